	.target	sm_90a

	.elftype	@"ET_EXEC"


//--------------------- .note.nv.tkinfo           --------------------------
	.section	.note.nv.tkinfo,"",@"SHT_NOTE"
	.sectionflags	@"SHF_NOTE_NV_TKINFO"
	.tkinfo
        /*0018*/ 	.word	0x00000002
        /*0030*/ 	.string	""
        /*0030*/ 	.string	"ptxas"
        /*0030*/ 	.string	"Cuda compilation tools, release 13.0, V13.0.88"
        /*0030*/ 	.string	"Build cuda_13.0.r13.0/compiler.36424714_0"
        /*0030*/ 	.string	"-arch sm_90a -m 64 "



//--------------------- .note.nv.cuinfo           --------------------------
	.section	.note.nv.cuinfo,"",@"SHT_NOTE"
	.sectionflags	@"SHF_NOTE_NV_CUINFO"
        /*0018*/ 	.short	0x0002
        /*001a*/ 	.short	0x005a
        /*001c*/ 	.short	0x0082
	.zero		2


//--------------------- .nv.info                  --------------------------
	.section	.nv.info,"",@"SHT_CUDA_INFO"
	.align	4


	//----- nvinfo : EIATTR_REGCOUNT
	.align		4
        /*0000*/ 	.byte	0x04, 0x2f
        /*0002*/ 	.short	(.L_16 - .L_15)
	.align		4
.L_15:
        /*0004*/ 	.word	index@(_ZN7cutlass13device_kernelINS_4fmha6kernel28FmhaKernelTmaWarpSpecializedINS1_10collective30FmhaMainloopTmaWarpSpecializedINS_6half_tEffN4cute5tupleIJNS7_1CILi128EEENS9_ILi256EEESB_EEENS8_IJiNS9_ILi1EEENS8_IJiiEEEEEESF_SF_NS4_12CausalFusionEJEEENS4_15FmhaFwdEpilogueIS6_fNS8_IJNS9_ILi64EEESB_SB_EEEEENS2_23IndividualTileSchedulerEJEEEEEvNT_6ParamsE)
        /*0008*/ 	.word	0x000000a8


	//----- nvinfo : EIATTR_FRAME_SIZE
	.align		4
.L_16:
        /*000c*/ 	.byte	0x04, 0x11
        /*000e*/ 	.short	(.L_18 - .L_17)
	.align		4
.L_17:
        /*0010*/ 	.word	index@($__internal_0_$__cuda_sm20_rcp_rn_f32_slowpath)
        /*0014*/ 	.word	0x000002a8


	//----- nvinfo : EIATTR_FRAME_SIZE
	.align		4
.L_18:
        /*0018*/ 	.byte	0x04, 0x11
        /*001a*/ 	.short	(.L_20 - .L_19)
	.align		4
.L_19:
        /*001c*/ 	.word	index@(_ZN7cutlass13device_kernelINS_4fmha6kernel28FmhaKernelTmaWarpSpecializedINS1_10collective30FmhaMainloopTmaWarpSpecializedINS_6half_tEffN4cute5tupleIJNS7_1CILi128EEENS9_ILi256EEESB_EEENS8_IJiNS9_ILi1EEENS8_IJiiEEEEEESF_SF_NS4_12CausalFusionEJEEENS4_15FmhaFwdEpilogueIS6_fNS8_IJNS9_ILi64EEESB_SB_EEEEENS2_23IndividualTileSchedulerEJEEEEEvNT_6ParamsE)
        /*0020*/ 	.word	0x000002a8


	//----- nvinfo : EIATTR_MIN_STACK_SIZE
	.align		4
.L_20:
        /*0024*/ 	.byte	0x04, 0x12
        /*0026*/ 	.short	(.L_22 - .L_21)
	.align		4
.L_21:
        /*0028*/ 	.word	index@(_ZN7cutlass13device_kernelINS_4fmha6kernel28FmhaKernelTmaWarpSpecializedINS1_10collective30FmhaMainloopTmaWarpSpecializedINS_6half_tEffN4cute5tupleIJNS7_1CILi128EEENS9_ILi256EEESB_EEENS8_IJiNS9_ILi1EEENS8_IJiiEEEEEESF_SF_NS4_12CausalFusionEJEEENS4_15FmhaFwdEpilogueIS6_fNS8_IJNS9_ILi64EEESB_SB_EEEEENS2_23IndividualTileSchedulerEJEEEEEvNT_6ParamsE)
        /*002c*/ 	.word	0x000002a8
.L_22:


//--------------------- .nv.compat                --------------------------
	.section	.nv.compat,"",@"SHT_CUDA_COMPAT_INFO"
	.align	4
        /*0000*/ 	.byte	0x02, 0x09, 0x01, 0x00, 0x02, 0x02, 0x04, 0x00, 0x02, 0x05, 0x05, 0x00, 0x03, 0x07, 0x01, 0x01
        /*0010*/ 	.byte	0x02, 0x03, 0x01, 0x00, 0x02, 0x06, 0x01, 0x00, 0x04, 0x0b, 0x08, 0x00, 0x00, 0x00, 0x00, 0x00
        /*0020*/ 	.byte	0x00, 0x00, 0x00, 0x00


//--------------------- .nv.info._ZN7cutlass13device_kernelINS_4fmha6kernel28FmhaKernelTmaWarpSpecializedINS1_10collective30FmhaMainloopTmaWarpSpecializedINS_6half_tEffN4cute5tupleIJNS7_1CILi128EEENS9_ILi256EEESB_EEENS8_IJiNS9_ILi1EEENS8_IJiiEEEEEESF_SF_NS4_12CausalFusionEJEEENS4_15FmhaFwdEpilogueIS6_fNS8_IJNS9_ILi64EEESB_SB_EEEEENS2_23IndividualTileSchedulerEJEEEEEvNT_6ParamsE --------------------------
	.section	.nv.info._ZN7cutlass13device_kernelINS_4fmha6kernel28FmhaKernelTmaWarpSpecializedINS1_10collective30FmhaMainloopTmaWarpSpecializedINS_6half_tEffN4cute5tupleIJNS7_1CILi128EEENS9_ILi256EEESB_EEENS8_IJiNS9_ILi1EEENS8_IJiiEEEEEESF_SF_NS4_12CausalFusionEJEEENS4_15FmhaFwdEpilogueIS6_fNS8_IJNS9_ILi64EEESB_SB_EEEEENS2_23IndividualTileSchedulerEJEEEEEvNT_6ParamsE,"",@"SHT_CUDA_INFO"
	.sectionflags	@""
	.align	4


	//----- nvinfo : EIATTR_CUDA_API_VERSION
	.align		4
        /*0000*/ 	.byte	0x04, 0x37
        /*0002*/ 	.short	(.L_24 - .L_23)
.L_23:
        /*0004*/ 	.word	0x00000082


	//----- nvinfo : EIATTR_KPARAM_INFO
	.align		4
.L_24:
        /*0008*/ 	.byte	0x04, 0x17
        /*000a*/ 	.short	(.L_26 - .L_25)
.L_25:
        /*000c*/ 	.word	0x00000000
        /*0010*/ 	.short	0x0000
        /*0012*/ 	.short	0x0070
        /*0014*/ 	.byte	0x00, 0xf0, 0x01, 0x20


	//----- nvinfo : EIATTR_SPARSE_MMA_MASK
	.align		4
.L_26:
        /*0018*/ 	.byte	0x03, 0x50
        /*001a*/ 	.short	0x0000


	//----- nvinfo : EIATTR_MAXREG_COUNT
	.align		4
        /*001c*/ 	.byte	0x03, 0x1b
        /*001e*/ 	.short	0x00a8


	//----- nvinfo : EIATTR_NUM_BARRIERS
	.align		4
        /*0020*/ 	.byte	0x02, 0x4c
        /*0022*/ 	.byte	0x02
	.zero		1


	//----- nvinfo : EIATTR_EXTERNS
	.align		4
        /*0024*/ 	.byte	0x04, 0x0f
        /*0026*/ 	.short	(.L_28 - .L_27)


	//   ....[0]....
	.align		4
.L_27:
        /*0028*/ 	.word	index@(__assertfail)


	//----- nvinfo : EIATTR_ANNOTATIONS
	.align		4
.L_28:
        /*002c*/ 	.byte	0x04, 0x55
        /*002e*/ 	.short	(.L_30 - .L_29)


	//   ....[0]....
.L_29:
        /*0030*/ 	.word	0x00000001
        /*0034*/ 	.byte	0x20, 0x02, 0x00, 0x00, 0x01, 0x00, 0x00, 0x00, 0x80, 0x0a, 0x00, 0x00, 0x01, 0x00, 0x00, 0x00
        /* <DEDUP_REMOVED lines=568> */
        /*23c4*/ 	.byte	0x10, 0xa6, 0x01, 0x00


	//----- nvinfo : EIATTR_MERCURY_ISA_VERSION
	.align		4
.L_30:
        /*23c8*/ 	.byte	0x03, 0x5f
        /*23ca*/ 	.short	0x0101


	//----- nvinfo : EIATTR_INT_WARP_WIDE_INSTR_OFFSETS
	.align		4
        /*23cc*/ 	.byte	0x04, 0x31
        /*23ce*/ 	.short	(.L_32 - .L_31)


	//   ....[0]....
.L_31:
        /*23d0*/ 	.word	0x00000720


	//   ....[1]....
        /*23d4*/ 	.word	0x00000730


	//   ....[2]....
        /*23d8*/ 	.word	0x00000740


	//   ....[3]....
        /*23dc*/ 	.word	0x00000750


	//   ....[4]....
        /*23e0*/ 	.word	0x000007c0


	//----- nvinfo : EIATTR_COOP_GROUP_MASK_REGIDS
	.align		4
.L_32:
        /*23e4*/ 	.byte	0x04, 0x29
        /*23e6*/ 	.short	(.L_34 - .L_33)


	//   ....[0]....
.L_33:
        /*23e8*/ 	.word	0xffffffff


	//   ....[1]....
        /*23ec*/ 	.word	0xffffffff


	//   ....[2]....
        /*23f0*/ 	.word	0xffffffff


	//   ....[3]....
        /*23f4*/ 	.word	0xffffffff


	//   ....[4]....
        /*23f8*/ 	.word	0xffffffff


	//   ....[5]....
        /*23fc*/ 	.word	0xffffffff


	//   ....[6]....
        /*2400*/ 	.word	0xffffffff


	//   ....[7]....
        /*2404*/ 	.word	0xffffffff


	//   ....[8]....
        /*2408*/ 	.word	0xffffffff


	//   ....[9]....
        /*240c*/ 	.word	0xffffffff


	//   ....[10]....
        /*2410*/ 	.word	0xffffffff


	//   ....[11]....
        /*2414*/ 	.word	0xffffffff


	//   ....[12]....
        /*2418*/ 	.word	0xffffffff


	//   ....[13]....
        /*241c*/ 	.word	0xffffffff


	//   ....[14]....
        /*2420*/ 	.word	0xffffffff


	//   ....[15]....
        /*2424*/ 	.word	0xffffffff


	//   ....[16]....
        /*2428*/ 	.word	0xffffffff


	//   ....[17]....
        /*242c*/ 	.word	0xffffffff


	//   ....[18]....
        /*2430*/ 	.word	0xffffffff


	//   ....[19]....
        /*2434*/ 	.word	0xffffffff


	//   ....[20]....
        /*2438*/ 	.word	0xffffffff


	//   ....[21]....
        /*243c*/ 	.word	0xffffffff


	//----- nvinfo : EIATTR_COOP_GROUP_INSTR_OFFSETS
	.align		4
.L_34:
        /*2440*/ 	.byte	0x04, 0x28
        /*2442*/ 	.short	(.L_36 - .L_35)


	//   ....[0]....
.L_35:
        /*2444*/ 	.word	0x00000060


	//   ....[1]....
        /*2448*/ 	.word	0x00000090


	//   ....[2]....
        /*244c*/ 	.word	0x000001c0


	//   ....[3]....
        /*2450*/ 	.word	0x000003a0


	//   ....[4]....
        /*2454*/ 	.word	0x00000560


	//   ....[5]....
        /*2458*/ 	.word	0x000006c0


	//   ....[6]....
        /*245c*/ 	.word	0x00003340


	//   ....[7]....
        /*2460*/ 	.word	0x00003450


	//   ....[8]....
        /*2464*/ 	.word	0x000034d0


	//   ....[9]....
        /*2468*/ 	.word	0x000035a0


	//   ....[10]....
        /*246c*/ 	.word	0x00008b60


	//   ....[11]....
        /*2470*/ 	.word	0x00008b80


	//   ....[12]....
        /*2474*/ 	.word	0x0000abb0


	//   ....[13]....
        /*2478*/ 	.word	0x0000adf0


	//   ....[14]....
        /*247c*/ 	.word	0x000114a0


	//   ....[15]....
        /*2480*/ 	.word	0x000114c0


	//   ....[16]....
        /*2484*/ 	.word	0x00014890


	//   ....[17]....
        /*2488*/ 	.word	0x00014a20


	//   ....[18]....
        /*248c*/ 	.word	0x00018d50


	//   ....[19]....
        /*2490*/ 	.word	0x00018d80


	//   ....[20]....
        /*2494*/ 	.word	0x00018dc0


	//   ....[21]....
        /*2498*/ 	.word	0x00018de0


	//----- nvinfo : EIATTR_REG_RECONFIG
	.align		4
.L_36:
        /*249c*/ 	.byte	0x01, 0x54
	.zero		2


	//----- nvinfo : EIATTR_SYSCALL_OFFSETS
	.align		4
        /*24a0*/ 	.byte	0x04, 0x46
        /*24a2*/ 	.short	(.L_38 - .L_37)


	//   ....[0]....
.L_37:
        /*24a4*/ 	.word	0x0001a600


	//   ....[1]....
        /*24a8*/ 	.word	0x0001a780


	//----- nvinfo : EIATTR_MBARRIER_INSTR_OFFSETS
	.align		4
.L_38:
        /*24ac*/ 	.byte	0x04, 0x39
        /*24ae*/ 	.short	(.L_40 - .L_39)


	//   ....[0]....
.L_39:
        /*24b0*/ 	.word	0x00000350
        /*24b4*/ 	.word	0x000000ff
        /*24b8*/ 	.word	0x000b0050
        /*24bc*/ 	.short	0x0100
        /*24be*/ 	.byte	0x09
	.zero		1


	//   ....[1]....
        /*24c0*/ 	.word	0x00000360
        /*24c4*/ 	.word	0x000000ff
        /*24c8*/ 	.word	0x000b0060
        /*24cc*/ 	.short	0x0100
        /*24ce*/ 	.byte	0x09
	.zero		1


	//   ....[2]....
        /*24d0*/ 	.word	0x00000370
        /*24d4*/ 	.word	0x000000ff
        /*24d8*/ 	.word	0x000b0058
        /*24dc*/ 	.short	0x0100
        /*24de*/ 	.byte	0x09
	.zero		1


	//   ....[3]....
        /*24e0*/ 	.word	0x00000380
        /*24e4*/ 	.word	0x000000ff
        /*24e8*/ 	.word	0x000b0068
        /*24ec*/ 	.short	0x0100
        /*24ee*/ 	.byte	0x09
	.zero		1


	//   ....[4]....
        /*24f0*/ 	.word	0x000004b0
        /*24f4*/ 	.word	0x000000ff
        /*24f8*/ 	.word	0x000b0000
        /*24fc*/ 	.short	0x0100
        /*24fe*/ 	.byte	0x09
	.zero		1


	//   ....[5]....
        /*2500*/ 	.word	0x000004c0
        /*2504*/ 	.word	0x000000ff
        /*2508*/ 	.word	0x000b0028
        /*250c*/ 	.short	0x0100
        /*250e*/ 	.byte	0x09
	.zero		1


	//   ....[6]....
        /*2510*/ 	.word	0x000004d0
        /*2514*/ 	.word	0x000000ff
        /*2518*/ 	.word	0x000b0008
        /*251c*/ 	.short	0x0100
        /*251e*/ 	.byte	0x09
	.zero		1


	//   ....[7]....
        /*2520*/ 	.word	0x000004e0
        /*2524*/ 	.word	0x000000ff
        /*2528*/ 	.word	0x000b0030
        /*252c*/ 	.short	0x0100
        /*252e*/ 	.byte	0x09
	.zero		1


	//   ....[8]....
        /*2530*/ 	.word	0x000004f0
        /*2534*/ 	.word	0x000000ff
        /*2538*/ 	.word	0x000b0010
        /*253c*/ 	.short	0x0100
        /*253e*/ 	.byte	0x09
	.zero		1


	//   ....[9]....
        /*2540*/ 	.word	0x00000500
        /*2544*/ 	.word	0x000000ff
        /*2548*/ 	.word	0x000b0038
        /*254c*/ 	.short	0x0100
        /*254e*/ 	.byte	0x09
	.zero		1


	//   ....[10]....
        /*2550*/ 	.word	0x00000510
        /*2554*/ 	.word	0x000000ff
        /*2558*/ 	.word	0x000b0018
        /*255c*/ 	.short	0x0100
        /*255e*/ 	.byte	0x09
	.zero		1


	//   ....[11]....
        /*2560*/ 	.word	0x00000520
        /*2564*/ 	.word	0x000000ff
        /*2568*/ 	.word	0x000b0040
        /*256c*/ 	.short	0x0100
        /*256e*/ 	.byte	0x09
	.zero		1


	//   ....[12]....
        /*2570*/ 	.word	0x00000530
        /*2574*/ 	.word	0x000000ff
        /*2578*/ 	.word	0x000b0020
        /*257c*/ 	.short	0x0100
        /*257e*/ 	.byte	0x09
	.zero		1


	//   ....[13]....
        /*2580*/ 	.word	0x00000540
        /*2584*/ 	.word	0x000000ff
        /*2588*/ 	.word	0x000b0048
        /*258c*/ 	.short	0x0100
        /*258e*/ 	.byte	0x09
	.zero		1


	//   ....[14]....
        /*2590*/ 	.word	0x00000670
        /*2594*/ 	.word	0x000000ff
        /*2598*/ 	.word	0x000b0070
        /*259c*/ 	.short	0x0100
        /*259e*/ 	.byte	0x09
	.zero		1


	//   ....[15]....
        /*25a0*/ 	.word	0x00000680
        /*25a4*/ 	.word	0x000000ff
        /*25a8*/ 	.word	0x000b0080
        /*25ac*/ 	.short	0x0100
        /*25ae*/ 	.byte	0x09
	.zero		1


	//   ....[16]....
        /*25b0*/ 	.word	0x00000690
        /*25b4*/ 	.word	0x000000ff
        /*25b8*/ 	.word	0x000b0078
        /*25bc*/ 	.short	0x0100
        /*25be*/ 	.byte	0x09
	.zero		1


	//   ....[17]....
        /*25c0*/ 	.word	0x000006a0
        /*25c4*/ 	.word	0x000000ff
        /*25c8*/ 	.word	0x000b0088
        /*25cc*/ 	.short	0x0100
        /*25ce*/ 	.byte	0x09
	.zero		1


	//   ....[18]....
        /*25d0*/ 	.word	0x000007e0
        /*25d4*/ 	.word	0x000000ff
        /*25d8*/ 	.word	0x000b0090
        /*25dc*/ 	.short	0x0100
        /*25de*/ 	.byte	0x06
	.zero		1


	//   ....[19]....
        /*25e0*/ 	.word	0x000007f0
        /*25e4*/ 	.word	0x000000ff
        /*25e8*/ 	.word	0x000b0098
        /*25ec*/ 	.short	0x0100
        /*25ee*/ 	.byte	0x06
	.zero		1


	//   ....[20]....
        /*25f0*/ 	.word	0x00000800
        /*25f4*/ 	.word	0x000000ff
        /*25f8*/ 	.word	0x000b00a0
        /*25fc*/ 	.short	0x0100
        /*25fe*/ 	.byte	0x06
	.zero		1


	//   ....[21]....
        /*2600*/ 	.word	0x00000810
        /*2604*/ 	.word	0x000000ff
        /*2608*/ 	.word	0x000b00a8
        /*260c*/ 	.short	0x0100
        /*260e*/ 	.byte	0x06
	.zero		1


	//   ....[22]....
        /*2610*/ 	.word	0x00000910
        /*2614*/ 	.word	0x000000ff
        /*2618*/ 	.word	0x000b00c0
        /*261c*/ 	.short	0x0100
        /*261e*/ 	.byte	0x09
	.zero		1


	//   ....[23]....
        /*2620*/ 	.word	0x00000920
        /*2624*/ 	.word	0x000000ff
        /*2628*/ 	.word	0x000b00e0
        /*262c*/ 	.short	0x0100
        /*262e*/ 	.byte	0x09
	.zero		1


	//   ....[24]....
        /*2630*/ 	.word	0x00000930
        /*2634*/ 	.word	0x000000ff
        /*2638*/ 	.word	0x000b00c8
        /*263c*/ 	.short	0x0100
        /*263e*/ 	.byte	0x09
	.zero		1


	//   ....[25]....
        /*2640*/ 	.word	0x00000940
        /*2644*/ 	.word	0x000000ff
        /*2648*/ 	.word	0x000b00e8
        /*264c*/ 	.short	0x0100
        /*264e*/ 	.byte	0x09
	.zero		1


	//   ....[26]....
        /*2650*/ 	.word	0x00000950
        /*2654*/ 	.word	0x000000ff
        /*2658*/ 	.word	0x000b00d0
        /*265c*/ 	.short	0x0100
        /*265e*/ 	.byte	0x09
	.zero		1


	//   ....[27]....
        /*2660*/ 	.word	0x00000960
        /*2664*/ 	.word	0x000000ff
        /*2668*/ 	.word	0x000b00f0
        /*266c*/ 	.short	0x0100
        /*266e*/ 	.byte	0x09
	.zero		1


	//   ....[28]....
        /*2670*/ 	.word	0x00000970
        /*2674*/ 	.word	0x000000ff
        /*2678*/ 	.word	0x000b00d8
        /*267c*/ 	.short	0x0100
        /*267e*/ 	.byte	0x09
	.zero		1


	//   ....[29]....
        /*2680*/ 	.word	0x00000980
        /*2684*/ 	.word	0x000000ff
        /*2688*/ 	.word	0x000b00f8
        /*268c*/ 	.short	0x0100
        /*268e*/ 	.byte	0x09
	.zero		1


	//   ....[30]....
        /*2690*/ 	.word	0x00001000
        /*2694*/ 	.word	0x000000ff
        /*2698*/ 	.word	0x000b0050
        /*269c*/ 	.short	0x010a
        /*269e*/ 	.byte	0x05
	.zero		1


	//   ....[31]....
        /*26a0*/ 	.word	0x00001090
        /*26a4*/ 	.word	0x000000ff
        /*26a8*/ 	.word	0x000b0000
        /*26ac*/ 	.short	0x010a
        /*26ae*/ 	.byte	0x3c
	.zero		1


	//   ....[32]....
        /*26b0*/ 	.word	0x00001100
        /*26b4*/ 	.word	0x000000ff
        /*26b8*/ 	.word	0xfffffff8
        /*26bc*/ 	.short	0x010a
        /*26be*/ 	.byte	0x04
	.zero		1


	//   ....[33]....
        /*26c0*/ 	.word	0x00006da0
        /*26c4*/ 	.word	0x0000001d
        /*26c8*/ 	.word	0x00000000
        /*26cc*/ 	.short	0x0101
        /*26ce*/ 	.byte	0x12
	.zero		1


	//   ....[34]....
        /*26d0*/ 	.word	0x00007120
        /*26d4*/ 	.word	0x000000ff
        /*26d8*/ 	.word	0x000b0008
        /*26dc*/ 	.short	0x010a
        /*26de*/ 	.byte	0x3c
	.zero		1


	//   ....[35]....
        /*26e0*/ 	.word	0x00007de0
        /*26e4*/ 	.word	0x000000ff
        /*26e8*/ 	.word	0x00000000
        /*26ec*/ 	.short	0x0101
        /*26ee*/ 	.byte	0x04
	.zero		1


	//   ....[36]....
        /*26f0*/ 	.word	0x00007f20
        /*26f4*/ 	.word	0x000000ff
        /*26f8*/ 	.word	0x000b0000
        /*26fc*/ 	.short	0x010a
        /*26fe*/ 	.byte	0x06
	.zero		1


	//   ....[37]....
        /*2700*/ 	.word	0x0000dba0
        /*2704*/ 	.word	0x000000ff
        /*2708*/ 	.word	0x000b0000
        /*270c*/ 	.short	0x010a
        /*270e*/ 	.byte	0x06
	.zero		1


	//   ....[38]....
        /*2710*/ 	.word	0x0000dfb0
        /*2714*/ 	.word	0x000000ff
        /*2718*/ 	.word	0x000b0000
        /*271c*/ 	.short	0x010a
        /*271e*/ 	.byte	0x06
	.zero		1


	//   ....[39]....
        /*2720*/ 	.word	0x0000ef50
        /*2724*/ 	.word	0x000000ff
        /*2728*/ 	.word	0x00000000
        /*272c*/ 	.short	0x0101
        /*272e*/ 	.byte	0x06
	.zero		1


	//   ....[40]....
        /*2730*/ 	.word	0x0000f000
        /*2734*/ 	.word	0x000000ff
        /*2738*/ 	.word	0x00000000
        /*273c*/ 	.short	0x0101
        /*273e*/ 	.byte	0x06
	.zero		1


	//   ....[41]....
        /*2740*/ 	.word	0x0000f1a0
        /*2744*/ 	.word	0x000000ff
        /*2748*/ 	.word	0x000b0000
        /*274c*/ 	.short	0x010a
        /*274e*/ 	.byte	0x06
	.zero		1


	//   ....[42]....
        /*2750*/ 	.word	0x000177c0
        /*2754*/ 	.word	0x000000ff
        /*2758*/ 	.word	0x000b0000
        /*275c*/ 	.short	0x010a
        /*275e*/ 	.byte	0x06
	.zero		1


	//   ....[43]....
        /*2760*/ 	.word	0x00017bd0
        /*2764*/ 	.word	0x000000ff
        /*2768*/ 	.word	0x000b0000
        /*276c*/ 	.short	0x010a
        /*276e*/ 	.byte	0x06
	.zero		1


	//   ....[44]....
        /*2770*/ 	.word	0x00018b90
        /*2774*/ 	.word	0x000000ff
        /*2778*/ 	.word	0x00000000
        /*277c*/ 	.short	0x0101
        /*277e*/ 	.byte	0x06
	.zero		1


	//   ....[45]....
        /*2780*/ 	.word	0x00018c40
        /*2784*/ 	.word	0x000000ff
        /*2788*/ 	.word	0x00000000
        /*278c*/ 	.short	0x0101
        /*278e*/ 	.byte	0x06
	.zero		1


	//   ....[46]....
        /*2790*/ 	.word	0x00019a40
        /*2794*/ 	.word	0x000000ff
        /*2798*/ 	.word	0x00000008
        /*279c*/ 	.short	0x010a
        /*279e*/ 	.byte	0x04
	.zero		1


	//   ....[47]....
        /*27a0*/ 	.word	0x0001c2b0
        /*27a4*/ 	.word	0x00000000
        /*27a8*/ 	.word	0x000b0090
        /*27ac*/ 	.short	0x0101
        /*27ae*/ 	.byte	0x3c
	.zero		1


	//   ....[48]....
        /*27b0*/ 	.word	0x0001c480
        /*27b4*/ 	.word	0x00000004
        /*27b8*/ 	.word	0x000b0060
        /*27bc*/ 	.short	0x010a
        /*27be*/ 	.byte	0x3f
	.zero		1


	//   ....[49]....
        /*27c0*/ 	.word	0x0001c800
        /*27c4*/ 	.word	0x00000005
        /*27c8*/ 	.word	0x000b0028
        /*27cc*/ 	.short	0x010a
        /*27ce*/ 	.byte	0x3f
	.zero		1


	//   ....[50]....
        /*27d0*/ 	.word	0x0001cb90
        /*27d4*/ 	.word	0x00000004
        /*27d8*/ 	.word	0x000b0060
        /*27dc*/ 	.short	0x010a
        /*27de*/ 	.byte	0x3f
	.zero		1


	//   ....[51]....
        /*27e0*/ 	.word	0x0001cf50
        /*27e4*/ 	.word	0x00000003
        /*27e8*/ 	.word	0x000b0028
        /*27ec*/ 	.short	0x010a
        /*27ee*/ 	.byte	0x3f
	.zero		1


	//   ....[52]....
        /*27f0*/ 	.word	0x0001d3b0
        /*27f4*/ 	.word	0x00000007
        /*27f8*/ 	.word	0x000b0028
        /*27fc*/ 	.short	0x010a
        /*27fe*/ 	.byte	0x3f
	.zero		1


	//   ....[53]....
        /*2800*/ 	.word	0x0001d770
        /*2804*/ 	.word	0x00000004
        /*2808*/ 	.word	0x000b0028
        /*280c*/ 	.short	0x010a
        /*280e*/ 	.byte	0x3f
	.zero		1


	//   ....[54]....
        /*2810*/ 	.word	0x0001db20
        /*2814*/ 	.word	0x00000003
        /*2818*/ 	.word	0x000b0050
        /*281c*/ 	.short	0x010a
        /*281e*/ 	.byte	0x3f
	.zero		1


	//   ....[55]....
        /*2820*/ 	.word	0x0001db80
        /*2824*/ 	.word	0x00000000
        /*2828*/ 	.word	0x000b0000
        /*282c*/ 	.short	0x010a
        /*282e*/ 	.byte	0x3f
	.zero		1


	//   ....[56]....
        /*2830*/ 	.word	0x0001dbe0
        /*2834*/ 	.word	0x00000007
        /*2838*/ 	.word	0xfffffff8
        /*283c*/ 	.short	0x010a
        /*283e*/ 	.byte	0x3f
	.zero		1


	//   ....[57]....
        /*2840*/ 	.word	0x0001dc40
        /*2844*/ 	.word	0x00000008
        /*2848*/ 	.word	0x000b0008
        /*284c*/ 	.short	0x010a
        /*284e*/ 	.byte	0x3f
	.zero		1


	//   ....[58]....
        /*2850*/ 	.word	0x0001dca0
        /*2854*/ 	.word	0x00000007
        /*2858*/ 	.word	0x000b0000
        /*285c*/ 	.short	0x010a
        /*285e*/ 	.byte	0x3f
	.zero		1


	//   ....[59]....
        /*2860*/ 	.word	0x0001dd00
        /*2864*/ 	.word	0x00000006
        /*2868*/ 	.word	0x000b0000
        /*286c*/ 	.short	0x010a
        /*286e*/ 	.byte	0x3f
	.zero		1


	//   ....[60]....
        /*2870*/ 	.word	0x0001dd60
        /*2874*/ 	.word	0x00000007
        /*2878*/ 	.word	0x000b0000
        /*287c*/ 	.short	0x010a
        /*287e*/ 	.byte	0x3f
	.zero		1


	//   ....[61]....
        /*2880*/ 	.word	0x0001ddc0
        /*2884*/ 	.word	0x00000006
        /*2888*/ 	.word	0x000b0000
        /*288c*/ 	.short	0x010a
        /*288e*/ 	.byte	0x3f
	.zero		1


	//   ....[62]....
        /*2890*/ 	.word	0x0001de20
        /*2894*/ 	.word	0x00000003
        /*2898*/ 	.word	0x00000008
        /*289c*/ 	.short	0x010a
        /*289e*/ 	.byte	0x3f
	.zero		1


	//   ....[63]....
        /*28a0*/ 	.word	0x0001de70
        /*28a4*/ 	.word	0x00000004
        /*28a8*/ 	.word	0x000b0060
        /*28ac*/ 	.short	0x010a
        /*28ae*/ 	.byte	0x3f
	.zero		1


	//   ....[64]....
        /*28b0*/ 	.word	0x0001dec0
        /*28b4*/ 	.word	0x00000005
        /*28b8*/ 	.word	0x000b0028
        /*28bc*/ 	.short	0x010a
        /*28be*/ 	.byte	0x3f
	.zero		1


	//   ....[65]....
        /*28c0*/ 	.word	0x0001df10
        /*28c4*/ 	.word	0x00000004
        /*28c8*/ 	.word	0x000b0060
        /*28cc*/ 	.short	0x010a
        /*28ce*/ 	.byte	0x3f
	.zero		1


	//   ....[66]....
        /*28d0*/ 	.word	0x0001df60
        /*28d4*/ 	.word	0x00000003
        /*28d8*/ 	.word	0x000b0028
        /*28dc*/ 	.short	0x010a
        /*28de*/ 	.byte	0x3f
	.zero		1


	//   ....[67]....
        /*28e0*/ 	.word	0x0001dfb0
        /*28e4*/ 	.word	0x00000007
        /*28e8*/ 	.word	0x000b0028
        /*28ec*/ 	.short	0x010a
        /*28ee*/ 	.byte	0x3f
	.zero		1


	//   ....[68]....
        /*28f0*/ 	.word	0x0001e000
        /*28f4*/ 	.word	0x00000004
        /*28f8*/ 	.word	0x000b0028
        /*28fc*/ 	.short	0x010a
        /*28fe*/ 	.byte	0x3f
	.zero		1


	//----- nvinfo : EIATTR_NUM_MBARRIERS
	.align		4
.L_40:
        /*2900*/ 	.byte	0x03, 0x38
        /*2902*/ 	.short	0x001e


	//----- nvinfo : EIATTR_EXIT_INSTR_OFFSETS
	.align		4
        /*2904*/ 	.byte	0x04, 0x1c
        /*2906*/ 	.short	(.L_42 - .L_41)


	//   ....[0]....
.L_41:
        /*2908*/ 	.word	0x00000a30


	//   ....[1]....
        /*290c*/ 	.word	0x0001c2c0


	//   ....[2]....
        /*2910*/ 	.word	0x0001c300


	//   ....[3]....
        /*2914*/ 	.word	0x0001d2b0


	//   ....[4]....
        /*2918*/ 	.word	0x0001db00


	//----- nvinfo : EIATTR_MAX_THREADS
	.align		4
.L_42:
        /*291c*/ 	.byte	0x04, 0x05
        /*291e*/ 	.short	(.L_44 - .L_43)
.L_43:
        /*2920*/ 	.word	0x00000180
        /*2924*/ 	.word	0x00000001
        /*2928*/ 	.word	0x00000001


	//----- nvinfo : EIATTR_CRS_STACK_SIZE
	.align		4
.L_44:
        /*292c*/ 	.byte	0x04, 0x1e
        /*292e*/ 	.short	(.L_46 - .L_45)
.L_45:
        /*2930*/ 	.word	0x00000000


	//----- nvinfo : EIATTR_CBANK_PARAM_SIZE
	.align		4
.L_46:
        /*2934*/ 	.byte	0x03, 0x19
        /*2936*/ 	.short	0x0870


	//----- nvinfo : EIATTR_PARAM_CBANK
	.align		4
        /*2938*/ 	.byte	0x04, 0x0a
        /*293a*/ 	.short	(.L_48 - .L_47)
	.align		4
.L_47:
        /*293c*/ 	.word	index@(.nv.constant0._ZN7cutlass13device_kernelINS_4fmha6kernel28FmhaKernelTmaWarpSpecializedINS1_10collective30FmhaMainloopTmaWarpSpecializedINS_6half_tEffN4cute5tupleIJNS7_1CILi128EEENS9_ILi256EEESB_EEENS8_IJiNS9_ILi1EEENS8_IJiiEEEEEESF_SF_NS4_12CausalFusionEJEEENS4_15FmhaFwdEpilogueIS6_fNS8_IJNS9_ILi64EEESB_SB_EEEEENS2_23IndividualTileSchedulerEJEEEEEvNT_6ParamsE)
        /*2940*/ 	.short	0x0210
        /*2942*/ 	.short	0x0870


	//----- nvinfo : EIATTR_SW_WAR
	.align		4
.L_48:
        /*2944*/ 	.byte	0x04, 0x36
        /*2946*/ 	.short	(.L_50 - .L_49)
.L_49:
        /*2948*/ 	.word	0x00000008
.L_50:


//--------------------- .nv.callgraph             --------------------------
	.section	.nv.callgraph,"",@"SHT_CUDA_CALLGRAPH"
	.align	4
	.sectionentsize	8
	.align		4
        /*0000*/ 	.word	0x00000000
	.align		4
        /*0004*/ 	.word	0xffffffff
	.align		4
        /*0008*/ 	.word	index@(_ZN7cutlass13device_kernelINS_4fmha6kernel28FmhaKernelTmaWarpSpecializedINS1_10collective30FmhaMainloopTmaWarpSpecializedINS_6half_tEffN4cute5tupleIJNS7_1CILi128EEENS9_ILi256EEESB_EEENS8_IJiNS9_ILi1EEENS8_IJiiEEEEEESF_SF_NS4_12CausalFusionEJEEENS4_15FmhaFwdEpilogueIS6_fNS8_IJNS9_ILi64EEESB_SB_EEEEENS2_23IndividualTileSchedulerEJEEEEEvNT_6ParamsE)
	.align		4
        /*000c*/ 	.word	index@(__assertfail)
	.align		4
        /*0010*/ 	.word	0x00000000
	.align		4
        /*0014*/ 	.word	0xfffffffe
	.align		4
        /*0018*/ 	.word	0x00000000
	.align		4
        /*001c*/ 	.word	0xfffffffd
	.align		4
        /*0020*/ 	.word	0x00000000
	.align		4
        /*0024*/ 	.word	0xfffffffc


//--------------------- .nv.constant4             --------------------------
	.section	.nv.constant4,"a",@progbits
	.align	8
	.align		8
.nv.constant4:
        /*0000*/ 	.dword	__assertfail
	.align		8
        /*0008*/ 	.dword	__unnamed_1
	.align		8
        /*0010*/ 	.dword	__unnamed_2
	.align		8
        /*0018*/ 	.dword	_ZN39_INTERNAL_847ea6bf_4_k_cu_9ae4d296_32384cuda3std3__45__cpo5beginE
	.align		8
        /*0020*/ 	.dword	_ZN39_INTERNAL_847ea6bf_4_k_cu_9ae4d296_32384cuda3std3__45__cpo3endE
	.align		8
        /*0028*/ 	.dword	_ZN39_INTERNAL_847ea6bf_4_k_cu_9ae4d296_32384cuda3std3__45__cpo6cbeginE
	.align		8
        /*0030*/ 	.dword	_ZN39_INTERNAL_847ea6bf_4_k_cu_9ae4d296_32384cuda3std3__45__cpo4cendE
	.align		8
        /*0038*/ 	.dword	_ZN39_INTERNAL_847ea6bf_4_k_cu_9ae4d296_32384cuda3std3__441_GLOBAL__N__847ea6bf_4_k_cu_9ae4d296_32386ignoreE
	.align		8
        /*0040*/ 	.dword	_ZN39_INTERNAL_847ea6bf_4_k_cu_9ae4d296_32384cuda3std3__419piecewise_constructE
	.align		8
        /*0048*/ 	.dword	_ZN39_INTERNAL_847ea6bf_4_k_cu_9ae4d296_32384cuda3std3__48in_placeE
	.align		8
        /*0050*/ 	.dword	_ZN39_INTERNAL_847ea6bf_4_k_cu_9ae4d296_32384cuda3std6ranges3__45__cpo4swapE
	.align		8
        /*0058*/ 	.dword	_ZN39_INTERNAL_847ea6bf_4_k_cu_9ae4d296_32384cuda3std6ranges3__45__cpo9iter_moveE
	.align		8
        /*0060*/ 	.dword	_ZN39_INTERNAL_847ea6bf_4_k_cu_9ae4d296_32384cute7productE
	.align		8
        /*0068*/ 	.dword	_ZN39_INTERNAL_847ea6bf_4_k_cu_9ae4d296_32384cute1_E
	.align		8
        /*0070*/ 	.dword	$str$24
	.align		8
        /*0078*/ 	.dword	$str$25


//--------------------- .text._ZN7cutlass13device_kernelINS_4fmha6kernel28FmhaKernelTmaWarpSpecializedINS1_10collective30FmhaMainloopTmaWarpSpecializedINS_6half_tEffN4cute5tupleIJNS7_1CILi128EEENS9_ILi256EEESB_EEENS8_IJiNS9_ILi1EEENS8_IJiiEEEEEESF_SF_NS4_12CausalFusionEJEEENS4_15FmhaFwdEpilogueIS6_fNS8_IJNS9_ILi64EEESB_SB_EEEEENS2_23IndividualTileSchedulerEJEEEEEvNT_6ParamsE --------------------------
	.section	.text._ZN7cutlass13device_kernelINS_4fmha6kernel28FmhaKernelTmaWarpSpecializedINS1_10collective30FmhaMainloopTmaWarpSpecializedINS_6half_tEffN4cute5tupleIJNS7_1CILi128EEENS9_ILi256EEESB_EEENS8_IJiNS9_ILi1EEENS8_IJiiEEEEEESF_SF_NS4_12CausalFusionEJEEENS4_15FmhaFwdEpilogueIS6_fNS8_IJNS9_ILi64EEESB_SB_EEEEENS2_23IndividualTileSchedulerEJEEEEEvNT_6ParamsE,"ax",@progbits
	.align	128
.text._ZN7cutlass13device_kernelINS_4fmha6kernel28FmhaKernelTmaWarpSpecializedINS1_10collective30FmhaMainloopTmaWarpSpecializedINS_6half_tEffN4cute5tupleIJNS7_1CILi128EEENS9_ILi256EEESB_EEENS8_IJiNS9_ILi1EEENS8_IJiiEEEEEESF_SF_NS4_12CausalFusionEJEEENS4_15FmhaFwdEpilogueIS6_fNS8_IJNS9_ILi64EEESB_SB_EEEEENS2_23IndividualTileSchedulerEJEEEEEvNT_6ParamsE:
        .type           _ZN7cutlass13device_kernelINS_4fmha6kernel28FmhaKernelTmaWarpSpecializedINS1_10collective30FmhaMainloopTmaWarpSpecializedINS_6half_tEffN4cute5tupleIJNS7_1CILi128EEENS9_ILi256EEESB_EEENS8_IJiNS9_ILi1EEENS8_IJiiEEEEEESF_SF_NS4_12CausalFusionEJEEENS4_15FmhaFwdEpilogueIS6_fNS8_IJNS9_ILi64EEESB_SB_EEEEENS2_23IndividualTileSchedulerEJEEEEEvNT_6ParamsE,@function
        .size           _ZN7cutlass13device_kernelINS_4fmha6kernel28FmhaKernelTmaWarpSpecializedINS1_10collective30FmhaMainloopTmaWarpSpecializedINS_6half_tEffN4cute5tupleIJNS7_1CILi128EEENS9_ILi256EEESB_EEENS8_IJiNS9_ILi1EEENS8_IJiiEEEEEESF_SF_NS4_12CausalFusionEJEEENS4_15FmhaFwdEpilogueIS6_fNS8_IJNS9_ILi64EEESB_SB_EEEEENS2_23IndividualTileSchedulerEJEEEEEvNT_6ParamsE,(.L_x_131 - _ZN7cutlass13device_kernelINS_4fmha6kernel28FmhaKernelTmaWarpSpecializedINS1_10collective30FmhaMainloopTmaWarpSpecializedINS_6half_tEffN4cute5tupleIJNS7_1CILi128EEENS9_ILi256EEESB_EEENS8_IJiNS9_ILi1EEENS8_IJiiEEEEEESF_SF_NS4_12CausalFusionEJEEENS4_15FmhaFwdEpilogueIS6_fNS8_IJNS9_ILi64EEESB_SB_EEEEENS2_23IndividualTileSchedulerEJEEEEEvNT_6ParamsE)
        .other          _ZN7cutlass13device_kernelINS_4fmha6kernel28FmhaKernelTmaWarpSpecializedINS1_10collective30FmhaMainloopTmaWarpSpecializedINS_6half_tEffN4cute5tupleIJNS7_1CILi128EEENS9_ILi256EEESB_EEENS8_IJiNS9_ILi1EEENS8_IJiiEEEEEESF_SF_NS4_12CausalFusionEJEEENS4_15FmhaFwdEpilogueIS6_fNS8_IJNS9_ILi64EEESB_SB_EEEEENS2_23IndividualTileSchedulerEJEEEEEvNT_6ParamsE,@"STO_CUDA_ENTRY STV_DEFAULT"
_ZN7cutlass13device_kernelINS_4fmha6kernel28FmhaKernelTmaWarpSpecializedINS1_10collective30FmhaMainloopTmaWarpSpecializedINS_6half_tEffN4cute5tupleIJNS7_1CILi128EEENS9_ILi256EEESB_EEENS8_IJiNS9_ILi1EEENS8_IJiiEEEEEESF_SF_NS4_12CausalFusionEJEEENS4_15FmhaFwdEpilogueIS6_fNS8_IJNS9_ILi64EEESB_SB_EEEEENS2_23IndividualTileSchedulerEJEEEEEvNT_6ParamsE:
[----:B------:R-:W1:Y:S02]  /*0000*/  LDC R1, c[0x0][0x28] ;  /* 0x00000a00ff017b82 */ /* 0x000e640000000800 */
[----:B-1----:R-:W-:Y:S01]  /*0010*/  IADD3 R1, R1, -0x2a8, RZ ;  /* 0xfffffd5801017810 */ /* 0x002fe20007ffe0ff */
[----:B------:R-:W1:Y:S01]  /*0020*/  S2R R0, SR_TID.X ;  /* 0x0000000000007919 */ /* 0x000e620000002100 */
[----:B------:R-:W-:Y:S01]  /*0030*/  ELECT P1, URZ, PT ;  /* 0x00000000003f782f */ /* 0x000fe20003820000 */
[----:B------:R-:W-:Y:S01]  /*0040*/  BSSY B0, `(.L_x_0) ;  /* 0x0000017000007945 */ /* 0x000fe20003800000 */
[----:B-1----:R-:W-:-:S05]  /*0050*/  SHF.R.U32.HI R2, RZ, 0x5, R0 ;  /* 0x00000005ff027819 */ /* 0x002fca0000011600 */
[----:B------:R-:W1:Y:S02]  /*0060*/  SHFL.IDX PT, R3, R2, RZ, 0x1f ;  /* 0x00001fff02037589 */ /* 0x000e6400000e0000 */
[----:B-1----:R-:W-:Y:S02]  /*0070*/  R2UR UR4, R3 ;  /* 0x00000000030472ca */ /* 0x002fe400000e0000 */
[----:B------:R-:W-:-:S06]  /*0080*/  SHF.R.U32.HI R3, RZ, 0x7, R0 ;  /* 0x00000007ff037819 */ /* 0x000fcc0000011600 */
[----:B------:R-:W1:Y:S05]  /*0090*/  SHFL.IDX PT, R3, R3, RZ, 0x1f ;  /* 0x00001fff03037589 */ /* 0x000e6a00000e0000 */
[----:B------:R-:W-:Y:S02]  /*00a0*/  USHF.R.S32.HI UR5, URZ, 0x1f, UR4 ;  /* 0x0000001f3f057899 */ /* 0x000fe40008011404 */
[----:B------:R-:W-:Y:S02]  /*00b0*/  ISETP.NE.OR P0, PT, RZ, UR4, !P1 ;  /* 0x00000004ff007c0c */ /* 0x000fe4000cf05670 */
[----:B------:R-:W-:-:S04]  /*00c0*/  ULEA.HI UR5, UR5, UR4, URZ, 0x2 ;  /* 0x0000000405057291 */ /* 0x000fc8000f8f103f */
[----:B------:R-:W-:-:S04]  /*00d0*/  ULOP3.LUT UR5, UR5, 0xfffffffc, URZ, 0xc0, !UPT ;  /* 0xfffffffc05057892 */ /* 0x000fc8000f8ec03f */
[----:B------:R-:W-:-:S03]  /*00e0*/  UIADD3 UR8, UR4, -UR5, URZ ;  /* 0x8000000504087290 */ /* 0x000fc6000fffe03f */
[----:B------:R-:W-:Y:S09]  /*00f0*/  @P0 BRA `(.L_x_1) ;  /* 0x00000000002c0947 */ /* 0x000ff20003800000 */
[----:B------:R-:W-:Y:S02]  /*0100*/  ULDC.64 UR4, c[0x0][0x198] ;  /* 0x0000660000047ab9 */ /* 0x000fe40000000a00 */
[----:B------:R-:W-:Y:S02]  /*0110*/  UIADD3 UR6, UP0, UR4, 0xf0, URZ ;  /* 0x000000f004067890 */ /* 0x000fe4000ff1e03f */
[----:B------:R-:W-:Y:S02]  /*0120*/  UIADD3 UR10, UP1, UR4, 0x1f0, URZ ;  /* 0x000001f0040a7890 */ /* 0x000fe4000ff3e03f */
[----:B------:R-:W-:Y:S02]  /*0130*/  UIADD3 UR4, UP2, UR4, 0x2f0, URZ ;  /* 0x000002f004047890 */ /* 0x000fe4000ff5e03f */
[----:B------:R-:W-:Y:S02]  /*0140*/  UIADD3.X UR7, URZ, UR5, URZ, UP0, !UPT ;  /* 0x000000053f077290 */ /* 0x000fe400087fe43f */
[----:B------:R-:W-:-:S02]  /*0150*/  UIADD3.X UR11, URZ, UR5, URZ, UP1, !UPT ;  /* 0x000000053f0b7290 */ /* 0x000fc40008ffe43f */
[----:B------:R-:W-:-:S05]  /*0160*/  UIADD3.X UR5, URZ, UR5, URZ, UP2, !UPT ;  /* 0x000000053f057290 */ /* 0x000fca00097fe43f */
[----:B------:R2:W-:Y:S02]  /*0170*/  UTMACCTL.PF [UR6] ;  /* 0x00000000060079b9 */ /* 0x0005e40008040000 */
[----:B------:R2:W-:Y:S02]  /*0180*/  UTMACCTL.PF [UR10] ;  /* 0x000000000a0079b9 */ /* 0x0005e40008040000 */
[----:B------:R2:W-:Y:S02]  /*0190*/  UTMACCTL.PF [UR4] ;  /* 0x00000000040079b9 */ /* 0x0005e40008040000 */
[----:B--2---:R-:W-:Y:S01]  /*01a0*/  NOP ;  /* 0x0000000000007918 */ /* 0x004fe20000000000 */
.L_x_1:
[----:B------:R-:W-:Y:S05]  /*01b0*/  BSYNC B0 ;  /* 0x0000000000007941 */ /* 0x000fea0003800000 */
.L_x_0:
[----:B------:R-:W2:Y:S01]  /*01c0*/  SHFL.IDX PT, R4, R2, RZ, 0x1f ;  /* 0x00001fff02047589 */ /* 0x000ea200000e0000 */
[----:B-1----:R-:W-:Y:S01]  /*01d0*/  R2UR UR4, R3 ;  /* 0x00000000030472ca */ /* 0x002fe200000e0000 */
[----:B------:R-:W-:-:S12]  /*01e0*/  UISETP.NE.AND UP0, UPT, UR8, 0x1, UPT ;  /* 0x000000010800788c */ /* 0x000fd8000bf05270 */
[----:B------:R-:W-:Y:S01]  /*01f0*/  IMAD.U32 R5, RZ, RZ, UR4 ;  /* 0x00000004ff057e24 */ /* 0x000fe2000f8e00ff */
[----:B------:R-:W-:Y:S02]  /*0200*/  UIADD3 UR10, UR4, -0x1, URZ ;  /* 0xffffffff040a7890 */ /* 0x000fe4000fffe03f */
[----:B------:R-:W-:Y:S02]  /*0210*/  UISETP.EQ.AND UP0, UPT, UR4, URZ, !UP0 ;  /* 0x0000003f0400728c */ /* 0x000fe4000c702270 */
[----:B------:R1:W-:Y:S01]  /*0220*/  STL [R1+0x200], R5 ;  /* 0x0002000501007387 */ /* 0x0003e20000100800 */
[----:B------:R-:W-:Y:S02]  /*0230*/  UISETP.GE.U32.AND UP1, UPT, UR10, 0x4, UPT ;  /* 0x000000040a00788c */ /* 0x000fe4000bf26070 */
[----:B------:R-:W-:Y:S01]  /*0240*/  USEL UR14, URZ, 0x1, !UP0 ;  /* 0x000000013f0e7887 */ /* 0x000fe2000c000000 */
[----:B--2---:R-:W-:-:S03]  /*0250*/  ISETP.NE.AND P0, PT, R4, RZ, PT ;  /* 0x000000ff0400720c */ /* 0x004fc60003f05270 */
[----:B------:R-:W-:-:S10]  /*0260*/  USEL UR14, UR14, 0x2, UP1 ;  /* 0x000000020e0e7887 */ /* 0x000fd40008800000 */
[----:B-1----:R-:W-:Y:S05]  /*0270*/  @P0 BRA `(.L_x_2) ;  /* 0x0000000000480947 */ /* 0x002fea0003800000 */
[----:B------:R-:W1:Y:S01]  /*0280*/  S2UR UR9, SR_CgaCtaId ;  /* 0x00000000000979c3 */ /* 0x000e620000008800 */
[----:B------:R-:W-:Y:S01]  /*0290*/  UMOV UR4, 0x400 ;  /* 0x0000040000047882 */ /* 0x000fe20000000000 */
[----:B------:R-:W-:Y:S01]  /*02a0*/  UMOV UR5, 0x1 ;  /* 0x0000000100057882 */ /* 0x000fe20000000000 */
[----:B------:R-:W-:Y:S01]  /*02b0*/  UMOV UR6, 0x80 ;  /* 0x0000008000067882 */ /* 0x000fe20000000000 */
[----:B------:R-:W-:Y:S01]  /*02c0*/  ELECT P0, URZ, PT ;  /* 0x00000000003f782f */ /* 0x000fe20003800000 */
[----:B------:R-:W-:-:S04]  /*02d0*/  UIADD3 UR6, -UR6, 0x100000, URZ ;  /* 0x0010000006067890 */ /* 0x000fc8000fffe13f */
[----:B------:R-:W-:Y:S02]  /*02e0*/  USHF.L.U32 UR7, UR6, 0xb, URZ ;  /* 0x0000000b06077899 */ /* 0x000fe4000800063f */
[----:B------:R-:W-:Y:S02]  /*02f0*/  USHF.L.U32 UR6, UR6, 0x1, URZ ;  /* 0x0000000106067899 */ /* 0x000fe4000800063f */
[----:B-1----:R-:W-:Y:S02]  /*0300*/  ULEA UR9, UR9, UR4, 0x18 ;  /* 0x0000000409097291 */ /* 0x002fe4000f8ec03f */
[----:B------:R-:W-:-:S04]  /*0310*/  UIADD3 UR4, -UR5, 0x100000, URZ ;  /* 0x0010000005047890 */ /* 0x000fc8000fffe13f */
[----:B------:R-:W-:Y:S02]  /*0320*/  USHF.L.U32 UR5, UR4, 0xb, URZ ;  /* 0x0000000b04057899 */ /* 0x000fe4000800063f */
[----:B------:R-:W-:Y:S01]  /*0330*/  USHF.L.U32 UR4, UR4, 0x1, URZ ;  /* 0x0000000104047899 */ /* 0x000fe2000800063f */
[----:B------:R-:W1:Y:S11]  /*0340*/  FENCE.VIEW.ASYNC.S ;  /* 0x00000000000073c6 */ /* 0x000e760000000000 */
[----:B-1----:R1:W2:Y:S01]  /*0350*/  SYNCS.EXCH.64 URZ, [UR9+0xb0050], UR4 ;  /* 0x0b005004093f75b2 */ /* 0x0022a20008000100 */
[----:B------:R1:W3:Y:S01]  /*0360*/  SYNCS.EXCH.64 URZ, [UR9+0xb0060], UR6 ;  /* 0x0b006006093f75b2 */ /* 0x0002e20008000100 */
[----:B------:R1:W4:Y:S01]  /*0370*/  SYNCS.EXCH.64 URZ, [UR9+0xb0058], UR4 ;  /* 0x0b005804093f75b2 */ /* 0x0003220008000100 */
[----:B------:R1:W1:Y:S01]  /*0380*/  SYNCS.EXCH.64 URZ, [UR9+0xb0068], UR6 ;  /* 0x0b006806093f75b2 */ /* 0x0002620008000100 */
[----:B------:R-:W-:Y:S01]  /*0390*/  NOP ;  /* 0x0000000000007918 */ /* 0x000fe20000000000 */
.L_x_2:
[----:B------:R-:W5:Y:S01]  /*03a0*/  SHFL.IDX PT, R3, R2, RZ, 0x1f ;  /* 0x00001fff02037589 */ /* 0x000f6200000e0000 */
[----:B------:R-:W-:Y:S01]  /*03b0*/  NOP ;  /* 0x0000000000007918 */ /* 0x000fe20000000000 */
[----:B-----5:R-:W-:-:S13]  /*03c0*/  ISETP.NE.AND P0, PT, R3, RZ, PT ;  /* 0x000000ff0300720c */ /* 0x020fda0003f05270 */
[----:B------:R-:W-:Y:S05]  /*03d0*/  @P0 BRA `(.L_x_3) ;  /* 0x0000000000600947 */ /* 0x000fea0003800000 */
[----:B-1----:R-:W1:Y:S01]  /*03e0*/  S2UR UR5, SR_CgaCtaId ;  /* 0x00000000000579c3 */ /* 0x002e620000008800 */
[----:B------:R-:W-:Y:S01]  /*03f0*/  UMOV UR4, 0x400 ;  /* 0x0000040000047882 */ /* 0x000fe20000000000 */
[----:B------:R-:W-:Y:S01]  /*0400*/  UMOV UR6, 0x1 ;  /* 0x0000000100067882 */ /* 0x000fe20000000000 */
[----:B------:R-:W-:Y:S01]  /*0410*/  UMOV UR11, 0x100 ;  /* 0x00000100000b7882 */ /* 0x000fe20000000000 */
[----:B------:R-:W-:-:S04]  /*0420*/  UIADD3 UR6, -UR6, 0x100000, URZ ;  /* 0x0010000006067890 */ /* 0x000fc8000fffe13f */
[----:B------:R-:W-:Y:S02]  /*0430*/  USHF.L.U32 UR7, UR6, 0xb, URZ ;  /* 0x0000000b06077899 */ /* 0x000fe4000800063f */
[----:B------:R-:W-:Y:S01]  /*0440*/  USHF.L.U32 UR6, UR6, 0x1, URZ ;  /* 0x0000000106067899 */ /* 0x000fe2000800063f */
[----:B------:R-:W-:Y:S01]  /*0450*/  ELECT P0, URZ, PT ;  /* 0x00000000003f782f */ /* 0x000fe20003800000 */
[----:B-1----:R-:W-:Y:S02]  /*0460*/  ULEA UR9, UR5, UR4, 0x18 ;  /* 0x0000000405097291 */ /* 0x002fe4000f8ec03f */
[----:B------:R-:W-:-:S04]  /*0470*/  UIADD3 UR4, -UR11, 0x100000, URZ ;  /* 0x001000000b047890 */ /* 0x000fc8000fffe13f */
[----:B------:R-:W-:Y:S02]  /*0480*/  USHF.L.U32 UR5, UR4, 0xb, URZ ;  /* 0x0000000b04057899 */ /* 0x000fe4000800063f */
[----:B------:R-:W-:Y:S01]  /*0490*/  USHF.L.U32 UR4, UR4, 0x1, URZ ;  /* 0x0000000104047899 */ /* 0x000fe2000800063f */
[----:B------:R-:W1:Y:S03]  /*04a0*/  FENCE.VIEW.ASYNC.S ;  /* 0x00000000000073c6 */ /* 0x000e660000000000 */
[----:B-1----:R1:W1:Y:S08]  /*04b0*/  SYNCS.EXCH.64 URZ, [UR9+0xb0000], UR6 ;  /* 0x0b000006093f75b2 */ /* 0x0022700008000100 */
[----:B------:R1:W1:Y:S01]  /*04c0*/  SYNCS.EXCH.64 URZ, [UR9+0xb0028], UR4 ;  /* 0x0b002804093f75b2 */ /* 0x0002620008000100 */
        /* <DEDUP_REMOVED lines=8> */
[----:B------:R-:W-:Y:S01]  /*0550*/  NOP ;  /* 0x0000000000007918 */ /* 0x000fe20000000000 */
.L_x_3:
        /* <DEDUP_REMOVED lines=21> */
[----:B------:R-:W-:Y:S01]  /*06b0*/  NOP ;  /* 0x0000000000007918 */ /* 0x000fe20000000000 */
.L_x_4:
[----:B------:R-:W5:Y:S01]  /*06c0*/  SHFL.IDX PT, R3, R2, RZ, 0x1f ;  /* 0x00001fff02037589 */ /* 0x000f6200000e0000 */
[----:B------:R-:W-:Y:S01]  /*06d0*/  ELECT P0, URZ, PT ;  /* 0x00000000003f782f */ /* 0x000fe20003800000 */
[----:B------:R-:W-:Y:S01]  /*06e0*/  NOP ;  /* 0x0000000000007918 */ /* 0x000fe20000000000 */
[----:B-1----:R-:W-:Y:S02]  /*06f0*/  UMOV UR4, 0x80 ;  /* 0x0000008000047882 */ /* 0x002fe40000000000 */
[C---:B-----5:R-:W-:Y:S02]  /*0700*/  ISETP.NE.OR P0, PT, R3.reuse, RZ, !P0 ;  /* 0x000000ff0300720c */ /* 0x060fe40004705670 */
[----:B------:R-:W-:-:S11]  /*0710*/  ISETP.NE.AND P2, PT, R3, RZ, PT ;  /* 0x000000ff0300720c */ /* 0x000fd60003f45270 */
[----:B------:R-:W-:Y:S01]  /*0720*/  VOTEU.ALL UP0, P0 ;  /* 0x00000000003f7886 */ /* 0x000fe20000000000 */
[----:B------:R-:W-:Y:S01]  /*0730*/  VOTEU.ALL UP2, P0 ;  /* 0x00000000003f7886 */ /* 0x000fe20000040000 */
[----:B------:R-:W-:Y:S01]  /*0740*/  VOTEU.ALL UP3, P0 ;  /* 0x00000000003f7886 */ /* 0x000fe20000060000 */
[----:B------:R-:W-:Y:S02]  /*0750*/  VOTEU.ALL UP4, P0 ;  /* 0x00000000003f7886 */ /* 0x000fe40000080000 */
[----:B------:R-:W1:Y:S01]  /*0760*/  @!UP0 S2UR UR7, SR_CgaCtaId ;  /* 0x00000000000789c3 */ /* 0x000e620000008800 */
[----:B------:R-:W-:Y:S01]  /*0770*/  @!UP0 UMOV UR6, 0x400 ;  /* 0x0000040000068882 */ /* 0x000fe20000000000 */
[----:B------:R-:W-:-:S04]  /*0780*/  @!UP0 UIADD3 UR4, -UR4, 0x100000, URZ ;  /* 0x0010000004048890 */ /* 0x000fc8000fffe13f */
[----:B------:R-:W-:Y:S02]  /*0790*/  @!UP0 USHF.L.U32 UR5, UR4, 0xb, URZ ;  /* 0x0000000b04058899 */ /* 0x000fe4000800063f */
[----:B------:R-:W-:Y:S02]  /*07a0*/  @!UP0 USHF.L.U32 UR4, UR4, 0x1, URZ ;  /* 0x0000000104048899 */ /* 0x000fe4000800063f */
[----:B-1----:R-:W-:Y:S01]  /*07b0*/  @!UP0 ULEA UR6, UR7, UR6, 0x18 ;  /* 0x0000000607068291 */ /* 0x002fe2000f8ec03f */
[----:B------:R-:W-:Y:S01]  /*07c0*/  VOTEU.ALL UP0, P0 ;  /* 0x00000000003f7886 */ /* 0x000fe20000000000 */
[----:B------:R-:W1:Y:S10]  /*07d0*/  FENCE.VIEW.ASYNC.S ;  /* 0x00000000000073c6 */ /* 0x000e740000000000 */
[----:B-1----:R1:W1:Y:S01]  /*07e0*/  @!UP0 SYNCS.EXCH.64 URZ, [UR6+0xb0090], UR4 ;  /* 0x0b009004063f85b2 */ /* 0x0022620008000100 */
[----:B------:R1:W1:Y:S01]  /*07f0*/  @!UP2 SYNCS.EXCH.64 URZ, [UR6+0xb0098], UR4 ;  /* 0x0b009804063fa5b2 */ /* 0x0002620008000100 */
[----:B------:R1:W1:Y:S01]  /*0800*/  @!UP3 SYNCS.EXCH.64 URZ, [UR6+0xb00a0], UR4 ;  /* 0x0b00a004063fb5b2 */ /* 0x0002620008000100 */
[----:B------:R1:W1:Y:S01]  /*0810*/  @!UP4 SYNCS.EXCH.64 URZ, [UR6+0xb00a8], UR4 ;  /* 0x0b00a804063fc5b2 */ /* 0x0002620008000100 */
[----:B------:R-:W-:Y:S01]  /*0820*/  NOP ;  /* 0x0000000000007918 */ /* 0x000fe20000000000 */
[----:B------:R-:W-:Y:S05]  /*0830*/  @P2 BRA `(.L_x_5) ;  /* 0x0000000000582947 */ /* 0x000fea0003800000 */
[----:B-1----:R-:W1:Y:S01]  /*0840*/  S2UR UR5, SR_CgaCtaId ;  /* 0x00000000000579c3 */ /* 0x002e620000008800 */
[----:B------:R-:W-:Y:S01]  /*0850*/  UMOV UR4, 0x400 ;  /* 0x0000040000047882 */ /* 0x000fe20000000000 */
[----:B------:R-:W-:Y:S01]  /*0860*/  UMOV UR6, 0x20 ;  /* 0x0000002000067882 */ /* 0x000fe20000000000 */
[----:B------:R-:W-:Y:S01]  /*0870*/  UMOV UR7, 0x80 ;  /* 0x0000008000077882 */ /* 0x000fe20000000000 */
[----:B------:R-:W-:Y:S01]  /*0880*/  ELECT P0, URZ, PT ;  /* 0x00000000003f782f */ /* 0x000fe20003800000 */
[----:B-1----:R-:W-:Y:S02]  /*0890*/  ULEA UR9, UR5, UR4, 0x18 ;  /* 0x0000000405097291 */ /* 0x002fe4000f8ec03f */
[----:B------:R-:W-:-:S04]  /*08a0*/  UIADD3 UR4, -UR6, 0x100000, URZ ;  /* 0x0010000006047890 */ /* 0x000fc8000fffe13f */
[----:B------:R-:W-:Y:S02]  /*08b0*/  USHF.L.U32 UR5, UR4, 0xb, URZ ;  /* 0x0000000b04057899 */ /* 0x000fe4000800063f */
[----:B------:R-:W-:Y:S02]  /*08c0*/  USHF.L.U32 UR4, UR4, 0x1, URZ ;  /* 0x0000000104047899 */ /* 0x000fe4000800063f */
        /* <DEDUP_REMOVED lines=13> */
.L_x_5:
[----:B-1----:R-:W-:Y:S01]  /*09a0*/  R2UR UR4, R5 ;  /* 0x00000000050472ca */ /* 0x002fe200000e0000 */
[----:B------:R-:W-:Y:S01]  /*09b0*/  NOP ;  /* 0x0000000000007918 */ /* 0x000fe20000000000 */
[----:B------:R-:W-:Y:S01]  /*09c0*/  MOV R2, UR8 ;  /* 0x0000000800027c02 */ /* 0x000fe20008000f00 */
[----:B--234-:R-:W-:Y:S03]  /*09d0*/  BAR.SYNC.DEFER_BLOCKING 0x0 ;  /* 0x0000000000007b1d */ /* 0x01cfe60000010000 */
[----:B------:R-:W-:-:S07]  /*09e0*/  ISETP.EQ.AND P2, PT, R2, 0x1, P1 ;  /* 0x000000010200780c */ /* 0x000fce0000f42270 */
[----:B------:R-:W-:-:S13]  /*09f0*/  ISETP.NE.AND P0, PT, RZ, UR4, PT ;  /* 0x00000004ff007c0c */ /* 0x000fda000bf05270 */
[----:B------:R-:W-:Y:S05]  /*0a00*/  @!P0 BRA `(.L_x_6) ;  /* 0x000001b800308947 */ /* 0x000fea0003800000 */
[----:B------:R-:W-:-:S06]  /*0a10*/  UISETP.GT.U32.AND UP0, UPT, UR10, 0x3, UPT ;  /* 0x000000030a00788c */ /* 0x000fcc000bf04070 */
[----:B------:R-:W-:-:S13]  /*0a20*/  PLOP3.LUT P0, PT, PT, PT, UP0, 0x80, 0x0 ;  /* 0x000000000000781c */ /* 0x000fda0003f0f008 */
[----:B------:R-:W-:Y:S05]  /*0a30*/  @P0 EXIT ;  /* 0x000000000000094d */ /* 0x000fea0003800000 */
.L_x_7:
[----:B------:R-:W-:-:S08]  /*0a40*/  NOP ;  /* 0x0000000000007918 */ /* 0x000fd00000000000 */
[----:B------:R-:W1:Y:S02]  /*0a50*/  USETMAXREG.TRY_ALLOC.CTAPOOL UP0, 0xf0 ;  /* 0x000000f0000079c8 */ /* 0x000e640008000600 */
[----:B-1----:R-:W-:-:S13]  /*0a60*/  PLOP3.LUT P0, PT, PT, PT, UP0, 0x80, 0x0 ;  /* 0x000000000000781c */ /* 0x002fda0003f0f008 */
[----:B------:R-:W-:Y:S05]  /*0a70*/  @!P0 BRA `(.L_x_7) ;  /* 0xfffffffc00f08947 */ /* 0x000fea000383ffff */
[----:B------:R-:W2:Y:S01]  /*0a80*/  LDL R2, [R1+0x200] ;  /* 0x0002000001027983 */ /* 0x000ea20000100800 */
[----:B------:R-:W1:Y:S01]  /*0a90*/  S2UR UR5, SR_CTAID.X ;  /* 0x00000000000579c3 */ /* 0x000e620000002500 */
[----:B------:R-:W-:Y:S01]  /*0aa0*/  UMOV UR11, URZ ;  /* 0x0000003f000b7c82 */ /* 0x000fe20008000000 */
[----:B--2---:R-:W-:-:S13]  /*0ab0*/  R2UR UR4, R2 ;  /* 0x00000000020472ca */ /* 0x004fda00000e0000 */
[----:B------:R-:W-:-:S03]  /*0ac0*/  UISETP.NE.AND UP0, UPT, UR4, 0x1, UPT ;  /* 0x000000010400788c */ /* 0x000fc6000bf05270 */
[----:B------:R-:W-:-:S03]  /*0ad0*/  UMOV UR4, URZ ;  /* 0x0000003f00047c82 */ /* 0x000fc60008000000 */
[----:B------:R-:W-:-:S13]  /*0ae0*/  PLOP3.LUT P0, PT, PT, PT, UP0, 0x80, 0x0 ;  /* 0x000000000000781c */ /* 0x000fda0003f0f008 */
[----:B-1----:R-:W-:Y:S05]  /*0af0*/  @!P0 BRA `(.L_x_8) ;  /* 0x0000000000488947 */ /* 0x002fea0003800000 */
[----:B------:R-:W-:Y:S01]  /*0b00*/  R2UR UR6, R2 ;  /* 0x00000000020672ca */ /* 0x000fe200000e0000 */
[----:B------:R-:W-:-:S12]  /*0b10*/  UMOV UR11, 0x1 ;  /* 0x00000001000b7882 */ /* 0x000fd80000000000 */
[----:B------:R-:W-:-:S06]  /*0b20*/  UISETP.NE.AND UP0, UPT, UR6, 0x2, UPT ;  /* 0x000000020600788c */ /* 0x000fcc000bf05270 */
[----:B------:R-:W-:-:S13]  /*0b30*/  PLOP3.LUT P1, PT, PT, PT, UP0, 0x80, 0x0 ;  /* 0x000000000000781c */ /* 0x000fda0003f2f008 */
[----:B------:R-:W-:Y:S05]  /*0b40*/  @!P1 BRA `(.L_x_8) ;  /* 0x0000000000349947 */ /* 0x000fea0003800000 */
[----:B------:R-:W-:-:S13]  /*0b50*/  R2UR UR4, R2 ;  /* 0x00000000020472ca */ /* 0x000fda00000e0000 */
[----:B------:R-:W-:-:S06]  /*0b60*/  UISETP.NE.AND UP0, UPT, UR4, 0x3, UPT ;  /* 0x000000030400788c */ /* 0x000fcc000bf05270 */
[----:B------:R-:W-:-:S13]  /*0b70*/  PLOP3.LUT P1, PT, PT, PT, UP0, 0x80, 0x0 ;  /* 0x000000000000781c */ /* 0x000fda0003f2f008 */
[----:B------:R-:W-:Y:S05]  /*0b80*/  @!P1 BRA `(.L_x_9) ;  /* 0x00000000001c9947 */ /* 0x000fea0003800000 */
[----:B------:R-:W-:-:S13]  /*0b90*/  R2UR UR4, R2 ;  /* 0x00000000020472ca */ /* 0x000fda00000e0000 */
[----:B------:R-:W-:-:S11]  /*0ba0*/  UISETP.NE.AND UP0, UPT, UR4, 0x4, UPT ;  /* 0x000000040400788c */ /* 0x000fd6000bf05270 */
[----:B------:R-:W-:Y:S01]  /*0bb0*/  @!UP0 UMOV UR4, 0x1 ;  /* 0x0000000100048882 */ /* 0x000fe20000000000 */
[----:B------:R-:W-:Y:S01]  /*0bc0*/  @!UP0 UMOV UR11, 0x1 ;  /* 0x00000001000b8882 */ /* 0x000fe20000000000 */
[----:B------:R-:W-:Y:S01]  /*0bd0*/  @UP0 UMOV UR4, URZ ;  /* 0x0000003f00040c82 */ /* 0x000fe20008000000 */
[----:B------:R-:W-:Y:S01]  /*0be0*/  @UP0 UMOV UR11, URZ ;  /* 0x0000003f000b0c82 */ /* 0x000fe20008000000 */
[----:B------:R-:W-:Y:S05]  /*0bf0*/  BRA `(.L_x_8) ;  /* 0x0000000000087947 */ /* 0x000fea0003800000 */
.L_x_9:
[----:B------:R-:W-:Y:S01]  /*0c00*/  UMOV UR4, 0x1 ;  /* 0x0000000100047882 */ /* 0x000fe20000000000 */
[----:B------:R-:W-:-:S05]  /*0c10*/  UMOV UR11, URZ ;  /* 0x0000003f000b7c82 */ /* 0x000fca0008000000 */
.L_x_8:
[----:B------:R-:W-:Y:S05]  /*0c20*/  @!P0 BRA `(.L_x_10) ;  /* 0x0000000000588947 */ /* 0x000fea0003800000 */
[----:B------:R-:W-:-:S13]  /*0c30*/  R2UR UR6, R2 ;  /* 0x00000000020672ca */ /* 0x000fda00000e0000 */
[----:B------:R-:W-:-:S06]  /*0c40*/  UISETP.NE.AND UP0, UPT, UR6, 0x2, UPT ;  /* 0x000000020600788c */ /* 0x000fcc000bf05270 */
[----:B------:R-:W-:-:S13]  /*0c50*/  PLOP3.LUT P0, PT, PT, PT, UP0, 0x80, 0x0 ;  /* 0x000000000000781c */ /* 0x000fda0003f0f008 */
[----:B------:R-:W-:Y:S05]  /*0c60*/  @!P0 BRA `(.L_x_11) ;  /* 0x00000000003c8947 */ /* 0x000fea0003800000 */
[----:B------:R-:W-:-:S13]  /*0c70*/  R2UR UR6, R2 ;  /* 0x00000000020672ca */ /* 0x000fda00000e0000 */
[----:B------:R-:W-:-:S06]  /*0c80*/  UISETP.NE.AND UP0, UPT, UR6, 0x3, UPT ;  /* 0x000000030600788c */ /* 0x000fcc000bf05270 */
[----:B------:R-:W-:-:S13]  /*0c90*/  PLOP3.LUT P0, PT, PT, PT, UP0, 0x80, 0x0 ;  /* 0x000000000000781c */ /* 0x000fda0003f0f008 */
[----:B------:R-:W-:Y:S05]  /*0ca0*/  @!P0 BRA `(.L_x_12) ;  /* 0x0000000000208947 */ /* 0x000fea0003800000 */
[----:B------:R-:W-:Y:S01]  /*0cb0*/  R2UR UR6, R2 ;  /* 0x00000000020672ca */ /* 0x000fe200000e0000 */
[----:B------:R-:W-:-:S12]  /*0cc0*/  IMAD.U32 R198, RZ, RZ, UR5 ;  /* 0x00000005ffc67e24 */ /* 0x000fd8000f8e00ff */
[----:B------:R-:W-:-:S06]  /*0cd0*/  UISETP.NE.AND UP0, UPT, UR6, 0x4, UPT ;  /* 0x000000040600788c */ /* 0x000fcc000bf05270 */
[----:B------:R-:W-:-:S13]  /*0ce0*/  PLOP3.LUT P0, PT, PT, PT, UP0, 0x80, 0x0 ;  /* 0x000000000000781c */ /* 0x000fda0003f0f008 */
[----:B------:R-:W-:Y:S05]  /*0cf0*/  @P0 BRA `(.L_x_13) ;  /* 0x00000000002c0947 */ /* 0x000fea0003800000 */
[----:B------:R-:W-:-:S06]  /*0d00*/  ULEA UR6, UR5, 0x3, 0x1 ;  /* 0x0000000305067891 */ /* 0x000fcc000f8e083f */
[----:B------:R-:W-:Y:S01]  /*0d10*/  MOV R198, UR6 ;  /* 0x0000000600c67c02 */ /* 0x000fe20008000f00 */
[----:B------:R-:W-:Y:S06]  /*0d20*/  BRA `(.L_x_13) ;  /* 0x0000000000207947 */ /* 0x000fec0003800000 */
.L_x_12:
[----:B------:R-:W-:-:S06]  /*0d30*/  ULEA UR6, UR5, 0x2, 0x1 ;  /* 0x0000000205067891 */ /* 0x000fcc000f8e083f */
[----:B------:R-:W-:Y:S01]  /*0d40*/  IMAD.U32 R198, RZ, RZ, UR6 ;  /* 0x00000006ffc67e24 */ /* 0x000fe2000f8e00ff */
[----:B------:R-:W-:Y:S06]  /*0d50*/  BRA `(.L_x_13) ;  /* 0x0000000000147947 */ /* 0x000fec0003800000 */
.L_x_11:
[----:B------:R-:W-:-:S06]  /*0d60*/  ULEA UR6, UR5, 0x1, 0x1 ;  /* 0x0000000105067891 */ /* 0x000fcc000f8e083f */
[----:B------:R-:W-:Y:S01]  /*0d70*/  MOV R198, UR6 ;  /* 0x0000000600c67c02 */ /* 0x000fe20008000f00 */
[----:B------:R-:W-:Y:S06]  /*0d80*/  BRA `(.L_x_13) ;  /* 0x0000000000087947 */ /* 0x000fec0003800000 */
.L_x_10:
[----:B------:R-:W-:-:S06]  /*0d90*/  USHF.L.U32 UR6, UR5, 0x1, URZ ;  /* 0x0000000105067899 */ /* 0x000fcc000800063f */
[----:B------:R-:W-:-:S07]  /*0da0*/  IMAD.U32 R198, RZ, RZ, UR6 ;  /* 0x00000006ffc67e24 */ /* 0x000fce000f8e00ff */
.L_x_13:
[----:B------:R-:W1:Y:S01]  /*0db0*/  LDC R2, c[0x0][0x28c] ;  /* 0x0000a300ff027b82 */ /* 0x000e620000000800 */
[----:B------:R-:W-:Y:S01]  /*0dc0*/  ULOP3.LUT UR6, UR14, 0x1, URZ, 0xfc, !UPT ;  /* 0x000000010e067892 */ /* 0x000fe2000f8efc3f */
[----:B------:R-:W-:Y:S01]  /*0dd0*/  SHF.R.S32.HI R3, RZ, 0x1f, R0 ;  /* 0x0000001fff037819 */ /* 0x000fe20000011400 */
[----:B------:R-:W-:Y:S02]  /*0de0*/  ULEA UR5, UR5, 0x17f, 0x7 ;  /* 0x0000017f05057891 */ /* 0x000fe4000f8e383f */
[----:B------:R-:W-:Y:S01]  /*0df0*/  UISETP.NE.AND UP0, UPT, UR6, 0x3, UPT ;  /* 0x000000030600788c */ /* 0x000fe2000bf05270 */
[----:B------:R-:W-:Y:S01]  /*0e00*/  LEA.HI R3, R3, R0, RZ, 0x7 ;  /* 0x0000000003037211 */ /* 0x000fe200078f38ff */
[----:B------:R-:W-:-:S03]  /*0e10*/  USHF.R.U32.HI UR5, URZ, 0x8, UR5 ;  /* 0x000000083f057899 */ /* 0x000fc60008011605 */
[----:B------:R-:W-:Y:S02]  /*0e20*/  LOP3.LUT R3, R3, 0xffffff80, RZ, 0xc0, !PT ;  /* 0xffffff8003037812 */ /* 0x000fe400078ec0ff */
[----:B------:R-:W-:-:S03]  /*0e30*/  PLOP3.LUT P0, PT, PT, PT, UP0, 0x80, 0x0 ;  /* 0x000000000000781c */ /* 0x000fc60003f0f008 */
[----:B------:R-:W-:Y:S01]  /*0e40*/  IMAD.IADD R3, R0, 0x1, -R3 ;  /* 0x0000000100037824 */ /* 0x000fe200078e0a03 */
[----:B-1----:R-:W-:-:S04]  /*0e50*/  IADD3 R2, R2, 0xff, RZ ;  /* 0x000000ff02027810 */ /* 0x002fc80007ffe0ff */
[----:B------:R-:W-:-:S04]  /*0e60*/  SHF.R.S32.HI R5, RZ, 0x1f, R2 ;  /* 0x0000001fff057819 */ /* 0x000fc80000011402 */
[----:B------:R-:W-:-:S04]  /*0e70*/  LEA.HI R5, R5, R2, RZ, 0x8 ;  /* 0x0000000205057211 */ /* 0x000fc800078f40ff */
[----:B------:R-:W-:-:S04]  /*0e80*/  SHF.R.S32.HI R5, RZ, 0x8, R5 ;  /* 0x00000008ff057819 */ /* 0x000fc80000011405 */
[----:B------:R-:W-:Y:S01]  /*0e90*/  VIMNMX R185, R5, UR5, PT ;  /* 0x0000000505b97c48 */ /* 0x000fe2000bfe0100 */
[----:B------:R-:W-:Y:S06]  /*0ea0*/  @!P0 BRA `(.L_x_14) ;  /* 0x0000000000048947 */ /* 0x000fec0003800000 */
[----:B------:R-:W-:Y:S01]  /*0eb0*/  BPT.TRAP 0x1 ;  /* 0x000000040000795c */ /* 0x000fe20000300000 */
.L_x_14:
[----:B------:R-:W1:Y:S01]  /*0ec0*/  S2UR UR5, SR_CgaCtaId ;  /* 0x00000000000579c3 */ /* 0x000e620000008800 */
[----:B------:R-:W-:Y:S01]  /*0ed0*/  UMOV UR60, 0x400 ;  /* 0x00000400003c7882 */ /* 0x000fe20000000000 */
[----:B------:R-:W-:Y:S02]  /*0ee0*/  MOV R6, UR4 ;  /* 0x0000000400067c02 */ /* 0x000fe40008000f00 */
[----:B------:R-:W-:Y:S02]  /*0ef0*/  SHF.R.S32.HI R0, RZ, 0x1f, R3 ;  /* 0x0000001fff007819 */ /* 0x000fe40000011403 */
[----:B------:R-:W-:Y:S02]  /*0f00*/  SHF.L.U32 R6, R6, 0x1f, RZ ;  /* 0x0000001f06067819 */ /* 0x000fe400000006ff */
[----:B------:R-:W-:Y:S02]  /*0f10*/  LEA.HI R2, R0, R3, RZ, 0x2 ;  /* 0x0000000300027211 */ /* 0x000fe400078f10ff */
[----:B------:R-:W-:-:S02]  /*0f20*/  R2UR UR6, R198 ;  /* 0x00000000c60672ca */ /* 0x000fc400000e0000 */
[--C-:B------:R-:W-:Y:S02]  /*0f30*/  SHF.R.S32.HI R4, RZ, 0x2, R2.reuse ;  /* 0x00000002ff047819 */ /* 0x100fe40000011402 */
[----:B------:R-:W-:Y:S02]  /*0f40*/  SHF.R.S32.HI R5, RZ, 0x1f, R2 ;  /* 0x0000001fff057819 */ /* 0x000fe40000011402 */
[----:B------:R-:W-:Y:S02]  /*0f50*/  LEA.HI R0, R0, R3, RZ, 0x5 ;  /* 0x0000000300007211 */ /* 0x000fe400078f28ff */
[----:B------:R-:W-:Y:S02]  /*0f60*/  LEA.HI R5, R5, R4, RZ, 0x3 ;  /* 0x0000000405057211 */ /* 0x000fe400078f18ff */
[----:B------:R-:W-:Y:S02]  /*0f70*/  SHF.R.S32.HI R0, RZ, 0x5, R0 ;  /* 0x00000005ff007819 */ /* 0x000fe40000011400 */
[----:B------:R-:W-:Y:S01]  /*0f80*/  LOP3.LUT R5, R5, 0xfffffff8, RZ, 0xc0, !PT ;  /* 0xfffffff805057812 */ /* 0x000fe200078ec0ff */
[----:B-1----:R-:W-:Y:S01]  /*0f90*/  ULEA UR60, UR5, UR60, 0x18 ;  /* 0x0000003c053c7291 */ /* 0x002fe2000f8ec03f */
[----:B------:R-:W-:-:S03]  /*0fa0*/  LOP3.LUT R2, R2, 0x7ffffffc, RZ, 0xc0, !PT ;  /* 0x7ffffffc02027812 */ /* 0x000fc600078ec0ff */
[----:B------:R-:W-:Y:S01]  /*0fb0*/  IMAD.IADD R5, R4, 0x1, -R5 ;  /* 0x0000000104057824 */ /* 0x000fe200078e0a05 */
[----:B------:R-:W-:Y:S01]  /*0fc0*/  ULEA UR5, UR11, UR60, 0x3 ;  /* 0x0000003c0b057291 */ /* 0x000fe2000f8e183f */
[----:B------:R-:W-:Y:S02]  /*0fd0*/  IADD3 R2, R3, -R2, RZ ;  /* 0x8000000203027210 */ /* 0x000fe40007ffe0ff */
[----:B------:R-:W-:Y:S01]  /*0fe0*/  IMAD R0, R0, 0x10, R5 ;  /* 0x0000001000007824 */ /* 0x000fe200078e0205 */
[----:B------:R-:W-:-:S05]  /*0ff0*/  MOV R5, UR6 ;  /* 0x0000000600057c02 */ /* 0x000fca0008000f00 */
[----:B------:R-:W1:Y:S02]  /*1000*/  SYNCS.PHASECHK.TRANS64.TRYWAIT P1, [UR5+0xb0050], R6 ;  /* 0x0b005006ff0075a7 */ /* 0x000e640008020145 */
[----:B-1----:R-:W-:Y:S05]  /*1010*/  @!P1 BRA `(.L_x_15) ;  /* 0x000001c800bc9947 */ /* 0x002fea0003800000 */
.L_x_113:
[----:B------:R-:W-:Y:S01]  /*1020*/  IMAD.SHL.U32 R2, R2, 0x2, RZ ;  /* 0x0000000202027824 */ /* 0x000fe200078e00ff */
[----:B-1----:R-:W-:Y:S01]  /*1030*/  LEA R3, R5, R0, 0x6 ;  /* 0x0000000005037211 */ /* 0x002fe200078e30ff */
[----:B------:R-:W-:Y:S06]  /*1040*/  @!P0 BRA `(.L_x_16) ;  /* 0x0000000000048947 */ /* 0x000fec0003800000 */
[----:B------:R-:W-:Y:S01]  /*1050*/  BPT.TRAP 0x1 ;  /* 0x000000040000795c */ /* 0x000fe20000300000 */
.L_x_16:
[----:B------:R-:W-:Y:S01]  /*1060*/  SHF.L.U32 R5, RZ, 0x1f, RZ ;  /* 0x0000001fff057819 */ /* 0x000fe200000006ff */
[----:B------:R-:W-:Y:S01]  /*1070*/  UIADD3 UR18, UR60, 0xb0090, URZ ;  /* 0x000b00903c127890 */ /* 0x000fe2000fffe03f */
[----:B------:R-:W-:Y:S02]  /*1080*/  ISETP.NE.AND P2, PT, RZ, UR10, PT ;  /* 0x0000000aff007c0c */ /* 0x000fe4000bf45270 */
[----:B------:R-:W1:Y:S02]  /*1090*/  SYNCS.PHASECHK.TRANS64.TRYWAIT P1, [UR60+0xb0000], R5 ;  /* 0x0b000005ff0075a7 */ /* 0x000e64000802017c */
[----:B-1----:R-:W-:Y:S09]  /*10a0*/  @!P1 BRA `(.L_x_17) ;  /* 0x000001c800b09947 */ /* 0x002ff20003800000 */
.L_x_114:
[----:B-1----:R-:W2:Y:S02]  /*10b0*/  LDL R0, [R1+0x200] ;  /* 0x0002000001007983 */ /* 0x002ea40000100800 */
[----:B--2---:R-:W-:Y:S02]  /*10c0*/  R2UR UR4, R0 ;  /* 0x00000000000472ca */ /* 0x004fe400000e0000 */
[----:B------:R-:W-:-:S04]  /*10d0*/  SEL R0, RZ, 0x1, P2 ;  /* 0x00000001ff007807 */ /* 0x000fc80001000000 */
[----:B------:R-:W-:-:S07]  /*10e0*/  SHF.L.U32 R0, R0, 0x1f, RZ ;  /* 0x0000001f00007819 */ /* 0x000fce00000006ff */
[----:B------:R-:W-:-:S09]  /*10f0*/  ULEA UR4, UR4, UR18, 0x3 ;  /* 0x0000001204047291 */ /* 0x000fd2000f8e183f */
[----:B------:R-:W1:Y:S02]  /*1100*/  SYNCS.PHASECHK.TRANS64.TRYWAIT P1, [UR4+-0x8], R0 ;  /* 0xfffff800ff0075a7 */ /* 0x000e640008020144 */
[----:B-1----:R-:W-:Y:S05]  /*1110*/  @!P1 BRA `(.L_x_18) ;  /* 0x000001c800ac9947 */ /* 0x002fea0003800000 */
.L_x_115:
[----:B------:R-:W-:Y:S01]  /*1120*/  USHF.R.U32.HI UR4, URZ, 0x4, UR60 ;  /* 0x000000043f047899 */ /* 0x000fe2000801163c */
[----:B------:R-:W-:Y:S01]  /*1130*/  WARPGROUP.ARRIVE ;  /* 0x00000000000079c5 */ /* 0x000fe20000000000 */
[----:B------:R-:W-:Y:S01]  /*1140*/  UIADD3 UR5, UR60, 0x10000, URZ ;  /* 0x000100003c057890 */ /* 0x000fe2000fffe03f */
[C---:B------:R-:W-:Y:S01]  /*1150*/  IADD3 R4, R2.reuse, 0x9, RZ ;  /* 0x0000000902047810 */ /* 0x040fe20007ffe0ff */
[----:B------:R-:W-:Y:S01]  /*1160*/  ULOP3.LUT UR4, UR4, 0x3fff, URZ, 0xc0, !UPT ;  /* 0x00003fff04047892 */ /* 0x000fe2000f8ec03f */
[C---:B-1----:R-:W-:Y:S01]  /*1170*/  VIADD R0, R2.reuse, 0x8 ;  /* 0x0000000802007836 */ /* 0x042fe20000000000 */
[----:B------:R-:W-:Y:S01]  /*1180*/  USHF.R.U32.HI UR5, URZ, 0x4, UR5 ;  /* 0x000000043f057899 */ /* 0x000fe20008011605 */
[C---:B------:R-:W-:Y:S01]  /*1190*/  ISETP.GE.AND P6, PT, R3.reuse, R4, PT ;  /* 0x000000040300720c */ /* 0x040fe20003fc6270 */
[----:B------:R-:W-:Y:S01]  /*11a0*/  ULOP3.LUT UR4, UR4, 0x10000, URZ, 0xfc, !UPT ;  /* 0x0001000004047892 */ /* 0x000fe2000f8efc3f */
[C---:B------:R-:W-:Y:S01]  /*11b0*/  ISETP.GT.AND P1, PT, R3.reuse, R2, PT ;  /* 0x000000020300720c */ /* 0x040fe20003f24270 */
[----:B------:R-:W-:Y:S01]  /*11c0*/  ULOP3.LUT UR15, UR5, 0x3fff, URZ, 0xc0, !UPT ;  /* 0x00003fff050f7892 */ /* 0x000fe2000f8ec03f */
[C---:B------:R-:W-:Y:S01]  /*11d0*/  IADD3 R4, R2.reuse, 0x19, RZ ;  /* 0x0000001902047810 */ /* 0x040fe20007ffe0ff */
[----:B------:R-:W-:Y:S01]  /*11e0*/  ULEA UR11, UR11, UR4, 0xb ;  /* 0x000000040b0b7291 */ /* 0x000fe2000f8e583f */
[C---:B------:R-:W-:Y:S01]  /*11f0*/  ISETP.GE.AND P4, PT, R3.reuse, R0, PT ;  /* 0x000000000300720c */ /* 0x040fe20003f86270 */
[----:B------:R-:W-:Y:S01]  /*1200*/  ULOP3.LUT UR61, UR15, 0x10000, URZ, 0xfc, !UPT ;  /* 0x000100000f3d7892 */ /* 0x000fe2000f8efc3f */
[C---:B------:R-:W-:Y:S01]  /*1210*/  ISETP.GE.AND P2, PT, R3.reuse, R2, PT ;  /* 0x000000020300720c */ /* 0x040fe20003f46270 */
[----:B------:R-:W-:Y:S01]  /*1220*/  UMOV UR7, 0x40000040 ;  /* 0x4000004000077882 */ /* 0x000fe20000000000 */
[----:B------:R-:W-:Y:S01]  /*1230*/  UMOV UR9, 0x40000040 ;  /* 0x4000004000097882 */ /* 0x000fe20000000000 */
[----:B------:R-:W-:Y:S01]  /*1240*/  UMOV UR5, UR7 ;  /* 0x0000000700057c82 */ /* 0x000fe20008000000 */
[----:B------:R-:W-:Y:S01]  /*1250*/  UMOV UR6, UR11 ;  /* 0x0000000b00067c82 */ /* 0x000fe20008000000 */
[----:B------:R-:W-:Y:S01]  /*1260*/  MOV R197, UR7 ;  /* 0x0000000700c57c02 */ /* 0x000fe20008000f00 */
[----:B------:R-:W-:Y:S01]  /*1270*/  IMAD.U32 R196, RZ, RZ, UR6 ;  /* 0x00000006ffc47e24 */ /* 0x000fe2000f8e00ff */
[----:B------:R-:W-:Y:S01]  /*1280*/  UMOV UR4, UR6 ;  /* 0x0000000600047c82 */ /* 0x000fe20008000000 */
[----:B------:R-:W-:Y:S01]  /*1290*/  UMOV UR6, UR61 ;  /* 0x0000003d00067c82 */ /* 0x000fe20008000000 */
[----:B------:R-:W-:Y:S01]  /*12a0*/  MOV R195, UR9 ;  /* 0x0000000900c37c02 */ /* 0x000fe20008000f00 */
[----:B------:R-:W-:Y:S01]  /*12b0*/  HGMMA.64x256x16.F32 R24, gdesc[UR4], RZ, !UPT, gsb0 ;  /* 0x03e00000041879f0 */ /* 0x000fe2000c0008ff */
[----:B------:R-:W-:Y:S01]  /*12c0*/  UIADD3 UR4, UR11, 0x2, URZ ;  /* 0x000000020b047890 */ /* 0x000fe2000fffe03f */
[C---:B------:R-:W-:Y:S01]  /*12d0*/  VIADD R0, R2.reuse, 0x18 ;  /* 0x0000001802007836 */ /* 0x040fe20000000000 */
[----:B------:R-:W-:Y:S01]  /*12e0*/  UIADD3 UR6, UR61, 0x2, URZ ;  /* 0x000000023d067890 */ /* 0x000fe2000fffe03f */
[C---:B------:R-:W-:Y:S01]  /*12f0*/  IADD3 R8, R2.reuse, 0x11, RZ ;  /* 0x0000001102087810 */ /* 0x040fe20007ffe0ff */
[----:B------:R-:W-:Y:S01]  /*1300*/  UMOV UR5, UR9 ;  /* 0x0000000900057c82 */ /* 0x000fe20008000000 */
[----:B------:R-:W-:Y:S01]  /*1310*/  UMOV UR7, 0x40000040 ;  /* 0x4000004000077882 */ /* 0x000fe20000000000 */
[----:B------:R-:W-:Y:S01]  /*1320*/  UMOV UR9, 0x40000040 ;  /* 0x4000004000097882 */ /* 0x000fe20000000000 */
[----:B------:R-:W-:Y:S01]  /*1330*/  UMOV UR8, UR4 ;  /* 0x0000000400087c82 */ /* 0x000fe20008000000 */
[----:B------:R-:W-:Y:S01]  /*1340*/  MOV R193, UR9 ;  /* 0x0000000900c17c02 */ /* 0x000fe20008000f00 */
[----:B------:R-:W-:Y:S01]  /*1350*/  UMOV UR4, UR8 ;  /* 0x0000000800047c82 */ /* 0x000fe20008000000 */
[----:B------:R-:W-:Y:S01]  /*1360*/  IMAD.U32 R194, RZ, RZ, UR8 ;  /* 0x00000008ffc27e24 */ /* 0x000fe2000f8e00ff */
[----:B------:R-:W-:Y:S01]  /*1370*/  UIADD3 UR12, UR11, 0x202, URZ ;  /* 0x000002020b0c7890 */ /* 0x000fe2000fffe03f */
[C---:B------:R-:W-:Y:S01]  /*1380*/  VIADD R6, R2.reuse, 0x10 ;  /* 0x0000001002067836 */ /* 0x040fe20000000000 */
[----:B------:R-:W-:Y:S01]  /*1390*/  UMOV UR13, 0x40000040 ;  /* 0x40000040000d7882 */ /* 0x000fe20000000000 */
[----:B------:R-:W-:Y:S01]  /*13a0*/  UIADD3 UR16, UR11, 0x204, URZ ;  /* 0x000002040b107890 */ /* 0x000fe2000fffe03f */
[C---:B------:R-:W-:Y:S01]  /*13b0*/  ISETP.GE.AND P3, PT, R3.reuse, R8, PT ;  /* 0x000000080300720c */ /* 0x040fe20003f66270 */
[----:B------:R-:W-:Y:S01]  /*13c0*/  UMOV UR17, 0x40000040 ;  /* 0x4000004000117882 */ /* 0x000fe20000000000 */
[----:B------:R-:W-:Y:S01]  /*13d0*/  UIADD3 UR20, UR11, 0x206, URZ ;  /* 0x000002060b147890 */ /* 0x000fe2000fffe03f */
[----:B------:R-:W-:Y:S01]  /*13e0*/  ISETP.GE.AND P5, PT, R3, R6, PT ;  /* 0x000000060300720c */ /* 0x000fe20003fa6270 */
[----:B------:R-:W-:Y:S01]  /*13f0*/  UMOV UR21, 0x40000040 ;  /* 0x4000004000157882 */ /* 0x000fe20000000000 */
[----:B------:R-:W-:Y:S01]  /*1400*/  UIADD3 UR24, UR11, 0x400, URZ ;  /* 0x000004000b187890 */ /* 0x000fe2000fffe03f */
[----:B------:R-:W-:Y:S01]  /*1410*/  VIADD R6, R2, 0x71 ;  /* 0x0000007102067836 */ /* 0x000fe20000000000 */
[----:B------:R-:W-:Y:S01]  /*1420*/  UMOV UR25, 0x40000040 ;  /* 0x4000004000197882 */ /* 0x000fe20000000000 */
[----:B------:R-:W-:Y:S01]  /*1430*/  UIADD3 UR28, UR11, 0x402, URZ ;  /* 0x000004020b1c7890 */ /* 0x000fe2000fffe03f */
        /* <DEDUP_REMOVED lines=13> */
[----:B------:R-:W-:Y:S01]  /*1510*/  ULDC UR19, c[0x0][0x604] ;  /* 0x0001810000137ab9 */ /* 0x000fe20000000800 */
[----:B------:R-:W-:Y:S01]  /*1520*/  ULDC UR22, c[0x0][0x604] ;  /* 0x0001810000167ab9 */ /* 0x000fe20000000800 */
[----:B------:R-:W-:Y:S01]  /*1530*/  ULDC UR23, c[0x0][0x604] ;  /* 0x0001810000177ab9 */ /* 0x000fe20000000800 */
[----:B------:R-:W-:Y:S01]  /*1540*/  ULDC UR26, c[0x0][0x604] ;  /* 0x00018100001a7ab9 */ /* 0x000fe20000000800 */
[----:B------:R-:W-:-:S04]  /*1550*/  USHF.L.U32 UR10, UR10, 0x3, URZ ;  /* 0x000000030a0a7899 */ /* 0x000fc8000800063f */
[----:B------:R-:W-:Y:S01]  /*1560*/  ULOP3.LUT UR10, UR10, 0x8, URZ, 0xc, !UPT ;  /* 0x000000080a0a7892 */ /* 0x000fe2000f8e0c3f */
[----:B------:R-:W-:Y:S02]  /*1570*/  WARPGROUP.DEPBAR.LE gsb0, 0x0 ;  /* 0x00008000000079c5 */ /* 0x000fe40000010000 */
[----:B------:R-:W-:-:S06]  /*1580*/  WARPGROUP.ARRIVE ;  /* 0x00000000000079c5 */ /* 0x000fcc0000000000 */
[----:B------:R-:W-:Y:S01]  /*1590*/  HGMMA.64x256x16.F32 R24, gdesc[UR4], R24, gsb0 ;  /* 0x03e00000041879f0 */ /* 0x000fe20008000818 */
[----:B------:R-:W-:Y:S02]  /*15a0*/  UIADD3 UR4, UR11, 0x4, URZ ;  /* 0x000000040b047890 */ /* 0x000fe4000fffe03f */
[----:B------:R-:W-:Y:S01]  /*15b0*/  UIADD3 UR6, UR61, 0x4, URZ ;  /* 0x000000043d067890 */ /* 0x000fe2000fffe03f */
[----:B------:R-:W-:Y:S01]  /*15c0*/  UMOV UR5, UR9 ;  /* 0x0000000900057c82 */ /* 0x000fe20008000000 */
[----:B------:R-:W-:Y:S01]  /*15d0*/  UMOV UR7, 0x40000040 ;  /* 0x4000004000077882 */ /* 0x000fe20000000000 */
[----:B------:R-:W-:Y:S02]  /*15e0*/  UMOV UR9, 0x40000040 ;  /* 0x4000004000097882 */ /* 0x000fe40000000000 */
[----:B------:R-:W-:Y:S01]  /*15f0*/  UMOV UR8, UR4 ;  /* 0x0000000400087c82 */ /* 0x000fe20008000000 */
[----:B------:R-:W-:Y:S01]  /*1600*/  MOV R191, UR9 ;  /* 0x0000000900bf7c02 */ /* 0x000fe20008000f00 */
[----:B------:R-:W-:Y:S01]  /*1610*/  UMOV UR4, UR8 ;  /* 0x0000000800047c82 */ /* 0x000fe20008000000 */
[----:B------:R-:W-:Y:S01]  /*1620*/  IMAD.U32 R192, RZ, RZ, UR8 ;  /* 0x00000008ffc07e24 */ /* 0x000fe2000f8e00ff */
[----:B------:R-:W-:-:S02]  /*1630*/  WARPGROUP.DEPBAR.LE gsb0, 0x0 ;  /* 0x00008000000079c5 */ /* 0x000fc40000010000 */
[----:B------:R-:W-:-:S14]  /*1640*/  WARPGROUP.ARRIVE ;  /* 0x00000000000079c5 */ /* 0x000fdc0000000000 */
[----:B------:R-:W-:Y:S01]  /*1650*/  HGMMA.64x256x16.F32 R24, gdesc[UR4], R24, gsb0 ;  /* 0x03e00000041879f0 */ /* 0x000fe20008000818 */
[----:B------:R-:W-:Y:S02]  /*1660*/  UIADD3 UR4, UR11, 0x6, URZ ;  /* 0x000000060b047890 */ /* 0x000fe4000fffe03f */
[----:B------:R-:W-:Y:S01]  /*1670*/  UIADD3 UR6, UR61, 0x6, URZ ;  /* 0x000000063d067890 */ /* 0x000fe2000fffe03f */
[----:B------:R-:W-:Y:S01]  /*1680*/  UMOV UR5, UR9 ;  /* 0x0000000900057c82 */ /* 0x000fe20008000000 */
[----:B------:R-:W-:Y:S01]  /*1690*/  UMOV UR7, 0x40000040 ;  /* 0x4000004000077882 */ /* 0x000fe20000000000 */
[----:B------:R-:W-:Y:S02]  /*16a0*/  UMOV UR9, 0x40000040 ;  /* 0x4000004000097882 */ /* 0x000fe40000000000 */
[----:B------:R-:W-:Y:S02]  /*16b0*/  UMOV UR8, UR4 ;  /* 0x0000000400087c82 */ /* 0x000fe40008000000 */
[----:B------:R-:W-:Y:S01]  /*16c0*/  UMOV UR4, UR8 ;  /* 0x0000000800047c82 */ /* 0x000fe20008000000 */
[----:B------:R-:W-:Y:S01]  /*16d0*/  IMAD.U32 R190, RZ, RZ, UR8 ;  /* 0x00000008ffbe7e24 */ /* 0x000fe2000f8e00ff */
[----:B------:R-:W-:-:S03]  /*16e0*/  UIADD3 UR8, UR11, 0x200, URZ ;  /* 0x000002000b087890 */ /* 0x000fc6000fffe03f */
[----:B------:R-:W-:Y:S01]  /*16f0*/  ULDC UR11, c[0x0][0x604] ;  /* 0x00018100000b7ab9 */ /* 0x000fe20000000800 */
[----:B------:R-:W-:Y:S02]  /*1700*/  WARPGROUP.DEPBAR.LE gsb0, 0x0 ;  /* 0x00008000000079c5 */ /* 0x000fe40000010000 */
[----:B------:R-:W-:-:S10]  /*1710*/  WARPGROUP.ARRIVE ;  /* 0x00000000000079c5 */ /* 0x000fd40000000000 */
[----:B------:R-:W-:Y:S01]  /*1720*/  HGMMA.64x256x16.F32 R24, gdesc[UR4], R24, gsb0 ;  /* 0x03e00000041879f0 */ /* 0x000fe20008000818 */
[----:B------:R-:W-:Y:S01]  /*1730*/  UIADD3 UR6, UR61, 0x800, URZ ;  /* 0x000008003d067890 */ /* 0x000fe2000fffe03f */
[----:B------:R-:W-:Y:S01]  /*1740*/  UMOV UR4, UR8 ;  /* 0x0000000800047c82 */ /* 0x000fe20008000000 */
[----:B------:R-:W-:Y:S01]  /*1750*/  UMOV UR5, UR9 ;  /* 0x0000000900057c82 */ /* 0x000fe20008000000 */
[----:B------:R-:W-:Y:S01]  /*1760*/  UMOV UR7, 0x40000040 ;  /* 0x4000004000077882 */ /* 0x000fe20000000000 */
[----:B------:R-:W-:Y:S02]  /*1770*/  WARPGROUP.DEPBAR.LE gsb0, 0x0 ;  /* 0x00008000000079c5 */ /* 0x000fe40000010000 */
[----:B------:R-:W-:-:S15]  /*1780*/  WARPGROUP.ARRIVE ;  /* 0x00000000000079c5 */ /* 0x000fde0000000000 */
[----:B------:R-:W-:-:S06]  /*1790*/  NOP ;  /* 0x0000000000007918 */ /* 0x000fcc0000000000 */
        /* <DEDUP_REMOVED lines=89> */
[----:B------:R-:W-:Y:S01]  /*1d30*/  ULDC UR4, c[0x0][0x604] ;  /* 0x0001810000047ab9 */ /* 0x000fe20000000800 */
[----:B------:R-:W-:Y:S01]  /*1d40*/  ULDC UR5, c[0x0][0x604] ;  /* 0x0001810000057ab9 */ /* 0x000fe20000000800 */
[----:B------:R-:W-:Y:S01]  /*1d50*/  ULDC UR6, c[0x0][0x604] ;  /* 0x0001810000067ab9 */ /* 0x000fe20000000800 */
[----:B------:R-:W-:Y:S01]  /*1d60*/  ULDC UR7, c[0x0][0x604] ;  /* 0x0001810000077ab9 */ /* 0x000fe20000000800 */
[----:B------:R-:W-:Y:S02]  /*1d70*/  WARPGROUP.DEPBAR.LE gsb0, 0x0 ;  /* 0x00008000000079c5 */ /* 0x000fe40000010000 */
[----:B------:R-:W-:Y:S02]  /*1d80*/  FSEL R25, R25, -INF , P1 ;  /* 0xff80000019197808 */ /* 0x000fe40000800000 */
[----:B------:R-:W-:Y:S02]  /*1d90*/  FSEL R31, R31, -INF , P1 ;  /* 0xff8000001f1f7808 */ /* 0x000fe40000800000 */
[----:B------:R-:W-:-:S02]  /*1da0*/  ISETP.GE.AND P1, PT, R3, R4, PT ;  /* 0x000000040300720c */ /* 0x000fc40003f26270 */
[----:B------:R-:W-:Y:S02]  /*1db0*/  IADD3 R4, R2, 0x21, RZ ;  /* 0x0000002102047810 */ /* 0x000fe40007ffe0ff */
[----:B------:R-:W-:Y:S02]  /*1dc0*/  FSEL R24, R24, -INF , P2 ;  /* 0xff80000018187808 */ /* 0x000fe40001000000 */
[----:B------:R-:W-:Y:S02]  /*1dd0*/  FSEL R30, R30, -INF , P2 ;  /* 0xff8000001e1e7808 */ /* 0x000fe40001000000 */
[----:B------:R-:W-:Y:S01]  /*1de0*/  ISETP.GE.AND P2, PT, R3, R0, PT ;  /* 0x000000000300720c */ /* 0x000fe20003f46270 */
[----:B------:R-:W-:Y:S01]  /*1df0*/  VIADD R0, R2, 0x20 ;  /* 0x0000002002007836 */ /* 0x000fe20000000000 */
[----:B------:R-:W-:Y:S02]  /*1e00*/  FSEL R29, R29, -INF , P6 ;  /* 0xff8000001d1d7808 */ /* 0x000fe40003000000 */
[----:B------:R-:W-:-:S02]  /*1e10*/  FSEL R35, R35, -INF , P6 ;  /* 0xff80000023237808 */ /* 0x000fc40003000000 */
[C---:B------:R-:W-:Y:S02]  /*1e20*/  ISETP.GE.AND P6, PT, R3.reuse, R4, PT ;  /* 0x000000040300720c */ /* 0x040fe40003fc6270 */
[----:B------:R-:W-:Y:S02]  /*1e30*/  IADD3 R4, R2, 0x29, RZ ;  /* 0x0000002902047810 */ /* 0x000fe40007ffe0ff */
[----:B------:R-:W-:Y:S02]  /*1e40*/  FSEL R28, R28, -INF , P4 ;  /* 0xff8000001c1c7808 */ /* 0x000fe40002000000 */
[----:B------:R-:W-:Y:S02]  /*1e50*/  FSEL R34, R34, -INF , P4 ;  /* 0xff80000022227808 */ /* 0x000fe40002000000 */
[----:B------:R-:W-:Y:S01]  /*1e60*/  ISETP.GE.AND P4, PT, R3, R0, PT ;  /* 0x000000000300720c */ /* 0x000fe20003f86270 */
[----:B------:R-:W-:Y:S01]  /*1e70*/  VIADD R0, R2, 0x28 ;  /* 0x0000002802007836 */ /* 0x000fe20000000000 */
[----:B------:R-:W-:-:S02]  /*1e80*/  FSEL R33, R33, -INF , P3 ;  /* 0xff80000021217808 */ /* 0x000fc40001800000 */
[----:B------:R-:W-:Y:S02]  /*1e90*/  FSEL R39, R39, -INF , P3 ;  /* 0xff80000027277808 */ /* 0x000fe40001800000 */
[----:B------:R-:W-:Y:S02]  /*1ea0*/  ISETP.GE.AND P3, PT, R3, R4, PT ;  /* 0x000000040300720c */ /* 0x000fe40003f66270 */
[----:B------:R-:W-:Y:S02]  /*1eb0*/  IADD3 R4, R2, 0x31, RZ ;  /* 0x0000003102047810 */ /* 0x000fe40007ffe0ff */
[----:B------:R-:W-:Y:S02]  /*1ec0*/  FSEL R32, R32, -INF , P5 ;  /* 0xff80000020207808 */ /* 0x000fe40002800000 */
[----:B------:R-:W-:Y:S02]  /*1ed0*/  FSEL R38, R38, -INF , P5 ;  /* 0xff80000026267808 */ /* 0x000fe40002800000 */
[----:B------:R-:W-:-:S02]  /*1ee0*/  FSEL R37, R37, -INF , P1 ;  /* 0xff80000025257808 */ /* 0x000fc40000800000 */
[----:B------:R-:W-:Y:S02]  /*1ef0*/  FSEL R43, R43, -INF , P1 ;  /* 0xff8000002b2b7808 */ /* 0x000fe40000800000 */
[C---:B------:R-:W-:Y:S01]  /*1f00*/  ISETP.GE.AND P5, PT, R3.reuse, R0, PT ;  /* 0x000000000300720c */ /* 0x040fe20003fa6270 */
[C---:B------:R-:W-:Y:S01]  /*1f10*/  VIADD R0, R2.reuse, 0x30 ;  /* 0x0000003002007836 */ /* 0x040fe20000000000 */
[----:B------:R-:W-:Y:S02]  /*1f20*/  ISETP.GE.AND P1, PT, R3, R4, PT ;  /* 0x000000040300720c */ /* 0x000fe40003f26270 */
[----:B------:R-:W-:Y:S02]  /*1f30*/  IADD3 R4, R2, 0x39, RZ ;  /* 0x0000003902047810 */ /* 0x000fe40007ffe0ff */
[----:B------:R-:W-:Y:S02]  /*1f40*/  FSEL R41, R41, -INF , P6 ;  /* 0xff80000029297808 */ /* 0x000fe40003000000 */
[----:B------:R-:W-:-:S02]  /*1f50*/  FSEL R47, R47, -INF , P6 ;  /* 0xff8000002f2f7808 */ /* 0x000fc40003000000 */
[----:B------:R-:W-:Y:S02]  /*1f60*/  FSEL R36, R36, -INF , P2 ;  /* 0xff80000024247808 */ /* 0x000fe40001000000 */
[----:B------:R-:W-:Y:S02]  /*1f70*/  FSEL R42, R42, -INF , P2 ;  /* 0xff8000002a2a7808 */ /* 0x000fe40001000000 */
[C---:B------:R-:W-:Y:S02]  /*1f80*/  ISETP.GE.AND P6, PT, R3.reuse, R4, PT ;  /* 0x000000040300720c */ /* 0x040fe40003fc6270 */
[----:B------:R-:W-:Y:S01]  /*1f90*/  ISETP.GE.AND P2, PT, R3, R0, PT ;  /* 0x000000000300720c */ /* 0x000fe20003f46270 */
[C---:B------:R-:W-:Y:S01]  /*1fa0*/  VIADD R0, R2.reuse, 0x38 ;  /* 0x0000003802007836 */ /* 0x040fe20000000000 */
[----:B------:R-:W-:Y:S02]  /*1fb0*/  IADD3 R4, R2, 0x41, RZ ;  /* 0x0000004102047810 */ /* 0x000fe40007ffe0ff */
[----:B------:R-:W-:-:S02]  /*1fc0*/  FSEL R45, R45, -INF , P3 ;  /* 0xff8000002d2d7808 */ /* 0x000fc40001800000 */
[----:B------:R-:W-:Y:S02]  /*1fd0*/  FSEL R51, R51, -INF , P3 ;  /* 0xff80000033337808 */ /* 0x000fe40001800000 */
[C---:B------:R-:W-:Y:S02]  /*1fe0*/  ISETP.GE.AND P3, PT, R3.reuse, R4, PT ;  /* 0x000000040300720c */ /* 0x040fe40003f66270 */
[----:B------:R-:W-:Y:S02]  /*1ff0*/  FSEL R40, R40, -INF , P4 ;  /* 0xff80000028287808 */ /* 0x000fe40002000000 */
[----:B------:R-:W-:Y:S02]  /*2000*/  FSEL R46, R46, -INF , P4 ;  /* 0xff8000002e2e7808 */ /* 0x000fe40002000000 */
[C---:B------:R-:W-:Y:S02]  /*2010*/  IADD3 R4, R2.reuse, 0x49, RZ ;  /* 0x0000004902047810 */ /* 0x040fe40007ffe0ff */
[----:B------:R-:W-:Y:S01]  /*2020*/  ISETP.GE.AND P4, PT, R3, R0, PT ;  /* 0x000000000300720c */ /* 0x000fe20003f86270 */
[----:B------:R-:W-:Y:S01]  /*2030*/  VIADD R0, R2, 0x40 ;  /* 0x0000004002007836 */ /* 0x000fe20000000000 */
[----:B------:R-:W-:-:S02]  /*2040*/  FSEL R49, R49, -INF , P1 ;  /* 0xff80000031317808 */ /* 0x000fc40000800000 */
[----:B------:R-:W-:Y:S02]  /*2050*/  FSEL R55, R55, -INF , P1 ;  /* 0xff80000037377808 */ /* 0x000fe40000800000 */
        /* <DEDUP_REMOVED lines=30> */
[C---:B------:R-:W-:Y:S01]  /*2240*/  ISETP.GE.AND P6, PT, R3.reuse, R4, PT ;  /* 0x000000040300720c */ /* 0x040fe20003fc6270 */
[C---:B------:R-:W-:Y:S01]  /*2250*/  VIADD R4, R3.reuse, 0x8 ;  /* 0x0000000803047836 */ /* 0x040fe20000000000 */
[----:B------:R-:W-:Y:S01]  /*2260*/  ISETP.GE.AND P5, PT, R3, R0, PT ;  /* 0x000000000300720c */ /* 0x000fe20003fa6270 */
[----:B------:R-:W-:Y:S01]  /*2270*/  VIADD R0, R2, 0x60 ;  /* 0x0000006002007836 */ /* 0x000fe20000000000 */
[----:B------:R-:W-:Y:S02]  /*2280*/  FSEL R69, R69, -INF , P3 ;  /* 0xff80000045457808 */ /* 0x000fe40001800000 */
[----:B------:R-:W-:-:S02]  /*2290*/  FSEL R68, R68, -INF , P5 ;  /* 0xff80000044447808 */ /* 0x000fc40002800000 */
[----:B------:R-:W-:Y:S02]  /*22a0*/  FSEL R74, R74, -INF , P5 ;  /* 0xff8000004a4a7808 */ /* 0x000fe40002800000 */
[----:B------:R-:W-:Y:S02]  /*22b0*/  FSEL R75, R75, -INF , P3 ;  /* 0xff8000004b4b7808 */ /* 0x000fe40001800000 */
[CC--:B------:R-:W-:Y:S02]  /*22c0*/  ISETP.GE.AND P5, PT, R4.reuse, R2.reuse, PT ;  /* 0x000000020400720c */ /* 0x0c0fe40003fa6270 */
[----:B------:R-:W-:Y:S02]  /*22d0*/  ISETP.GT.AND P3, PT, R4, R2, PT ;  /* 0x000000020400720c */ /* 0x000fe40003f64270 */
[----:B------:R-:W-:Y:S02]  /*22e0*/  FSEL R26, R26, -INF , P5 ;  /* 0xff8000001a1a7808 */ /* 0x000fe40002800000 */
[----:B------:R-:W-:-:S02]  /*22f0*/  FSEL R27, R27, -INF , P3 ;  /* 0xff8000001b1b7808 */ /* 0x000fc40001800000 */
[----:B------:R-:W-:Y:S02]  /*2300*/  ISETP.GE.AND P3, PT, R3, R6, PT ;  /* 0x000000060300720c */ /* 0x000fe40003f66270 */
[----:B------:R-:W-:Y:S02]  /*2310*/  FMNMX R7, R26, R27, !PT ;  /* 0x0000001b1a077209 */ /* 0x000fe40007800000 */
[----:B------:R-:W-:Y:S02]  /*2320*/  FSEL R60, R60, -INF , P2 ;  /* 0xff8000003c3c7808 */ /* 0x000fe40001000000 */
[----:B------:R-:W-:Y:S02]  /*2330*/  FMNMX R6, R30, R7, !PT ;  /* 0x000000071e067209 */ /* 0x000fe40007800000 */
[----:B------:R-:W-:Y:S02]  /*2340*/  FSEL R66, R66, -INF , P2 ;  /* 0xff80000042427808 */ /* 0x000fe40001000000 */
[----:B------:R-:W-:-:S02]  /*2350*/  FMNMX R7, R31, R6, !PT ;  /* 0x000000061f077209 */ /* 0x000fc40007800000 */
[----:B------:R-:W-:Y:S01]  /*2360*/  ISETP.GE.AND P2, PT, R3, R0, PT ;  /* 0x000000000300720c */ /* 0x000fe20003f46270 */
[----:B------:R-:W-:Y:S01]  /*2370*/  VIADD R0, R2, 0x68 ;  /* 0x0000006802007836 */ /* 0x000fe20000000000 */
[----:B------:R-:W-:Y:S02]  /*2380*/  FMNMX R6, R34, R7, !PT ;  /* 0x0000000722067209 */ /* 0x000fe40007800000 */
[----:B------:R-:W-:Y:S02]  /*2390*/  FSEL R64, R64, -INF , P4 ;  /* 0xff80000040407808 */ /* 0x000fe40002000000 */
[----:B------:R-:W-:Y:S02]  /*23a0*/  FMNMX R7, R35, R6, !PT ;  /* 0x0000000623077209 */ /* 0x000fe40007800000 */
[----:B------:R-:W-:Y:S02]  /*23b0*/  FSEL R70, R70, -INF , P4 ;  /* 0xff80000046467808 */ /* 0x000fe40002000000 */
[----:B------:R-:W-:-:S02]  /*23c0*/  FMNMX R6, R38, R7, !PT ;  /* 0x0000000726067209 */ /* 0x000fc40007800000 */
[----:B------:R-:W-:Y:S02]  /*23d0*/  ISETP.GE.AND P4, PT, R3, R0, PT ;  /* 0x000000000300720c */ /* 0x000fe40003f86270 */
[----:B------:R-:W-:Y:S02]  /*23e0*/  FMNMX R7, R39, R6, !PT ;  /* 0x0000000627077209 */ /* 0x000fe40007800000 */
[----:B------:R-:W-:Y:S02]  /*23f0*/  IADD3 R0, R2, 0x70, RZ ;  /* 0x0000007002007810 */ /* 0x000fe40007ffe0ff */
[----:B------:R-:W-:Y:S02]  /*2400*/  FMNMX R6, R42, R7, !PT ;  /* 0x000000072a067209 */ /* 0x000fe40007800000 */
[----:B------:R-:W-:Y:S02]  /*2410*/  ISETP.GE.AND P5, PT, R3, R0, PT ;  /* 0x000000000300720c */ /* 0x000fe40003fa6270 */
[----:B------:R-:W-:-:S02]  /*2420*/  FMNMX R7, R43, R6, !PT ;  /* 0x000000062b077209 */ /* 0x000fc40007800000 */
[----:B------:R-:W-:Y:S02]  /*2430*/  IADD3 R0, R2, 0x78, RZ ;  /* 0x0000007802007810 */ /* 0x000fe40007ffe0ff */
[----:B------:R-:W-:Y:S02]  /*2440*/  FMNMX R6, R46, R7, !PT ;  /* 0x000000072e067209 */ /* 0x000fe40007800000 */
[----:B------:R-:W-:Y:S02]  /*2450*/  FSEL R72, R72, -INF , P2 ;  /* 0xff80000048487808 */ /* 0x000fe40001000000 */
[----:B------:R-:W-:Y:S02]  /*2460*/  FMNMX R7, R47, R6, !PT ;  /* 0x000000062f077209 */ /* 0x000fe40007800000 */
[----:B------:R-:W-:Y:S02]  /*2470*/  FSEL R78, R78, -INF , P2 ;  /* 0xff8000004e4e7808 */ /* 0x000fe40001000000 */
[----:B------:R-:W-:-:S02]  /*2480*/  FMNMX R6, R50, R7, !PT ;  /* 0x0000000732067209 */ /* 0x000fc40007800000 */
[----:B------:R-:W-:Y:S02]  /*2490*/  FMNMX R7, R24, R25, !PT ;  /* 0x0000001918077209 */ /* 0x000fe40007800000 */
[----:B------:R-:W-:Y:S02]  /*24a0*/  FMNMX R9, R51, R6, !PT ;  /* 0x0000000633097209 */ /* 0x000fe40007800000 */
[----:B------:R-:W-:Y:S02]  /*24b0*/  FMNMX R6, R28, R7, !PT ;  /* 0x000000071c067209 */ /* 0x000fe40007800000 */
[----:B------:R-:W-:Y:S02]  /*24c0*/  FMNMX R8, R54, R9, !PT ;  /* 0x0000000936087209 */ /* 0x000fe40007800000 */
[----:B------:R-:W-:Y:S02]  /*24d0*/  FMNMX R7, R29, R6, !PT ;  /* 0x000000061d077209 */ /* 0x000fe40007800000 */
[----:B------:R-:W-:-:S02]  /*24e0*/  FMNMX R9, R55, R8, !PT ;  /* 0x0000000837097209 */ /* 0x000fc40007800000 */
[----:B------:R-:W-:Y:S02]  /*24f0*/  FMNMX R6, R32, R7, !PT ;  /* 0x0000000720067209 */ /* 0x000fe40007800000 */
[----:B------:R-:W-:Y:S02]  /*2500*/  FMNMX R8, R58, R9, !PT ;  /* 0x000000093a087209 */ /* 0x000fe40007800000 */
[----:B------:R-:W-:Y:S02]  /*2510*/  FMNMX R7, R33, R6, !PT ;  /* 0x0000000621077209 */ /* 0x000fe40007800000 */
[----:B------:R-:W-:Y:S02]  /*2520*/  FMNMX R9, R59, R8, !PT ;  /* 0x000000083b097209 */ /* 0x000fe40007800000 */
[----:B------:R-:W-:Y:S02]  /*2530*/  FMNMX R6, R36, R7, !PT ;  /* 0x0000000724067209 */ /* 0x000fe40007800000 */
[----:B------:R-:W-:-:S02]  /*2540*/  FMNMX R8, R62, R9, !PT ;  /* 0x000000093e087209 */ /* 0x000fc40007800000 */
[----:B------:R-:W-:Y:S01]  /*2550*/  ISETP.GE.AND P2, PT, R3, R0, PT ;  /* 0x000000000300720c */ /* 0x000fe20003f46270 */
[----:B------:R-:W-:Y:S01]  /*2560*/  VIADD R0, R2, 0x79 ;  /* 0x0000007902007836 */ /* 0x000fe20000000000 */
[----:B------:R-:W-:Y:S02]  /*2570*/  FMNMX R7, R37, R6, !PT ;  /* 0x0000000625077209 */ /* 0x000fe40007800000 */
[----:B------:R-:W-:Y:S02]  /*2580*/  FMNMX R9, R63, R8, !PT ;  /* 0x000000083f097209 */ /* 0x000fe40007800000 */
[----:B------:R-:W-:Y:S02]  /*2590*/  FSEL R73, R73, -INF , P1 ;  /* 0xff80000049497808 */ /* 0x000fe40000800000 */
[----:B------:R-:W-:Y:S02]  /*25a0*/  FSEL R79, R79, -INF , P1 ;  /* 0xff8000004f4f7808 */ /* 0x000fe40000800000 */
[----:B------:R-:W-:-:S02]  /*25b0*/  ISETP.GE.AND P1, PT, R3, R0, PT ;  /* 0x000000000300720c */ /* 0x000fc40003f26270 */
[----:B------:R-:W-:Y:S02]  /*25c0*/  IADD3 R0, R2, 0x80, RZ ;  /* 0x0000008002007810 */ /* 0x000fe40007ffe0ff */
[----:B------:R-:W-:Y:S02]  /*25d0*/  FMNMX R6, R40, R7, !PT ;  /* 0x0000000728067209 */ /* 0x000fe40007800000 */
[----:B------:R-:W-:Y:S02]  /*25e0*/  FMNMX R8, R66, R9, !PT ;  /* 0x0000000942087209 */ /* 0x000fe40007800000 */
[----:B------:R-:W-:Y:S02]  /*25f0*/  FSEL R76, R76, -INF , P4 ;  /* 0xff8000004c4c7808 */ /* 0x000fe40002000000 */
[----:B------:R-:W-:Y:S02]  /*2600*/  FSEL R82, R82, -INF , P4 ;  /* 0xff80000052527808 */ /* 0x000fe40002000000 */
[----:B------:R-:W-:Y:S01]  /*2610*/  ISETP.GE.AND P4, PT, R3, R0, PT ;  /* 0x000000000300720c */ /* 0x000fe20003f86270 */
[----:B------:R-:W-:Y:S01]  /*2620*/  VIADD R0, R2, 0x81 ;  /* 0x0000008102007836 */ /* 0x000fe20000000000 */
[----:B------:R-:W-:-:S02]  /*2630*/  FMNMX R7, R41, R6, !PT ;  /* 0x0000000629077209 */ /* 0x000fc40007800000 */
[----:B------:R-:W-:Y:S02]  /*2640*/  FMNMX R9, R67, R8, !PT ;  /* 0x0000000843097209 */ /* 0x000fe40007800000 */
        /* <DEDUP_REMOVED lines=14> */
[----:B------:R-:W-:Y:S02]  /*2730*/  FSEL R81, R81, -INF , P3 ;  /* 0xff80000051517808 */ /* 0x000fe40001800000 */
[----:B------:R-:W-:Y:S02]  /*2740*/  FSEL R87, R87, -INF , P3 ;  /* 0xff80000057577808 */ /* 0x000fe40001800000 */
[----:B------:R-:W-:Y:S02]  /*2750*/  FMNMX R7, R49, R6, !PT ;  /* 0x0000000631077209 */ /* 0x000fe40007800000 */
[----:B------:R-:W-:Y:S02]  /*2760*/  FMNMX R9, R75, R8, !PT ;  /* 0x000000084b097209 */ /* 0x000fe40007800000 */
        /* <DEDUP_REMOVED lines=12> */
[----:B------:R-:W-:Y:S02]  /*2830*/  ISETP.GE.AND P1, PT, R3, R0, PT ;  /* 0x000000000300720c */ /* 0x000fe40003f26270 */
[----:B------:R-:W-:Y:S02]  /*2840*/  FMNMX R6, R56, R7, !PT ;  /* 0x0000000738067209 */ /* 0x000fe40007800000 */
[----:B------:R-:W-:-:S02]  /*2850*/  FMNMX R8, R82, R9, !PT ;  /* 0x0000000952087209 */ /* 0x000fc40007800000 */
[----:B------:R-:W-:Y:S02]  /*2860*/  IADD3 R0, R2, 0x98, RZ ;  /* 0x0000009802007810 */ /* 0x000fe40007ffe0ff */
[----:B------:R-:W-:Y:S02]  /*2870*/  FSEL R88, R88, -INF , P4 ;  /* 0xff80000058587808 */ /* 0x000fe40002000000 */
[----:B------:R-:W-:Y:S02]  /*2880*/  FSEL R94, R94, -INF , P4 ;  /* 0xff8000005e5e7808 */ /* 0x000fe40002000000 */
[----:B------:R-:W-:Y:S02]  /*2890*/  FMNMX R7, R57, R6, !PT ;  /* 0x0000000639077209 */ /* 0x000fe40007800000 */
[----:B------:R-:W-:Y:S02]  /*28a0*/  FMNMX R9, R83, R8, !PT ;  /* 0x0000000853097209 */ /* 0x000fe40007800000 */
[----:B------:R-:W-:Y:S01]  /*28b0*/  ISETP.GE.AND P4, PT, R3, R0, PT ;  /* 0x000000000300720c */ /* 0x000fe20003f86270 */
[----:B------:R-:W-:Y:S01]  /*28c0*/  VIADD R0, R2, 0x99 ;  /* 0x0000009902007836 */ /* 0x000fe20000000000 */
[----:B------:R-:W-:-:S02]  /*28d0*/  FMNMX R6, R60, R7, !PT ;  /* 0x000000073c067209 */ /* 0x000fc40007800000 */
[----:B------:R-:W-:Y:S02]  /*28e0*/  FMNMX R8, R86, R9, !PT ;  /* 0x0000000956087209 */ /* 0x000fe40007800000 */
[----:B------:R-:W-:Y:S02]  /*28f0*/  FSEL R89, R89, -INF , P6 ;  /* 0xff80000059597808 */ /* 0x000fe40003000000 */
[----:B------:R-:W-:Y:S02]  /*2900*/  FSEL R95, R95, -INF , P6 ;  /* 0xff8000005f5f7808 */ /* 0x000fe40003000000 */
[----:B------:R-:W-:Y:S02]  /*2910*/  ISETP.GE.AND P6, PT, R3, R0, PT ;  /* 0x000000000300720c */ /* 0x000fe40003fc6270 */
[----:B------:R-:W-:Y:S02]  /*2920*/  IADD3 R0, R2, 0xa0, RZ ;  /* 0x000000a002007810 */ /* 0x000fe40007ffe0ff */
[----:B------:R-:W-:-:S02]  /*2930*/  FMNMX R7, R61, R6, !PT ;  /* 0x000000063d077209 */ /* 0x000fc40007800000 */
[----:B------:R-:W-:Y:S02]  /*2940*/  FMNMX R9, R87, R8, !PT ;  /* 0x0000000857097209 */ /* 0x000fe40007800000 */
[----:B------:R-:W-:Y:S02]  /*2950*/  FSEL R92, R92, -INF , P5 ;  /* 0xff8000005c5c7808 */ /* 0x000fe40002800000 */
[----:B------:R-:W-:Y:S02]  /*2960*/  FSEL R98, R98, -INF , P5 ;  /* 0xff80000062627808 */ /* 0x000fe40002800000 */
[----:B------:R-:W-:Y:S01]  /*2970*/  ISETP.GE.AND P5, PT, R3, R0, PT ;  /* 0x000000000300720c */ /* 0x000fe20003fa6270 */
[----:B------:R-:W-:Y:S01]  /*2980*/  VIADD R0, R2, 0xa1 ;  /* 0x000000a102007836 */ /* 0x000fe20000000000 */
[----:B------:R-:W-:Y:S02]  /*2990*/  FMNMX R6, R64, R7, !PT ;  /* 0x0000000740067209 */ /* 0x000fe40007800000 */
[----:B------:R-:W-:-:S02]  /*29a0*/  FMNMX R8, R90, R9, !PT ;  /* 0x000000095a087209 */ /* 0x000fc40007800000 */
[----:B------:R-:W-:Y:S02]  /*29b0*/  FMNMX R7, R65, R6, !PT ;  /* 0x0000000641077209 */ /* 0x000fe40007800000 */
[----:B------:R-:W-:Y:S02]  /*29c0*/  FMNMX R9, R91, R8, !PT ;  /* 0x000000085b097209 */ /* 0x000fe40007800000 */
[----:B------:R-:W-:Y:S02]  /*29d0*/  FSEL R93, R93, -INF , P3 ;  /* 0xff8000005d5d7808 */ /* 0x000fe40001800000 */
[----:B------:R-:W-:Y:S02]  /*29e0*/  FSEL R99, R99, -INF , P3 ;  /* 0xff80000063637808 */ /* 0x000fe40001800000 */
[----:B------:R-:W-:Y:S02]  /*29f0*/  ISETP.GE.AND P3, PT, R3, R0, PT ;  /* 0x000000000300720c */ /* 0x000fe40003f66270 */
[----:B------:R-:W-:-:S02]  /*2a00*/  IADD3 R0, R2, 0xa8, RZ ;  /* 0x000000a802007810 */ /* 0x000fc40007ffe0ff */
        /* <DEDUP_REMOVED lines=48> */
[----:B------:R-:W-:Y:S02]  /*2d10*/  FSEL R115, R115, -INF , P1 ;  /* 0xff80000073737808 */ /* 0x000fe40000800000 */
[----:B------:R-:W-:Y:S02]  /*2d20*/  FMNMX R6, R88, R7, !PT ;  /* 0x0000000758067209 */ /* 0x000fe40007800000 */
[----:B------:R-:W-:Y:S02]  /*2d30*/  FMNMX R8, R114, R9, !PT ;  /* 0x0000000972087209 */ /* 0x000fe40007800000 */
[----:B------:R-:W-:Y:S02]  /*2d40*/  FSEL R109, R109, -INF , P1 ;  /* 0xff8000006d6d7808 */ /* 0x000fe40000800000 */
[----:B------:R-:W-:Y:S02]  /*2d50*/  ISETP.GE.AND P1, PT, R3, R0, PT ;  /* 0x000000000300720c */ /* 0x000fe40003f26270 */
[----:B------:R-:W-:-:S02]  /*2d60*/  IADD3 R0, R2, 0xc8, RZ ;  /* 0x000000c802007810 */ /* 0x000fc40007ffe0ff */
[----:B------:R-:W-:Y:S02]  /*2d70*/  FSEL R118, R118, -INF , P4 ;  /* 0xff80000076767808 */ /* 0x000fe40002000000 */
[----:B------:R-:W-:Y:S02]  /*2d80*/  FMNMX R7, R89, R6, !PT ;  /* 0x0000000659077209 */ /* 0x000fe40007800000 */
[----:B------:R-:W-:Y:S02]  /*2d90*/  FMNMX R9, R115, R8, !PT ;  /* 0x0000000873097209 */ /* 0x000fe40007800000 */
[----:B------:R-:W-:Y:S02]  /*2da0*/  FSEL R112, R112, -INF , P4 ;  /* 0xff80000070707808 */ /* 0x000fe40002000000 */
[----:B------:R-:W-:Y:S01]  /*2db0*/  ISETP.GE.AND P4, PT, R3, R0, PT ;  /* 0x000000000300720c */ /* 0x000fe20003f86270 */
[----:B------:R-:W-:Y:S01]  /*2dc0*/  VIADD R0, R2, 0xc9 ;  /* 0x000000c902007836 */ /* 0x000fe20000000000 */
[----:B------:R-:W-:-:S02]  /*2dd0*/  FSEL R119, R119, -INF , P6 ;  /* 0xff80000077777808 */ /* 0x000fc40003000000 */
[----:B------:R-:W-:Y:S02]  /*2de0*/  FMNMX R6, R92, R7, !PT ;  /* 0x000000075c067209 */ /* 0x000fe40007800000 */
[----:B------:R-:W-:Y:S02]  /*2df0*/  FMNMX R8, R118, R9, !PT ;  /* 0x0000000976087209 */ /* 0x000fe40007800000 */
[----:B------:R-:W-:Y:S02]  /*2e00*/  FSEL R113, R113, -INF , P6 ;  /* 0xff80000071717808 */ /* 0x000fe40003000000 */
[----:B------:R-:W-:Y:S02]  /*2e10*/  FSEL R122, R122, -INF , P5 ;  /* 0xff8000007a7a7808 */ /* 0x000fe40002800000 */
[----:B------:R-:W-:Y:S02]  /*2e20*/  FMNMX R7, R93, R6, !PT ;  /* 0x000000065d077209 */ /* 0x000fe40007800000 */
[----:B------:R-:W-:-:S02]  /*2e30*/  FMNMX R9, R119, R8, !PT ;  /* 0x0000000877097209 */ /* 0x000fc40007800000 */
[----:B------:R-:W-:Y:S02]  /*2e40*/  ISETP.GE.AND P6, PT, R3, R0, PT ;  /* 0x000000000300720c */ /* 0x000fe40003fc6270 */
[----:B------:R-:W-:Y:S02]  /*2e50*/  IADD3 R0, R2, 0xd0, RZ ;  /* 0x000000d002007810 */ /* 0x000fe40007ffe0ff */
[----:B------:R-:W-:Y:S02]  /*2e60*/  FSEL R123, R123, -INF , P3 ;  /* 0xff8000007b7b7808 */ /* 0x000fe40001800000 */
[----:B------:R-:W-:Y:S02]  /*2e70*/  FMNMX R6, R96, R7, !PT ;  /* 0x0000000760067209 */ /* 0x000fe40007800000 */
[----:B------:R-:W-:Y:S02]  /*2e80*/  FMNMX R8, R122, R9, !PT ;  /* 0x000000097a087209 */ /* 0x000fe40007800000 */
[----:B------:R-:W-:-:S02]  /*2e90*/  FSEL R116, R116, -INF , P5 ;  /* 0xff80000074747808 */ /* 0x000fc40002800000 */
[----:B------:R-:W-:Y:S01]  /*2ea0*/  ISETP.GE.AND P5, PT, R3, R0, PT ;  /* 0x000000000300720c */ /* 0x000fe20003fa6270 */
[----:B------:R-:W-:Y:S01]  /*2eb0*/  VIADD R0, R2, 0xd1 ;  /* 0x000000d102007836 */ /* 0x000fe20000000000 */
[----:B------:R-:W-:Y:S02]  /*2ec0*/  FSEL R126, R126, -INF , P2 ;  /* 0xff8000007e7e7808 */ /* 0x000fe40001000000 */
[----:B------:R-:W-:Y:S02]  /*2ed0*/  FMNMX R7, R97, R6, !PT ;  /* 0x0000000661077209 */ /* 0x000fe40007800000 */
[----:B------:R-:W-:Y:S02]  /*2ee0*/  FMNMX R9, R123, R8, !PT ;  /* 0x000000087b097209 */ /* 0x000fe40007800000 */
[----:B------:R-:W-:Y:S02]  /*2ef0*/  FSEL R117, R117, -INF , P3 ;  /* 0xff80000075757808 */ /* 0x000fe40001800000 */
[----:B------:R-:W-:-:S02]  /*2f00*/  ISETP.GE.AND P3, PT, R3, R0, PT ;  /* 0x000000000300720c */ /* 0x000fc40003f66270 */
[----:B------:R-:W-:Y:S02]  /*2f10*/  FSEL R127, R127, -INF , P1 ;  /* 0xff8000007f7f7808 */ /* 0x000fe40000800000 */
[----:B------:R-:W-:Y:S02]  /*2f20*/  FMNMX R6, R100, R7, !PT ;  /* 0x0000000764067209 */ /* 0x000fe40007800000 */
[----:B------:R-:W-:Y:S02]  /*2f30*/  FMNMX R8, R126, R9, !PT ;  /* 0x000000097e087209 */ /* 0x000fe40007800000 */
[----:B------:R-:W-:Y:S02]  /*2f40*/  IADD3 R0, R2, 0xd8, RZ ;  /* 0x000000d802007810 */ /* 0x000fe40007ffe0ff */
[----:B------:R-:W-:Y:S02]  /*2f50*/  FSEL R120, R120, -INF , P2 ;  /* 0xff80000078787808 */ /* 0x000fe40001000000 */
[----:B------:R-:W-:-:S02]  /*2f60*/  FSEL R130, R130, -INF , P4 ;  /* 0xff80000082827808 */ /* 0x000fc40002000000 */
[----:B------:R-:W-:Y:S02]  /*2f70*/  FMNMX R7, R101, R6, !PT ;  /* 0x0000000665077209 */ /* 0x000fe40007800000 */
[----:B------:R-:W-:Y:S02]  /*2f80*/  FMNMX R9, R127, R8, !PT ;  /* 0x000000087f097209 */ /* 0x000fe40007800000 */
[----:B------:R-:W-:Y:S01]  /*2f90*/  ISETP.GE.AND P2, PT, R3, R0, PT ;  /* 0x000000000300720c */ /* 0x000fe20003f46270 */
[----:B------:R-:W-:Y:S01]  /*2fa0*/  VIADD R0, R2, 0xd9 ;  /* 0x000000d902007836 */ /* 0x000fe20000000000 */
[----:B------:R-:W-:Y:S02]  /*2fb0*/  FSEL R131, R131, -INF , P6 ;  /* 0xff80000083837808 */ /* 0x000fe40003000000 */
[----:B------:R-:W-:Y:S02]  /*2fc0*/  FMNMX R6, R104, R7, !PT ;  /* 0x0000000768067209 */ /* 0x000fe40007800000 */
[----:B------:R-:W-:-:S02]  /*2fd0*/  FMNMX R8, R130, R9, !PT ;  /* 0x0000000982087209 */ /* 0x000fc40007800000 */
[----:B------:R-:W-:Y:S02]  /*2fe0*/  FSEL R121, R121, -INF , P1 ;  /* 0xff80000079797808 */ /* 0x000fe40000800000 */
[----:B------:R-:W-:Y:S02]  /*2ff0*/  ISETP.GE.AND P1, PT, R3, R0, PT ;  /* 0x000000000300720c */ /* 0x000fe40003f26270 */
[----:B------:R-:W-:Y:S02]  /*3000*/  IADD3 R0, R2, 0xe0, RZ ;  /* 0x000000e002007810 */ /* 0x000fe40007ffe0ff */
[----:B------:R-:W-:Y:S02]  /*3010*/  FSEL R134, R134, -INF , P5 ;  /* 0xff80000086867808 */ /* 0x000fe40002800000 */
[----:B------:R-:W-:Y:S02]  /*3020*/  FMNMX R7, R105, R6, !PT ;  /* 0x0000000669077209 */ /* 0x000fe40007800000 */
[----:B------:R-:W-:-:S02]  /*3030*/  FMNMX R9, R131, R8, !PT ;  /* 0x0000000883097209 */ /* 0x000fc40007800000 */
[----:B------:R-:W-:Y:S02]  /*3040*/  FSEL R124, R124, -INF , P4 ;  /* 0xff8000007c7c7808 */ /* 0x000fe40002000000 */
[----:B------:R-:W-:Y:S01]  /*3050*/  ISETP.GE.AND P4, PT, R3, R0, PT ;  /* 0x000000000300720c */ /* 0x000fe20003f86270 */
[----:B------:R-:W-:Y:S01]  /*3060*/  VIADD R0, R2, 0xe1 ;  /* 0x000000e102007836 */ /* 0x000fe20000000000 */
[----:B------:R-:W-:Y:S02]  /*3070*/  FSEL R135, R135, -INF , P3 ;  /* 0xff80000087877808 */ /* 0x000fe40001800000 */
[----:B------:R-:W-:Y:S02]  /*3080*/  FMNMX R6, R108, R7, !PT ;  /* 0x000000076c067209 */ /* 0x000fe40007800000 */
[----:B------:R-:W-:Y:S02]  /*3090*/  FMNMX R8, R134, R9, !PT ;  /* 0x0000000986087209 */ /* 0x000fe40007800000 */
[----:B------:R-:W-:-:S02]  /*30a0*/  FSEL R138, R138, -INF , P2 ;  /* 0xff8000008a8a7808 */ /* 0x000fc40001000000 */
[----:B------:R-:W-:Y:S02]  /*30b0*/  FMNMX R7, R109, R6, !PT ;  /* 0x000000066d077209 */ /* 0x000fe40007800000 */
[----:B------:R-:W-:Y:S02]  /*30c0*/  FMNMX R9, R135, R8, !PT ;  /* 0x0000000887097209 */ /* 0x000fe40007800000 */
[----:B------:R-:W-:Y:S02]  /*30d0*/  FSEL R125, R125, -INF , P6 ;  /* 0xff8000007d7d7808 */ /* 0x000fe40003000000 */
[----:B------:R-:W-:Y:S02]  /*30e0*/  ISETP.GE.AND P6, PT, R3, R0, PT ;  /* 0x000000000300720c */ /* 0x000fe40003fc6270 */
[----:B------:R-:W-:Y:S02]  /*30f0*/  IADD3 R0, R2, 0xe8, RZ ;  /* 0x000000e802007810 */ /* 0x000fe40007ffe0ff */
[----:B------:R-:W-:-:S02]  /*3100*/  FSEL R139, R139, -INF , P1 ;  /* 0xff8000008b8b7808 */ /* 0x000fc40000800000 */
[----:B------:R-:W-:Y:S02]  /*3110*/  FMNMX R6, R112, R7, !PT ;  /* 0x0000000770067209 */ /* 0x000fe40007800000 */
[----:B------:R-:W-:Y:S02]  /*3120*/  FMNMX R8, R138, R9, !PT ;  /* 0x000000098a087209 */ /* 0x000fe40007800000 */
[----:B------:R-:W-:Y:S02]  /*3130*/  FSEL R128, R128, -INF , P5 ;  /* 0xff80000080807808 */ /* 0x000fe40002800000 */
[----:B------:R-:W-:Y:S01]  /*3140*/  ISETP.GE.AND P5, PT, R3, R0, PT ;  /* 0x000000000300720c */ /* 0x000fe20003fa6270 */
[----:B------:R-:W-:Y:S01]  /*3150*/  VIADD R0, R2, 0xe9 ;  /* 0x000000e902007836 */ /* 0x000fe20000000000 */
[----:B------:R-:W-:Y:S02]  /*3160*/  FSEL R142, R142, -INF , P4 ;  /* 0xff8000008e8e7808 */ /* 0x000fe40002000000 */
        /* <DEDUP_REMOVED lines=18> */
[----:B------:R-:W-:Y:S02]  /*3290*/  ISETP.GE.AND P1, PT, R3, R0, PT ;  /* 0x000000000300720c */ /* 0x000fe40003f26270 */
[----:B------:R-:W-:Y:S02]  /*32a0*/  FSEL R150, R150, -INF , P2 ;  /* 0xff80000096967808 */ /* 0x000fe40001000000 */
[----:B------:R-:W-:-:S02]  /*32b0*/  FMNMX R7, R121, R6, !PT ;  /* 0x0000000679077209 */ /* 0x000fc40007800000 */
[----:B------:R-:W-:Y:S02]  /*32c0*/  FMNMX R9, R147, R8, !PT ;  /* 0x0000000893097209 */ /* 0x000fe40007800000 */
[----:B------:R-:W-:Y:S02]  /*32d0*/  FSEL R151, R151, -INF , P1 ;  /* 0xff80000097977808 */ /* 0x000fe40000800000 */
[----:B------:R-:W-:Y:S02]  /*32e0*/  FMNMX R0, R124, R7, !PT ;  /* 0x000000077c007209 */ /* 0x000fe40007800000 */
[----:B------:R-:W-:Y:S02]  /*32f0*/  FMNMX R6, R150, R9, !PT ;  /* 0x0000000996067209 */ /* 0x000fe40007800000 */
[----:B------:R-:W-:Y:S02]  /*3300*/  FMNMX R7, R125, R0, !PT ;  /* 0x000000007d077209 */ /* 0x000fe40007800000 */
[----:B------:R-:W-:-:S02]  /*3310*/  FMNMX R8, R151, R6, !PT ;  /* 0x0000000697087209 */ /* 0x000fc40007800000 */
[----:B------:R-:W-:Y:S02]  /*3320*/  FMNMX R0, R128, R7, !PT ;  /* 0x0000000780007209 */ /* 0x000fe40007800000 */
[----:B------:R-:W-:Y:S01]  /*3330*/  FSEL R136, R136, -INF , P4 ;  /* 0xff80000088887808 */ /* 0x000fe20002000000 */
[----:B------:R-:W1:Y:S01]  /*3340*/  SHFL.BFLY PT, R9, R8, 0x1, 0x1f ;  /* 0x0c201f0008097f89 */ /* 0x000e6200000e0000 */
[----:B------:R-:W-:Y:S02]  /*3350*/  FMNMX R7, R129, R0, !PT ;  /* 0x0000000081077209 */ /* 0x000fe40007800000 */
[----:B------:R-:W-:Y:S02]  /*3360*/  FSEL R137, R137, -INF , P6 ;  /* 0xff80000089897808 */ /* 0x000fe40003000000 */
[----:B------:R-:W-:Y:S02]  /*3370*/  FMNMX R0, R132, R7, !PT ;  /* 0x0000000784007209 */ /* 0x000fe40007800000 */
[----:B------:R-:W-:-:S02]  /*3380*/  FSEL R140, R140, -INF , P5 ;  /* 0xff8000008c8c7808 */ /* 0x000fc40002800000 */
[----:B------:R-:W-:Y:S02]  /*3390*/  FMNMX R7, R133, R0, !PT ;  /* 0x0000000085077209 */ /* 0x000fe40007800000 */
[----:B------:R-:W-:Y:S02]  /*33a0*/  FSEL R141, R141, -INF , P3 ;  /* 0xff8000008d8d7808 */ /* 0x000fe40001800000 */
[----:B------:R-:W-:Y:S02]  /*33b0*/  FMNMX R0, R136, R7, !PT ;  /* 0x0000000788007209 */ /* 0x000fe40007800000 */
[----:B------:R-:W-:Y:S02]  /*33c0*/  FSEL R144, R144, -INF , P2 ;  /* 0xff80000090907808 */ /* 0x000fe40001000000 */
[----:B------:R-:W-:Y:S02]  /*33d0*/  FMNMX R7, R137, R0, !PT ;  /* 0x0000000089077209 */ /* 0x000fe40007800000 */
[----:B------:R-:W-:-:S02]  /*33e0*/  IADD3 R0, R2, 0xf8, RZ ;  /* 0x000000f802007810 */ /* 0x000fc40007ffe0ff */
[----:B------:R-:W-:Y:S02]  /*33f0*/  FMNMX R6, R140, R7, !PT ;  /* 0x000000078c067209 */ /* 0x000fe40007800000 */
[----:B------:R-:W-:Y:S01]  /*3400*/  ISETP.GE.AND P2, PT, R3, R0, PT ;  /* 0x000000000300720c */ /* 0x000fe20003f46270 */
[----:B------:R-:W-:Y:S01]  /*3410*/  VIADD R0, R2, 0xf9 ;  /* 0x000000f902007836 */ /* 0x000fe20000000000 */
[----:B-1----:R-:W-:Y:S02]  /*3420*/  FMNMX R9, R8, R9, !PT ;  /* 0x0000000908097209 */ /* 0x002fe40007800000 */
[----:B------:R-:W-:Y:S02]  /*3430*/  FMNMX R7, R141, R6, !PT ;  /* 0x000000068d077209 */ /* 0x000fe40007800000 */
[----:B------:R-:W-:Y:S01]  /*3440*/  FSEL R145, R145, -INF , P1 ;  /* 0xff80000091917808 */ /* 0x000fe20000800000 */
[----:B------:R-:W1:Y:S01]  /*3450*/  SHFL.BFLY PT, R10, R9, 0x2, 0x1f ;  /* 0x0c401f00090a7f89 */ /* 0x000e6200000e0000 */
[----:B------:R-:W-:-:S02]  /*3460*/  FMNMX R6, R144, R7, !PT ;  /* 0x0000000790067209 */ /* 0x000fc40007800000 */
[----:B------:R-:W-:Y:S02]  /*3470*/  ISETP.GE.AND P1, PT, R3, R0, PT ;  /* 0x000000000300720c */ /* 0x000fe40003f26270 */
[----:B------:R-:W-:Y:S02]  /*3480*/  FSEL R148, R148, -INF , P2 ;  /* 0xff80000094947808 */ /* 0x000fe40001000000 */
[----:B------:R-:W-:Y:S02]  /*3490*/  FMNMX R7, R145, R6, !PT ;  /* 0x0000000691077209 */ /* 0x000fe40007800000 */
[----:B------:R-:W-:Y:S02]  /*34a0*/  FSEL R149, R149, -INF , P1 ;  /* 0xff80000095957808 */ /* 0x000fe40000800000 */
[----:B------:R-:W-:-:S04]  /*34b0*/  FMNMX R0, R148, R7, !PT ;  /* 0x0000000794007209 */ /* 0x000fc80007800000 */
[----:B------:R-:W-:-:S05]  /*34c0*/  FMNMX R7, R149, R0, !PT ;  /* 0x0000000095077209 */ /* 0x000fca0007800000 */
[----:B------:R-:W2:Y:S01]  /*34d0*/  SHFL.BFLY PT, R8, R7, 0x1, 0x1f ;  /* 0x0c201f0007087f89 */ /* 0x000ea200000e0000 */
[----:B-1----:R-:W-:-:S04]  /*34e0*/  FMNMX R0, R9, R10, !PT ;  /* 0x0000000a09007209 */ /* 0x002fc80007800000 */
[----:B------:R-:W-:-:S04]  /*34f0*/  FSETP.NEU.AND P1, PT, R0, -INF , PT ;  /* 0xff8000000000780b */ /* 0x000fc80003f2d000 */
[----:B------:R-:W-:-:S05]  /*3500*/  FSEL R6, R0, RZ, P1 ;  /* 0x000000ff00067208 */ /* 0x000fca0000800000 */
[----:B------:R-:W-:Y:S01]  /*3510*/  FMUL R6, R6, UR4 ;  /* 0x0000000406067c20 */ /* 0x000fe20008400000 */
[----:B------:R-:W-:-:S03]  /*3520*/  ULDC UR4, c[0x0][0x604] ;  /* 0x0001810000047ab9 */ /* 0x000fc60000000800 */
[--C-:B------:R-:W-:Y:S01]  /*3530*/  FFMA R26, R26, UR4, -R6.reuse ;  /* 0x000000041a1a7c23 */ /* 0x100fe20008000806 */
[----:B------:R-:W-:Y:S01]  /*3540*/  ULDC UR4, c[0x0][0x604] ;  /* 0x0001810000047ab9 */ /* 0x000fe20000000800 */
[----:B--2---:R-:W-:Y:S01]  /*3550*/  FMNMX R184, R7, R8, !PT ;  /* 0x0000000807b87209 */ /* 0x004fe20007800000 */
[--C-:B------:R-:W-:Y:S01]  /*3560*/  FFMA R8, R27, UR4, -R6.reuse ;  /* 0x000000041b087c23 */ /* 0x100fe20008000806 */
[----:B------:R-:W-:Y:S01]  /*3570*/  ULDC UR4, c[0x0][0x604] ;  /* 0x0001810000047ab9 */ /* 0x000fe20000000800 */
[----:B------:R-:W-:Y:S01]  /*3580*/  FSETP.GEU.AND P6, PT, R26, -126, PT ;  /* 0xc2fc00001a00780b */ /* 0x000fe20003fce000 */
[--C-:B------:R-:W-:Y:S01]  /*3590*/  FFMA R27, R30, UR4, -R6.reuse ;  /* 0x000000041e1b7c23 */ /* 0x100fe20008000806 */
[----:B------:R-:W1:Y:S01]  /*35a0*/  SHFL.BFLY PT, R9, R184, 0x2, 0x1f ;  /* 0x0c401f00b8097f89 */ /* 0x000e6200000e0000 */
[----:B------:R-:W-:Y:S01]  /*35b0*/  FSETP.GEU.AND P5, PT, R8, -126, PT ;  /* 0xc2fc00000800780b */ /* 0x000fe20003fae000 */
[----:B------:R-:W-:Y:S02]  /*35c0*/  ULDC UR4, c[0x0][0x604] ;  /* 0x0001810000047ab9 */ /* 0x000fe40000000800 */
[----:B------:R-:W-:Y:S01]  /*35d0*/  FSETP.GEU.AND P3, PT, R27, -126, PT ;  /* 0xc2fc00001b00780b */ /* 0x000fe20003f6e000 */
[----:B------:R-:W-:Y:S01]  /*35e0*/  FFMA R10, R31, UR4, -R6 ;  /* 0x000000041f0a7c23 */ /* 0x000fe20008000806 */
[----:B------:R-:W-:-:S02]  /*35f0*/  ULDC UR4, c[0x0][0x604] ;  /* 0x0001810000047ab9 */ /* 0x000fc40000000800 */
[--C-:B------:R-:W-:Y:S01]  /*3600*/  FFMA R34, R34, UR4, -R6.reuse ;  /* 0x0000000422227c23 */ /* 0x100fe20008000806 */
[----:B------:R-:W-:Y:S01]  /*3610*/  ULDC UR4, c[0x0][0x604] ;  /* 0x0001810000047ab9 */ /* 0x000fe20000000800 */
[----:B------:R-:W-:Y:S01]  /*3620*/  FSETP.GEU.AND P2, PT, R10, -126, PT ;  /* 0xc2fc00000a00780b */ /* 0x000fe20003f4e000 */
[----:B------:R-:W-:Y:S01]  /*3630*/  @!P6 FMUL R26, R26, 0.5 ;  /* 0x3f0000001a1ae820 */ /* 0x000fe20000400000 */
[--C-:B------:R-:W-:Y:S01]  /*3640*/  FFMA R12, R35, UR4, -R6.reuse ;  /* 0x00000004230c7c23 */ /* 0x100fe20008000806 */
[----:B------:R-:W-:Y:S01]  /*3650*/  FSETP.GEU.AND P4, PT, R34, -126, PT ;  /* 0xc2fc00002200780b */ /* 0x000fe20003f8e000 */
[----:B------:R-:W-:Y:S01]  /*3660*/  @!P5 FMUL R8, R8, 0.5 ;  /* 0x3f0000000808d820 */ /* 0x000fe20000400000 */
[----:B------:R-:W2:Y:S01]  /*3670*/  MUFU.EX2 R7, R26 ;  /* 0x0000001a00077308 */ /* 0x000ea20000000800 */
[----:B------:R-:W-:Y:S01]  /*3680*/  ULDC UR4, c[0x0][0x604] ;  /* 0x0001810000047ab9 */ /* 0x000fe20000000800 */
[----:B------:R-:W-:Y:S01]  /*3690*/  @!P3 FMUL R27, R27, 0.5 ;  /* 0x3f0000001b1bb820 */ /* 0x000fe20000400000 */
[----:B------:R-:W-:Y:S01]  /*36a0*/  FFMA R31, R38, UR4, -R6 ;  /* 0x00000004261f7c23 */ /* 0x000fe20008000806 */
[----:B------:R-:W-:-:S02]  /*36b0*/  ULDC UR4, c[0x0][0x604] ;  /* 0x0001810000047ab9 */ /* 0x000fc40000000800 */
[--C-:B------:R-:W-:Y:S01]  /*36c0*/  FFMA R14, R39, UR4, -R6.reuse ;  /* 0x00000004270e7c23 */ /* 0x100fe20008000806 */
[----:B------:R-:W-:Y:S01]  /*36d0*/  ULDC UR4, c[0x0][0x604] ;  /* 0x0001810000047ab9 */ /* 0x000fe20000000800 */
[----:B------:R-:W3:Y:S01]  /*36e0*/  MUFU.EX2 R8, R8 ;  /* 0x0000000800087308 */ /* 0x000ee20000000800 */
[----:B-1----:R-:W-:Y:S01]  /*36f0*/  FMNMX R184, R184, R9, !PT ;  /* 0x00000009b8b87209 */ /* 0x002fe20007800000 */
[----:B------:R-:W-:Y:S01]  /*3700*/  @!P2 FMUL R10, R10, 0.5 ;  /* 0x3f0000000a0aa820 */ /* 0x000fe20000400000 */
[--C-:B------:R-:W-:Y:S01]  /*3710*/  FFMA R11, R42, UR4, -R6.reuse ;  /* 0x000000042a0b7c23 */ /* 0x100fe20008000806 */
[----:B------:R-:W-:Y:S01]  /*3720*/  @!P4 FMUL R34, R34, 0.5 ;  /* 0x3f0000002222c820 */ /* 0x000fe20000400000 */
[C---:B------:R-:W-:Y:S01]  /*3730*/  FSETP.NEU.AND P1, PT, R184.reuse, -INF , PT ;  /* 0xff800000b800780b */ /* 0x040fe20003f2d000 */
[----:B------:R-:W-:Y:S02]  /*3740*/  ULDC UR4, c[0x0][0x604] ;  /* 0x0001810000047ab9 */ /* 0x000fe40000000800 */
[----:B------:R-:W1:Y:S01]  /*3750*/  MUFU.EX2 R27, R27 ;  /* 0x0000001b001b7308 */ /* 0x000e620000000800 */
[----:B------:R-:W-:Y:S01]  /*3760*/  FSEL R152, R184, RZ, P1 ;  /* 0x000000ffb8987208 */ /* 0x000fe20000800000 */
[----:B--2---:R-:W-:Y:S01]  /*3770*/  @!P6 FMUL R7, R7, R7 ;  /* 0x000000070707e220 */ /* 0x004fe20000400000 */
[----:B------:R-:W-:Y:S01]  /*3780*/  FSETP.GEU.AND P1, PT, R12, -126, PT ;  /* 0xc2fc00000c00780b */ /* 0x000fe20003f2e000 */
[----:B------:R-:W-:Y:S01]  /*3790*/  FFMA R16, R43, UR4, -R6 ;  /* 0x000000042b107c23 */ /* 0x000fe20008000806 */
[----:B------:R-:W-:Y:S01]  /*37a0*/  FSETP.GEU.AND P6, PT, R31, -126, PT ;  /* 0xc2fc00001f00780b */ /* 0x000fe20003fce000 */
[----:B------:R-:W-:-:S02]  /*37b0*/  ULDC UR4, c[0x0][0x604] ;  /* 0x0001810000047ab9 */ /* 0x000fc40000000800 */
[----:B------:R-:W2:Y:S01]  /*37c0*/  MUFU.EX2 R10, R10 ;  /* 0x0000000a000a7308 */ /* 0x000ea20000000800 */
[----:B---3--:R-:W-:Y:S01]  /*37d0*/  @!P5 FMUL R8, R8, R8 ;  /* 0x000000080808d220 */ /* 0x008fe20000400000 */
[----:B------:R-:W-:Y:S01]  /*37e0*/  FSETP.GEU.AND P5, PT, R14, -126, PT ;  /* 0xc2fc00000e00780b */ /* 0x000fe20003fae000 */
[--C-:B------:R-:W-:Y:S01]  /*37f0*/  FFMA R13, R46, UR4, -R6.reuse ;  /* 0x000000042e0d7c23 */ /* 0x100fe20008000806 */
[----:B------:R-:W-:Y:S02]  /*3800*/  ULDC UR4, c[0x0][0x604] ;  /* 0x0001810000047ab9 */ /* 0x000fe40000000800 */
[--C-:B------:R-:W-:Y:S01]  /*3810*/  FFMA R18, R47, UR4, -R6.reuse ;  /* 0x000000042f127c23 */ /* 0x100fe20008000806 */
[----:B------:R-:W-:Y:S01]  /*3820*/  ULDC UR4, c[0x0][0x604] ;  /* 0x0001810000047ab9 */ /* 0x000fe20000000800 */
[----:B------:R-:W3:Y:S01]  /*3830*/  MUFU.EX2 R9, R34 ;  /* 0x0000002200097308 */ /* 0x000ee20000000800 */
[----:B-1----:R-:W-:Y:S01]  /*3840*/  @!P3 FMUL R27, R27, R27 ;  /* 0x0000001b1b1bb220 */ /* 0x002fe20000400000 */
[----:B------:R-:W-:Y:S01]  /*3850*/  FSETP.GEU.AND P3, PT, R11, -126, PT ;  /* 0xc2fc00000b00780b */ /* 0x000fe20003f6e000 */
[----:B------:R-:W-:Y:S01]  /*3860*/  @!P1 FMUL R12, R12, 0.5 ;  /* 0x3f0000000c0c9820 */ /* 0x000fe20000400000 */
[----:B------:R-:W-:Y:S01]  /*3870*/  @!P6 FMUL R31, R31, 0.5 ;  /* 0x3f0000001f1fe820 */ /* 0x000fe20000400000 */
[--C-:B------:R-:W-:Y:S01]  /*3880*/  FFMA R15, R50, UR4, -R6.reuse ;  /* 0x00000004320f7c23 */ /* 0x100fe20008000806 */
[----:B------:R-:W-:Y:S01]  /*3890*/  ULDC UR4, c[0x0][0x604] ;  /* 0x0001810000047ab9 */ /* 0x000fe20000000800 */
[----:B------:R-:W-:Y:S01]  /*38a0*/  @!P5 FMUL R14, R14, 0.5 ;  /* 0x3f0000000e0ed820 */ /* 0x000fe20000400000 */
[----:B------:R-:W-:Y:S01]  /*38b0*/  FFMA R20, R51, UR4, -R6 ;  /* 0x0000000433147c23 */ /* 0x000fe20008000806 */
[----:B------:R-:W1:Y:S01]  /*38c0*/  MUFU.EX2 R12, R12 ;  /* 0x0000000c000c7308 */ /* 0x000e620000000800 */
[----:B--2---:R-:W-:Y:S01]  /*38d0*/  @!P2 FMUL R10, R10, R10 ;  /* 0x0000000a0a0aa220 */ /* 0x004fe20000400000 */
[----:B------:R-:W-:Y:S01]  /*38e0*/  FSETP.GEU.AND P2, PT, R16, -126, PT ;  /* 0xc2fc00001000780b */ /* 0x000fe20003f4e000 */
[----:B------:R-:W-:-:S02]  /*38f0*/  ULDC UR4, c[0x0][0x604] ;  /* 0x0001810000047ab9 */ /* 0x000fc40000000800 */
[--C-:B------:R-:W-:Y:S01]  /*3900*/  FFMA R17, R54, UR4, -R6.reuse ;  /* 0x0000000436117c23 */ /* 0x100fe20008000806 */
[----:B------:R-:W-:Y:S01]  /*3910*/  @!P3 FMUL R11, R11, 0.5 ;  /* 0x3f0000000b0bb820 */ /* 0x000fe20000400000 */
[----:B------:R-:W-:Y:S01]  /*3920*/  ULDC UR4, c[0x0][0x604] ;  /* 0x0001810000047ab9 */ /* 0x000fe20000000800 */
[----:B------:R-:W2:Y:S01]  /*3930*/  MUFU.EX2 R31, R31 ;  /* 0x0000001f001f7308 */ /* 0x000ea20000000800 */
[----:B---3--:R-:W-:Y:S01]  /*3940*/  @!P4 FMUL R9, R9, R9 ;  /* 0x000000090909c220 */ /* 0x008fe20000400000 */
[----:B------:R-:W-:Y:S01]  /*3950*/  FSETP.GEU.AND P4, PT, R13, -126, PT ;  /* 0xc2fc00000d00780b */ /* 0x000fe20003f8e000 */
[--C-:B------:R-:W-:Y:S01]  /*3960*/  FFMA R22, R55, UR4, -R6.reuse ;  /* 0x0000000437167c23 */ /* 0x100fe20008000806 */
[----:B------:R-:W-:Y:S02]  /*3970*/  ULDC UR4, c[0x0][0x604] ;  /* 0x0001810000047ab9 */ /* 0x000fe40000000800 */
[----:B------:R-:W-:Y:S01]  /*3980*/  FFMA R19, R58, UR4, -R6 ;  /* 0x000000043a137c23 */ /* 0x000fe20008000806 */
[----:B------:R-:W-:Y:S01]  /*3990*/  @!P2 FMUL R16, R16, 0.5 ;  /* 0x3f0000001010a820 */ /* 0x000fe20000400000 */
[----:B------:R-:W3:Y:S01]  /*39a0*/  MUFU.EX2 R14, R14 ;  /* 0x0000000e000e7308 */ /* 0x000ee20000000800 */
[----:B-1----:R-:W-:Y:S01]  /*39b0*/  @!P1 FMUL R12, R12, R12 ;  /* 0x0000000c0c0c9220 */ /* 0x002fe20000400000 */
[----:B------:R-:W-:Y:S01]  /*39c0*/  FSETP.GEU.AND P1, PT, R18, -126, PT ;  /* 0xc2fc00001200780b */ /* 0x000fe20003f2e000 */
[----:B------:R-:W-:-:S02]  /*39d0*/  ULDC UR4, c[0x0][0x604] ;  /* 0x0001810000047ab9 */ /* 0x000fc40000000800 */
[--C-:B------:R-:W-:Y:S01]  /*39e0*/  FFMA R26, R59, UR4, -R6.reuse ;  /* 0x000000043b1a7c23 */ /* 0x100fe20008000806 */
[----:B------:R-:W-:Y:S01]  /*39f0*/  ULDC UR4, c[0x0][0x604] ;  /* 0x0001810000047ab9 */ /* 0x000fe20000000800 */
[----:B------:R-:W-:Y:S01]  /*3a00*/  @!P4 FMUL R13, R13, 0.5 ;  /* 0x3f0000000d0dc820 */ /* 0x000fe20000400000 */
[----:B------:R-:W1:Y:S01]  /*3a10*/  MUFU.EX2 R11, R11 ;  /* 0x0000000b000b7308 */ /* 0x000e620000000800 */
[----:B--2---:R-:W-:Y:S01]  /*3a20*/  @!P6 FMUL R31, R31, R31 ;  /* 0x0000001f1f1fe220 */ /* 0x004fe20000400000 */
[----:B------:R-:W-:Y:S01]  /*3a30*/  FSETP.GEU.AND P6, PT, R15, -126, PT ;  /* 0xc2fc00000f00780b */ /* 0x000fe20003fce000 */
[--C-:B------:R-:W-:Y:S01]  /*3a40*/  FFMA R55, R62, UR4, -R6.reuse ;  /* 0x000000043e377c23 */ /* 0x100fe20008000806 */
[----:B------:R-:W-:Y:S02]  /*3a50*/  ULDC UR4, c[0x0][0x604] ;  /* 0x0001810000047ab9 */ /* 0x000fe40000000800 */
[----:B------:R-:W-:Y:S01]  /*3a60*/  FFMA R30, R63, UR4, -R6 ;  /* 0x000000043f1e7c23 */ /* 0x000fe20008000806 */
[----:B------:R-:W-:Y:S01]  /*3a70*/  @!P1 FMUL R18, R18, 0.5 ;  /* 0x3f00000012129820 */ /* 0x000fe20000400000 */
[----:B------:R-:W2:Y:S01]  /*3a80*/  MUFU.EX2 R16, R16 ;  /* 0x0000001000107308 */ /* 0x000ea20000000800 */
[----:B---3--:R-:W-:Y:S01]  /*3a90*/  @!P5 FMUL R14, R14, R14 ;  /* 0x0000000e0e0ed220 */ /* 0x008fe20000400000 */
[----:B------:R-:W-:Y:S01]  /*3aa0*/  FSETP.GEU.AND P5, PT, R20, -126, PT ;  /* 0xc2fc00001400780b */ /* 0x000fe20003fae000 */
[----:B------:R-:W-:-:S02]  /*3ab0*/  ULDC UR4, c[0x0][0x604] ;  /* 0x0001810000047ab9 */ /* 0x000fc40000000800 */
[--C-:B------:R-:W-:Y:S01]  /*3ac0*/  FFMA R21, R66, UR4, -R6.reuse ;  /* 0x0000000442157c23 */ /* 0x100fe20008000806 */
[----:B------:R-:W-:Y:S01]  /*3ad0*/  ULDC UR4, c[0x0][0x604] ;  /* 0x0001810000047ab9 */ /* 0x000fe20000000800 */
[----:B------:R-:W-:Y:S01]  /*3ae0*/  @!P6 FMUL R15, R15, 0.5 ;  /* 0x3f0000000f0fe820 */ /* 0x000fe20000400000 */
[----:B------:R-:W3:Y:S01]  /*3af0*/  MUFU.EX2 R13, R13 ;  /* 0x0000000d000d7308 */ /* 0x000ee20000000800 */
[----:B-1----:R-:W-:Y:S01]  /*3b00*/  @!P3 FMUL R11, R11, R11 ;  /* 0x0000000b0b0bb220 */ /* 0x002fe20000400000 */
[----:B------:R-:W-:Y:S01]  /*3b10*/  FSETP.GEU.AND P3, PT, R17, -126, PT ;  /* 0xc2fc00001100780b */ /* 0x000fe20003f6e000 */
[--C-:B------:R-:W-:Y:S01]  /*3b20*/  FFMA R34, R67, UR4, -R6.reuse ;  /* 0x0000000443227c23 */ /* 0x100fe20008000806 */
[----:B------:R-:W-:Y:S02]  /*3b30*/  ULDC UR4, c[0x0][0x604] ;  /* 0x0001810000047ab9 */ /* 0x000fe40000000800 */
[----:B------:R-:W-:Y:S01]  /*3b40*/  FFMA R51, R70, UR4, -R6 ;  /* 0x0000000446337c23 */ /* 0x000fe20008000806 */
[----:B------:R-:W-:Y:S01]  /*3b50*/  @!P5 FMUL R20, R20, 0.5 ;  /* 0x3f0000001414d820 */ /* 0x000fe20000400000 */
[----:B------:R-:W1:Y:S01]  /*3b60*/  MUFU.EX2 R18, R18 ;  /* 0x0000001200127308 */ /* 0x000e620000000800 */
[----:B--2---:R-:W-:Y:S01]  /*3b70*/  @!P2 FMUL R16, R16, R16 ;  /* 0x000000101010a220 */ /* 0x004fe20000400000 */
[----:B------:R-:W-:Y:S01]  /*3b80*/  FSETP.GEU.AND P2, PT, R22, -126, PT ;  /* 0xc2fc00001600780b */ /* 0x000fe20003f4e000 */
[----:B------:R-:W-:-:S02]  /*3b90*/  ULDC UR4, c[0x0][0x604] ;  /* 0x0001810000047ab9 */ /* 0x000fc40000000800 */
[--C-:B------:R-:W-:Y:S01]  /*3ba0*/  FFMA R38, R71, UR4, -R6.reuse ;  /* 0x0000000447267c23 */ /* 0x100fe20008000806 */
[----:B------:R-:W-:Y:S01]  /*3bb0*/  ULDC UR4, c[0x0][0x604] ;  /* 0x0001810000047ab9 */ /* 0x000fe20000000800 */
[----:B------:R-:W-:Y:S01]  /*3bc0*/  @!P3 FMUL R17, R17, 0.5 ;  /* 0x3f0000001111b820 */ /* 0x000fe20000400000 */
        /* <DEDUP_REMOVED lines=185> */
[----:B------:R-:W-:Y:S01]  /*4760*/  FFMA R6, R151, UR4, -R6 ;  /* 0x0000000497067c23 */ /* 0x000fe20008000806 */
[----:B------:R-:W-:Y:S02]  /*4770*/  ULDC UR4, c[0x0][0x604] ;  /* 0x0001810000047ab9 */ /* 0x000fe40000000800 */
[----:B------:R-:W-:Y:S01]  /*4780*/  FMUL R59, R152, UR4 ;  /* 0x00000004983b7c20 */ /* 0x000fe20008400000 */
[----:B------:R-:W-:Y:S01]  /*4790*/  @!P1 FMUL R79, R79, 0.5 ;  /* 0x3f0000004f4f9820 */ /* 0x000fe20000400000 */
[----:B------:R-:W2:Y:S01]  /*47a0*/  MUFU.EX2 R75, R75 ;  /* 0x0000004b004b7308 */ /* 0x000ea20000000800 */
[----:B---3--:R-:W-:Y:S01]  /*47b0*/  @!P5 FMUL R71, R71, R71 ;  /* 0x000000474747d220 */ /* 0x008fe20000400000 */
[----:B------:R-:W-:Y:S01]  /*47c0*/  FSETP.GEU.AND P5, PT, R83, -126, PT ;  /* 0xc2fc00005300780b */ /* 0x000fe20003fae000 */
[--C-:B------:R-:W-:Y:S01]  /*47d0*/  FFMA R24, R24, UR5, -R59.reuse ;  /* 0x0000000518187c23 */ /* 0x100fe2000800083b */
[----:B------:R-:W-:Y:S01]  /*47e0*/  ULDC UR4, c[0x0][0x604] ;  /* 0x0001810000047ab9 */ /* 0x000fe20000000800 */
[----:B------:R-:W-:Y:S01]  /*47f0*/  ULDC UR5, c[0x0][0x604] ;  /* 0x0001810000057ab9 */ /* 0x000fe20000000800 */
[--C-:B------:R-:W-:Y:S01]  /*4800*/  FFMA R25, R25, UR4, -R59.reuse ;  /* 0x0000000419197c23 */ /* 0x100fe2000800083b */
[----:B------:R-:W-:Y:S01]  /*4810*/  @!P6 FMUL R78, R78, 0.5 ;  /* 0x3f0000004e4ee820 */ /* 0x000fe20000400000 */
[----:B------:R-:W3:Y:S01]  /*4820*/  MUFU.EX2 R74, R74 ;  /* 0x0000004a004a7308 */ /* 0x000ee20000000800 */
[----:B-1----:R-:W-:Y:S01]  /*4830*/  @!P3 FMUL R70, R70, R70 ;  /* 0x000000464646b220 */ /* 0x002fe20000400000 */
[----:B------:R-:W-:Y:S01]  /*4840*/  FSETP.GEU.AND P3, PT, R82, -126, PT ;  /* 0xc2fc00005200780b */ /* 0x000fe20003f6e000 */
[----:B------:R-:W-:Y:S01]  /*4850*/  ULDC UR4, c[0x0][0x604] ;  /* 0x0001810000047ab9 */ /* 0x000fe20000000800 */
[--C-:B------:R-:W-:Y:S01]  /*4860*/  FFMA R126, R129, UR6, -R59.reuse ;  /* 0x00000006817e7c23 */ /* 0x100fe2000800083b */
[--C-:B------:R-:W-:Y:S01]  /*4870*/  FFMA R28, R28, UR4, -R59.reuse ;  /* 0x000000041c1c7c23 */ /* 0x100fe2000800083b */
[----:B------:R-:W-:Y:S01]  /*4880*/  ULDC UR4, c[0x0][0x604] ;  /* 0x0001810000047ab9 */ /* 0x000fe20000000800 */
[----:B------:R-:W-:Y:S01]  /*4890*/  @!P5 FMUL R83, R83, 0.5 ;  /* 0x3f0000005353d820 */ /* 0x000fe20000400000 */
[----:B------:R-:W1:Y:S01]  /*48a0*/  MUFU.EX2 R79, R79 ;  /* 0x0000004f004f7308 */ /* 0x000e620000000800 */
[----:B--2---:R-:W-:Y:S01]  /*48b0*/  @!P2 FMUL R75, R75, R75 ;  /* 0x0000004b4b4ba220 */ /* 0x004fe20000400000 */
[----:B------:R-:W-:Y:S01]  /*48c0*/  FSETP.GEU.AND P2, PT, R87, -126, PT ;  /* 0xc2fc00005700780b */ /* 0x000fe20003f4e000 */
[--C-:B------:R-:W-:Y:S01]  /*48d0*/  FFMA R29, R29, UR4, -R59.reuse ;  /* 0x000000041d1d7c23 */ /* 0x100fe2000800083b */
[----:B------:R-:W-:Y:S01]  /*48e0*/  ULDC UR4, c[0x0][0x604] ;  /* 0x0001810000047ab9 */ /* 0x000fe20000000800 */
[--C-:B------:R-:W-:Y:S01]  /*48f0*/  FFMA R129, R136, UR11, -R59.reuse ;  /* 0x0000000b88817c23 */ /* 0x100fe2000800083b */
[--C-:B------:R-:W-:Y:S01]  /*4900*/  FFMA R32, R32, UR4, -R59.reuse ;  /* 0x0000000420207c23 */ /* 0x100fe2000800083b */
[----:B------:R-:W-:Y:S01]  /*4910*/  @!P3 FMUL R82, R82, 0.5 ;  /* 0x3f0000005252b820 */ /* 0x000fe20000400000 */
[----:B------:R-:W2:Y:S01]  /*4920*/  MUFU.EX2 R78, R78 ;  /* 0x0000004e004e7308 */ /* 0x000ea20000000800 */
[----:B---3--:R-:W-:Y:S01]  /*4930*/  @!P4 FMUL R74, R74, R74 ;  /* 0x0000004a4a4ac220 */ /* 0x008fe20000400000 */
[----:B------:R-:W-:Y:S01]  /*4940*/  FSETP.GEU.AND P4, PT, R86, -126, PT ;  /* 0xc2fc00005600780b */ /* 0x000fe20003f8e000 */
[----:B------:R-:W-:Y:S01]  /*4950*/  ULDC UR4, c[0x0][0x604] ;  /* 0x0001810000047ab9 */ /* 0x000fe20000000800 */
[--C-:B------:R-:W-:Y:S01]  /*4960*/  FFMA R134, R133, UR7, -R59.reuse ;  /* 0x0000000785867c23 */ /* 0x100fe2000800083b */
[--C-:B------:R-:W-:Y:S01]  /*4970*/  FFMA R33, R33, UR4, -R59.reuse ;  /* 0x0000000421217c23 */ /* 0x100fe2000800083b */
[----:B------:R-:W-:Y:S01]  /*4980*/  ULDC UR4, c[0x0][0x604] ;  /* 0x0001810000047ab9 */ /* 0x000fe20000000800 */
[----:B------:R-:W-:Y:S01]  /*4990*/  @!P2 FMUL R87, R87, 0.5 ;  /* 0x3f0000005757a820 */ /* 0x000fe20000400000 */
[----:B------:R-:W3:Y:S01]  /*49a0*/  MUFU.EX2 R83, R83 ;  /* 0x0000005300537308 */ /* 0x000ee20000000800 */
[----:B-1----:R-:W-:Y:S01]  /*49b0*/  @!P1 FMUL R79, R79, R79 ;  /* 0x0000004f4f4f9220 */ /* 0x002fe20000400000 */
[----:B------:R-:W-:Y:S01]  /*49c0*/  FSETP.GEU.AND P1, PT, R91, -126, PT ;  /* 0xc2fc00005b00780b */ /* 0x000fe20003f2e000 */
[--C-:B------:R-:W-:Y:S01]  /*49d0*/  FFMA R36, R36, UR4, -R59.reuse ;  /* 0x0000000424247c23 */ /* 0x100fe2000800083b */
[----:B------:R-:W-:Y:S01]  /*49e0*/  ULDC UR4, c[0x0][0x604] ;  /* 0x0001810000047ab9 */ /* 0x000fe20000000800 */
[--C-:B------:R-:W-:Y:S01]  /*49f0*/  FFMA R133, R140, UR19, -R59.reuse ;  /* 0x000000138c857c23 */ /* 0x100fe2000800083b */
[--C-:B------:R-:W-:Y:S01]  /*4a00*/  FFMA R37, R37, UR4, -R59.reuse ;  /* 0x0000000425257c23 */ /* 0x100fe2000800083b */
[----:B------:R-:W-:Y:S01]  /*4a10*/  @!P4 FMUL R86, R86, 0.5 ;  /* 0x3f0000005656c820 */ /* 0x000fe20000400000 */
[----:B------:R-:W1:Y:S01]  /*4a20*/  MUFU.EX2 R82, R82 ;  /* 0x0000005200527308 */ /* 0x000e620000000800 */
[----:B--2---:R-:W-:Y:S01]  /*4a30*/  @!P6 FMUL R78, R78, R78 ;  /* 0x0000004e4e4ee220 */ /* 0x004fe20000400000 */
[----:B------:R-:W-:Y:S01]  /*4a40*/  FSETP.GEU.AND P6, PT, R90, -126, PT ;  /* 0xc2fc00005a00780b */ /* 0x000fe20003fce000 */
[----:B------:R-:W-:Y:S01]  /*4a50*/  ULDC UR4, c[0x0][0x604] ;  /* 0x0001810000047ab9 */ /* 0x000fe20000000800 */
[----:B------:R-:W-:Y:S01]  /*4a60*/  ULDC UR6, c[0x0][0x604] ;  /* 0x0001810000067ab9 */ /* 0x000fe20000000800 */
[--C-:B------:R-:W-:Y:S01]  /*4a70*/  FFMA R40, R40, UR4, -R59.reuse ;  /* 0x0000000428287c23 */ /* 0x100fe2000800083b */
[----:B------:R-:W-:Y:S01]  /*4a80*/  ULDC UR4, c[0x0][0x604] ;  /* 0x0001810000047ab9 */ /* 0x000fe20000000800 */
[----:B------:R-:W-:Y:S01]  /*4a90*/  @!P1 FMUL R91, R91, 0.5 ;  /* 0x3f0000005b5b9820 */ /* 0x000fe20000400000 */
[----:B------:R-:W2:Y:S01]  /*4aa0*/  MUFU.EX2 R87, R87 ;  /* 0x0000005700577308 */ /* 0x000ea20000000800 */
[----:B---3--:R-:W-:Y:S01]  /*4ab0*/  @!P5 FMUL R83, R83, R83 ;  /* 0x000000535353d220 */ /* 0x008fe20000400000 */
[----:B------:R-:W-:Y:S01]  /*4ac0*/  FSETP.GEU.AND P5, PT, R99, -126, PT ;  /* 0xc2fc00006300780b */ /* 0x000fe20003fae000 */
[--C-:B------:R-:W-:Y:S01]  /*4ad0*/  FFMA R41, R41, UR4, -R59.reuse ;  /* 0x0000000429297c23 */ /* 0x100fe2000800083b */
[----:B------:R-:W-:Y:S01]  /*4ae0*/  ULDC UR4, c[0x0][0x604] ;  /* 0x0001810000047ab9 */ /* 0x000fe20000000800 */
[--C-:B------:R-:W-:Y:S01]  /*4af0*/  FFMA R130, R141, UR22, -R59.reuse ;  /* 0x000000168d827c23 */ /* 0x100fe2000800083b */
[--C-:B------:R-:W-:Y:S01]  /*4b00*/  FFMA R44, R44, UR4, -R59.reuse ;  /* 0x000000042c2c7c23 */ /* 0x100fe2000800083b */
[----:B------:R-:W-:Y:S01]  /*4b10*/  @!P6 FMUL R90, R90, 0.5 ;  /* 0x3f0000005a5ae820 */ /* 0x000fe20000400000 */
[----:B------:R-:W3:Y:S01]  /*4b20*/  MUFU.EX2 R86, R86 ;  /* 0x0000005600567308 */ /* 0x000ee20000000800 */
[----:B-1----:R-:W-:Y:S01]  /*4b30*/  @!P3 FMUL R82, R82, R82 ;  /* 0x000000525252b220 */ /* 0x002fe20000400000 */
[----:B------:R-:W-:Y:S01]  /*4b40*/  FSETP.GEU.AND P3, PT, R94, -126, PT ;  /* 0xc2fc00005e00780b */ /* 0x000fe20003f6e000 */
[----:B------:R-:W-:Y:S01]  /*4b50*/  ULDC UR4, c[0x0][0x604] ;  /* 0x0001810000047ab9 */ /* 0x000fe20000000800 */
[----:B------:R-:W-:Y:S01]  /*4b60*/  ULDC UR11, c[0x0][0x604] ;  /* 0x00018100000b7ab9 */ /* 0x000fe20000000800 */
        /* <DEDUP_REMOVED lines=8> */
[----:B------:R-:W-:Y:S01]  /*4bf0*/  FADD R138, R13, R78 ;  /* 0x0000004e0d8a7221 */ /* 0x000fe20000000000 */
        /* <DEDUP_REMOVED lines=41> */
[----:B------:R-:W-:Y:S01]  /*4e90*/  ULDC UR4, c[0x0][0x604] ;  /* 0x0001810000047ab9 */ /* 0x000fe20000000800 */
[----:B------:R-:W-:Y:S01]  /*4ea0*/  FADD R136, R55, R94 ;  /* 0x0000005e37887221 */ /* 0x000fe20000000000 */
[----:B------:R-:W-:Y:S01]  /*4eb0*/  F2FP.F16.F32.PACK_AB R55, R30, R55 ;  /* 0x000000371e37723e */ /* 0x000fe200000000ff */
[----:B------:R-:W-:Y:S01]  /*4ec0*/  @!P3 FMUL R106, R106, 0.5 ;  /* 0x3f0000006a6ab820 */ /* 0x000fe20000400000 */
[----:B------:R-:W2:Y:S01]  /*4ed0*/  MUFU.EX2 R102, R102 ;  /* 0x0000006600667308 */ /* 0x000ea20000000800 */
[----:B---3--:R-:W-:Y:S01]  /*4ee0*/  @!P4 FMUL R98, R98, R98 ;  /* 0x000000626262c220 */ /* 0x008fe20000400000 */
[----:B------:R-:W-:-:S05]  /*4ef0*/  FSETP.GEU.AND P4, PT, R110, -126, PT ;  /* 0xc2fc00006e00780b */ /* 0x000fca0003f8e000 */
[----:B------:R-:W-:Y:S01]  /*4f00*/  @!P2 FMUL R115, R115, 0.5 ;  /* 0x3f0000007373a820 */ /* 0x000fe20000400000 */
[----:B------:R-:W3:Y:S01]  /*4f10*/  MUFU.EX2 R111, R111 ;  /* 0x0000006f006f7308 */ /* 0x000ee20000000800 */
[----:B-1----:R-:W-:Y:S01]  /*4f20*/  @!P1 FMUL R107, R107, R107 ;  /* 0x0000006b6b6b9220 */ /* 0x002fe20000400000 */
[----:B------:R-:W-:-:S05]  /*4f30*/  FSETP.GEU.AND P1, PT, R119, -126, PT ;  /* 0xc2fc00007700780b */ /* 0x000fca0003f2e000 */
[----:B------:R-:W-:Y:S01]  /*4f40*/  @!P4 FMUL R110, R110, 0.5 ;  /* 0x3f0000006e6ec820 */ /* 0x000fe20000400000 */
[----:B------:R-:W1:Y:S01]  /*4f50*/  MUFU.EX2 R106, R106 ;  /* 0x0000006a006a7308 */ /* 0x000e620000000800 */
[----:B--2---:R-:W-:Y:S01]  /*4f60*/  @!P6 FMUL R102, R102, R102 ;  /* 0x000000666666e220 */ /* 0x004fe20000400000 */
[----:B------:R-:W-:-:S05]  /*4f70*/  FSETP.GEU.AND P6, PT, R114, -126, PT ;  /* 0xc2fc00007200780b */ /* 0x000fca0003fce000 */
        /* <DEDUP_REMOVED lines=19> */
[----:B------:R-:W-:-:S03]  /*50b0*/  FSETP.GEU.AND P1, PT, R25, -126, PT ;  /* 0xc2fc00001900780b */ /* 0x000fc60003f2e000 */
[----:B------:R-:W-:Y:S02]  /*50c0*/  FADD R140, R46, R119 ;  /* 0x000000772e8c7221 */ /* 0x000fe40000000000 */
[----:B------:R-:W-:Y:S01]  /*50d0*/  @!P4 FMUL R24, R24, 0.5 ;  /* 0x3f0000001818c820 */ /* 0x000fe20000400000 */
[----:B------:R-:W1:Y:S01]  /*50e0*/  MUFU.EX2 R95, R95 ;  /* 0x0000005f005f7308 */ /* 0x000e620000000800 */
[----:B--2---:R-:W-:Y:S01]  /*50f0*/  @!P6 FMUL R114, R114, R114 ;  /* 0x000000727272e220 */ /* 0x004fe20000400000 */
[----:B------:R-:W-:-:S03]  /*5100*/  FSETP.GEU.AND P6, PT, R28, -126, PT ;  /* 0xc2fc00001c00780b */ /* 0x000fc60003fce000 */
[----:B------:R-:W-:Y:S02]  /*5110*/  FADD R142, R35, R114 ;  /* 0x00000072238e7221 */ /* 0x000fe40000000000 */
        /* <DEDUP_REMOVED lines=9> */
[----:B------:R1:W4:Y:S01]  /*51b0*/  MUFU.EX2 R127, R25 ;  /* 0x00000019007f7308 */ /* 0x0003220000000800 */
[----:B--2---:R-:W-:Y:S01]  /*51c0*/  @!P2 FMUL R6, R6, R6 ;  /* 0x000000060606a220 */ /* 0x004fe20000400000 */
[----:B------:R-:W-:-:S05]  /*51d0*/  FSETP.GEU.AND P2, PT, R33, -126, PT ;  /* 0xc2fc00002100780b */ /* 0x000fca0003f4e000 */
[----:B------:R-:W-:Y:S01]  /*51e0*/  @!P3 FMUL R32, R32, 0.5 ;  /* 0x3f0000002020b820 */ /* 0x000fe20000400000 */
[----:B------:R-:W2:Y:S01]  /*51f0*/  MUFU.EX2 R28, R28 ;  /* 0x0000001c001c7308 */ /* 0x000ea20000000800 */
[----:B---3--:R-:W-:Y:S01]  /*5200*/  @!P4 FMUL R24, R24, R24 ;  /* 0x000000181818c220 */ /* 0x008fe20000400000 */
[----:B------:R-:W-:Y:S01]  /*5210*/  FSETP.GEU.AND P4, PT, R36, -126, PT ;  /* 0xc2fc00002400780b */ /* 0x000fe20003f8e000 */
[--C-:B-1----:R-:W-:Y:S01]  /*5220*/  FFMA R25, R68, UR4, -R59.reuse ;  /* 0x0000000444197c23 */ /* 0x102fe2000800083b */
[----:B------:R-:W-:Y:S02]  /*5230*/  ULDC UR4, c[0x0][0x604] ;  /* 0x0001810000047ab9 */ /* 0x000fe40000000800 */
[----:B------:R-:W-:Y:S01]  /*5240*/  FFMA R69, R69, UR4, -R59 ;  /* 0x0000000445457c23 */ /* 0x000fe2000800083b */
[----:B------:R-:W-:Y:S01]  /*5250*/  @!P2 FMUL R33, R33, 0.5 ;  /* 0x3f0000002121a820 */ /* 0x000fe20000400000 */
[----:B------:R1:W3:Y:S01]  /*5260*/  MUFU.EX2 R131, R29 ;  /* 0x0000001d00837308 */ /* 0x0002e20000000800 */
[----:B----4-:R-:W-:Y:S01]  /*5270*/  @!P1 FMUL R127, R127, R127 ;  /* 0x0000007f7f7f9220 */ /* 0x010fe20000400000 */
[----:B------:R-:W-:Y:S01]  /*5280*/  FSETP.GEU.AND P1, PT, R37, -126, PT ;  /* 0xc2fc00002500780b */ /* 0x000fe20003f2e000 */
[----:B------:R-:W-:-:S04]  /*5290*/  ULDC UR4, c[0x0][0x604] ;  /* 0x0001810000047ab9 */ /* 0x000fc80000000800 */
[----:B------:R-:W-:Y:S01]  /*52a0*/  @!P4 FMUL R36, R36, 0.5 ;  /* 0x3f0000002424c820 */ /* 0x000fe20000400000 */
[----:B------:R-:W4:Y:S01]  /*52b0*/  MUFU.EX2 R32, R32 ;  /* 0x0000002000207308 */ /* 0x000f220000000800 */
[----:B--2---:R-:W-:Y:S01]  /*52c0*/  @!P6 FMUL R28, R28, R28 ;  /* 0x0000001c1c1ce220 */ /* 0x004fe20000400000 */
[----:B------:R-:W-:Y:S01]  /*52d0*/  FSETP.GEU.AND P6, PT, R40, -126, PT ;  /* 0xc2fc00002800780b */ /* 0x000fe20003fce000 */
[--C-:B-1----:R-:W-:Y:S01]  /*52e0*/  FFMA R29, R72, UR4, -R59.reuse ;  /* 0x00000004481d7c23 */ /* 0x102fe2000800083b */
[----:B------:R-:W-:Y:S02]  /*52f0*/  ULDC UR4, c[0x0][0x604] ;  /* 0x0001810000047ab9 */ /* 0x000fe40000000800 */
[----:B------:R-:W-:Y:S01]  /*5300*/  FFMA R73, R73, UR4, -R59 ;  /* 0x0000000449497c23 */ /* 0x000fe2000800083b */
[----:B------:R-:W-:Y:S01]  /*5310*/  @!P1 FMUL R37, R37, 0.5 ;  /* 0x3f00000025259820 */ /* 0x000fe20000400000 */
[----:B------:R1:W2:Y:S01]  /*5320*/  MUFU.EX2 R135, R33 ;  /* 0x0000002100877308 */ /* 0x0002a20000000800 */
[----:B---3--:R-:W-:Y:S01]  /*5330*/  @!P5 FMUL R131, R131, R131 ;  /* 0x000000838383d220 */ /* 0x008fe20000400000 */
[----:B------:R-:W-:Y:S01]  /*5340*/  FSETP.GEU.AND P5, PT, R41, -126, PT ;  /* 0xc2fc00002900780b */ /* 0x000fe20003fae000 */
[----:B------:R-:W-:-:S04]  /*5350*/  ULDC UR4, c[0x0][0x604] ;  /* 0x0001810000047ab9 */ /* 0x000fc80000000800 */
[----:B------:R-:W-:Y:S01]  /*5360*/  @!P6 FMUL R40, R40, 0.5 ;  /* 0x3f0000002828e820 */ /* 0x000fe20000400000 */
[----:B------:R-:W3:Y:S01]  /*5370*/  MUFU.EX2 R36, R36 ;  /* 0x0000002400247308 */ /* 0x000ee20000000800 */
[----:B----4-:R-:W-:Y:S01]  /*5380*/  @!P3 FMUL R32, R32, R32 ;  /* 0x000000202020b220 */ /* 0x010fe20000400000 */
[----:B------:R-:W-:Y:S01]  /*5390*/  FSETP.GEU.AND P3, PT, R44, -126, PT ;  /* 0xc2fc00002c00780b */ /* 0x000fe20003f6e000 */
[----:B-1----:R-:W-:Y:S01]  /*53a0*/  FFMA R33, R76, UR4, -R59 ;  /* 0x000000044c217c23 */ /* 0x002fe2000800083b */
[----:B------:R-:W-:-:S03]  /*53b0*/  ULDC UR4, c[0x0][0x604] ;  /* 0x0001810000047ab9 */ /* 0x000fc60000000800 */
        /* <DEDUP_REMOVED lines=17> */
[----:B------:R2:W4:Y:S01]  /*54d0*/  MUFU.EX2 R147, R45 ;  /* 0x0000002d00937308 */ /* 0x0005220000000800 */
[----:B---3--:R-:W-:Y:S01]  /*54e0*/  @!P6 FMUL R40, R40, R40 ;  /* 0x000000282828e220 */ /* 0x008fe20000400000 */
[----:B------:R-:W-:-:S05]  /*54f0*/  FSETP.GEU.AND P6, PT, R52, -126, PT ;  /* 0xc2fc00003400780b */ /* 0x000fca0003fce000 */
[----:B------:R-:W-:Y:S01]  /*5500*/  @!P5 FMUL R53, R53, 0.5 ;  /* 0x3f0000003535d820 */ /* 0x000fe20000400000 */
[----:B------:R-:W3:Y:S01]  /*5510*/  MUFU.EX2 R48, R48 ;  /* 0x0000003000307308 */ /* 0x000ee20000000800 */
[----:B-1----:R-:W-:Y:S01]  /*5520*/  @!P3 FMUL R44, R44, R44 ;  /* 0x0000002c2c2cb220 */ /* 0x002fe20000400000 */
[----:B------:R-:W-:Y:S01]  /*5530*/  FSETP.GEU.AND P3, PT, R56, -126, PT ;  /* 0xc2fc00003800780b */ /* 0x000fe20003f6e000 */
[----:B--2---:R-:W-:Y:S01]  /*5540*/  FADD R45, R47, R110 ;  /* 0x0000006e2f2d7221 */ /* 0x004fe20000000000 */
[----:B------:R-:W-:-:S03]  /*5550*/  F2FP.F16.F32.PACK_AB R47, R46, R47 ;  /* 0x0000002f2e2f723e */ /* 0x000fc600000000ff */
[----:B------:R-:W-:Y:S01]  /*5560*/  @!P6 FMUL R52, R52, 0.5 ;  /* 0x3f0000003434e820 */ /* 0x000fe20000400000 */
[----:B------:R1:W2:Y:S01]  /*5570*/  MUFU.EX2 R151, R49 ;  /* 0x0000003100977308 */ /* 0x0002a20000000800 */
[----:B----4-:R-:W-:Y:S01]  /*5580*/  @!P2 FMUL R147, R147, R147 ;  /* 0x000000939393a220 */ /* 0x010fe20000400000 */
[----:B------:R-:W-:Y:S01]  /*5590*/  FSETP.GEU.AND P2, PT, R57, -126, PT ;  /* 0xc2fc00003900780b */ /* 0x000fe20003f4e000 */
[----:B------:R-:W-:Y:S01]  /*55a0*/  FADD R138, R138, R45 ;  /* 0x0000002d8a8a7221 */ /* 0x000fe20000000000 */
[----:B------:R-:W-:-:S03]  /*55b0*/  FADD R45, R18, R83 ;  /* 0x00000053122d7221 */ /* 0x000fc60000000000 */
[----:B------:R-:W-:Y:S01]  /*55c0*/  @!P3 FMUL R56, R56, 0.5 ;  /* 0x3f0000003838b820 */ /* 0x000fe20000400000 */
[----:B------:R-:W4:Y:S01]  /*55d0*/  MUFU.EX2 R153, R53 ;  /* 0x0000003500997308 */ /* 0x000f220000000800 */
[----:B---3--:R-:W-:Y:S01]  /*55e0*/  @!P4 FMUL R48, R48, R48 ;  /* 0x000000303030c220 */ /* 0x008fe20000400000 */
[----:B------:R-:W-:Y:S01]  /*55f0*/  FSETP.GEU.AND P4, PT, R118, -126, PT ;  /* 0xc2fc00007600780b */ /* 0x000fe20003f8e000 */
[----:B------:R-:W-:Y:S01]  /*5600*/  FADD R160, R45, R140 ;  /* 0x0000008c2da07221 */ /* 0x000fe20000000000 */
[----:B------:R-:W-:Y:S01]  /*5610*/  FADD R45, R12, R71 ;  /* 0x000000470c2d7221 */ /* 0x000fe20000000000 */
[----:B------:R-:W-:Y:S01]  /*5620*/  FADD R140, R34, R107 ;  /* 0x0000006b228c7221 */ /* 0x000fe20000000000 */
[----:B-1----:R-:W-:Y:S01]  /*5630*/  FADD R49, R15, R82 ;  /* 0x000000520f317221 */ /* 0x002fe20000000000 */
[----:B------:R-:W-:Y:S01]  /*5640*/  @!P2 FMUL R57, R57, 0.5 ;  /* 0x3f0000003939a820 */ /* 0x000fe20000400000 */
[----:B------:R-:W1:Y:S01]  /*5650*/  MUFU.EX2 R52, R52 ;  /* 0x0000003400347308 */ /* 0x000e620000000800 */
[----:B--2---:R-:W-:Y:S01]  /*5660*/  @!P1 FMUL R151, R151, R151 ;  /* 0x0000009797979220 */ /* 0x004fe20000400000 */
[----:B------:R-:W-:Y:S01]  /*5670*/  FSETP.GEU.AND P1, PT, R61, -126, PT ;  /* 0xc2fc00003d00780b */ /* 0x000fe20003f2e000 */
[----:B------:R-:W-:Y:S01]  /*5680*/  FADD R162, R49, R142 ;  /* 0x0000008e31a27221 */ /* 0x000fe20000000000 */
[----:B------:R-:W-:Y:S01]  /*5690*/  FADD R49, R22, R91 ;  /* 0x0000005b16317221 */ /* 0x000fe20000000000 */
[C---:B------:R-:W-:Y:S01]  /*56a0*/  FADD R142, R43.reuse, R6 ;  /* 0x000000062b8e7221 */ /* 0x040fe20000000000 */
[----:B------:R-:W-:Y:S01]  /*56b0*/  F2FP.F16.F32.PACK_AB R43, R43, R54 ;  /* 0x000000362b2b723e */ /* 0x000fe200000000ff */
[----:B------:R-:W-:Y:S01]  /*56c0*/  @!P4 FMUL R118, R118, 0.5 ;  /* 0x3f0000007676c820 */ /* 0x000fe20000400000 */
[----:B------:R2:W3:Y:S01]  /*56d0*/  MUFU.EX2 R60, R56 ;  /* 0x00000038003c7308 */ /* 0x0004e20000000800 */
[----:B----4-:R-:W-:Y:S01]  /*56e0*/  @!P5 FMUL R153, R153, R153 ;  /* 0x000000999999d220 */ /* 0x010fe20000400000 */
[----:B------:R-:W-:Y:S01]  /*56f0*/  FSETP.GEU.AND P5, PT, R65, -126, PT ;  /* 0xc2fc00004100780b */ /* 0x000fe20003fae000 */
[----:B------:R-:W-:Y:S01]  /*5700*/  FADD R168, R49, R142 ;  /* 0x0000008e31a87221 */ /* 0x000fe20000000000 */
[----:B------:R-:W-:-:S03]  /*5710*/  F2FP.F16.F32.PACK_AB R91, R91, R86 ;  /* 0x000000565b5b723e */ /* 0x000fc600000000ff */
[----:B------:R-:W-:Y:S01]  /*5720*/  @!P1 FMUL R61, R61, 0.5 ;  /* 0x3f0000003d3d9820 */ /* 0x000fe20000400000 */
[----:B------:R-:W4:Y:S01]  /*5730*/  MUFU.EX2 R155, R57 ;  /* 0x00000039009b7308 */ /* 0x000f220000000800 */
[----:B-1----:R-:W-:Y:S01]  /*5740*/  @!P6 FMUL R52, R52, R52 ;  /* 0x000000343434e220 */ /* 0x002fe20000400000 */
[----:B------:R-:W-:Y:S01]  /*5750*/  FSETP.GEU.AND P6, PT, R64, -126, PT ;  /* 0xc2fc00004000780b */ /* 0x000fe20003fce000 */
[----:B--2---:R-:W-:-:S04]  /*5760*/  FADD R56, R19, R90 ;  /* 0x0000005a13387221 */ /* 0x004fc80000000000 */
[----:B------:R-:W-:Y:S01]  /*5770*/  @!P5 FMUL R65, R65, 0.5 ;  /* 0x3f0000004141d820 */ /* 0x000fe20000400000 */
[----:B------:R-:W1:Y:S01]  /*5780*/  MUFU.EX2 R118, R118 ;  /* 0x0000007600767308 */ /* 0x000e620000000800 */
[----:B---3--:R-:W-:Y:S01]  /*5790*/  @!P3 FMUL R60, R60, R60 ;  /* 0x0000003c3c3cb220 */ /* 0x008fe20000400000 */
[----:B------:R-:W-:-:S05]  /*57a0*/  FSETP.GEU.AND P3, PT, R25, -126, PT ;  /* 0xc2fc00001900780b */ /* 0x000fca0003f6e000 */
[----:B------:R-:W-:Y:S01]  /*57b0*/  @!P6 FMUL R64, R64, 0.5 ;  /* 0x3f0000004040e820 */ /* 0x000fe20000400000 */
[----:B------:R-:W2:Y:S01]  /*57c0*/  MUFU.EX2 R157, R61 ;  /* 0x0000003d009d7308 */ /* 0x000ea20000000800 */
[----:B----4-:R-:W-:Y:S01]  /*57d0*/  @!P2 FMUL R155, R155, R155 ;  /* 0x0000009b9b9ba220 */ /* 0x010fe20000400000 */
        /* <DEDUP_REMOVED lines=10> */
[----:B------:R2:W5:Y:S01]  /*5880*/  MUFU.EX2 R72, R25 ;  /* 0x0000001900487308 */ /* 0x0005620000000800 */
[----:B---3--:R-:W-:Y:S01]  /*5890*/  @!P5 FMUL R159, R159, R159 ;  /* 0x0000009f9f9fd220 */ /* 0x008fe20000400000 */
[----:B-1----:R-:W-:-:S05]  /*58a0*/  FADD R64, R26, R99 ;  /* 0x000000631a407221 */ /* 0x002fca0000000000 */
[----:B------:R-:W-:Y:S01]  /*58b0*/  @!P1 FMUL R73, R73, 0.5 ;  /* 0x3f00000049499820 */ /* 0x000fe20000400000 */
[----:B------:R-:W1:Y:S01]  /*58c0*/  MUFU.EX2 R161, R69 ;  /* 0x0000004500a17308 */ /* 0x000e620000000800 */
[--C-:B--2---:R-:W-:Y:S01]  /*58d0*/  FFMA R25, R77, UR4, -R59.reuse ;  /* 0x000000044d197c23 */ /* 0x104fe2000800083b */
[----:B----4-:R-:W-:Y:S01]  /*58e0*/  @!P6 FMUL R68, R68, R68 ;  /* 0x000000444444e220 */ /* 0x010fe20000400000 */
[----:B------:R-:W-:Y:S01]  /*58f0*/  ULDC UR4, c[0x0][0x604] ;  /* 0x0001810000047ab9 */ /* 0x000fe20000000800 */
[----:B------:R-:W-:Y:S01]  /*5900*/  FSETP.GEU.AND P6, PT, R33, -126, PT ;  /* 0xc2fc00002100780b */ /* 0x000fe20003fce000 */
[--C-:B------:R-:W-:Y:S01]  /*5910*/  FFMA R37, R80, UR4, -R59.reuse ;  /* 0x0000000450257c23 */ /* 0x100fe2000800083b */
[----:B------:R-:W-:Y:S01]  /*5920*/  FSETP.GEU.AND P5, PT, R25, -126, PT ;  /* 0xc2fc00001900780b */ /* 0x000fe20003fae000 */
[----:B------:R-:W-:Y:S01]  /*5930*/  ULDC UR4, c[0x0][0x604] ;  /* 0x0001810000047ab9 */ /* 0x000fe20000000800 */
[----:B------:R2:W3:Y:S01]  /*5940*/  MUFU.EX2 R76, R29 ;  /* 0x0000001d004c7308 */ /* 0x0004e20000000800 */
[----:B-----5:R-:W-:Y:S01]  /*5950*/  @!P3 FMUL R72, R72, R72 ;  /* 0x000000484848b220 */ /* 0x020fe20000400000 */
[----:B------:R-:W-:Y:S01]  /*5960*/  FSETP.GEU.AND P3, PT, R37, -126, PT ;  /* 0xc2fc00002500780b */ /* 0x000fe20003f6e000 */
[----:B------:R-:W-:Y:S01]  /*5970*/  FFMA R163, R81, UR4, -R59 ;  /* 0x0000000451a37c23 */ /* 0x000fe2000800083b */
[----:B------:R-:W-:-:S04]  /*5980*/  ULDC UR4, c[0x0][0x604] ;  /* 0x0001810000047ab9 */ /* 0x000fc80000000800 */
[----:B------:R-:W4:Y:S01]  /*5990*/  MUFU.EX2 R77, R73 ;  /* 0x00000049004d7308 */ /* 0x000f220000000800 */
[----:B------:R-:W-:Y:S01]  /*59a0*/  @!P6 FMUL R33, R33, 0.5 ;  /* 0x3f0000002121e820 */ /* 0x000fe20000400000 */
[----:B-1----:R-:W-:Y:S01]  /*59b0*/  @!P2 FMUL R161, R161, R161 ;  /* 0x000000a1a1a1a220 */ /* 0x002fe20000400000 */
[----:B------:R-:W-:Y:S01]  /*59c0*/  @!P5 FMUL R25, R25, 0.5 ;  /* 0x3f0000001919d820 */ /* 0x000fe20000400000 */
[----:B------:R-:W-:Y:S01]  /*59d0*/  FSETP.GEU.AND P2, PT, R163, -126, PT ;  /* 0xc2fc0000a300780b */ /* 0x000fe20003f4e000 */
[--C-:B--2---:R-:W-:Y:S01]  /*59e0*/  FFMA R29, R84, UR4, -R59.reuse ;  /* 0x00000004541d7c23 */ /* 0x104fe2000800083b */
[----:B------:R-:W-:Y:S01]  /*59f0*/  ULDC UR4, c[0x0][0x604] ;  /* 0x0001810000047ab9 */ /* 0x000fe20000000800 */
[----:B------:R-:W-:Y:S01]  /*5a00*/  @!P3 FMUL R37, R37, 0.5 ;  /* 0x3f0000002525b820 */ /* 0x000fe20000400000 */
[----:B------:R-:W1:Y:S01]  /*5a10*/  MUFU.EX2 R81, R25 ;  /* 0x0000001900517308 */ /* 0x000e620000000800 */
[--C-:B------:R-:W-:Y:S01]  /*5a20*/  FFMA R85, R85, UR4, -R59.reuse ;  /* 0x0000000455557c23 */ /* 0x100fe2000800083b */
[----:B------:R-:W-:Y:S01]  /*5a30*/  ULDC UR4, c[0x0][0x604] ;  /* 0x0001810000047ab9 */ /* 0x000fe20000000800 */
[----:B---3--:R-:W-:Y:S01]  /*5a40*/  @!P4 FMUL R76, R76, R76 ;  /* 0x0000004c4c4cc220 */ /* 0x008fe20000400000 */
[--C-:B------:R-:W-:Y:S01]  /*5a50*/  FFMA R167, R88, UR4, -R59.reuse ;  /* 0x0000000458a77c23 */ /* 0x100fe2000800083b */
[----:B------:R-:W-:Y:S01]  /*5a60*/  ULDC UR4, c[0x0][0x604] ;  /* 0x0001810000047ab9 */ /* 0x000fe20000000800 */
[----:B------:R-:W-:Y:S01]  /*5a70*/  FSETP.GEU.AND P4, PT, R29, -126, PT ;  /* 0xc2fc00001d00780b */ /* 0x000fe20003f8e000 */
[----:B------:R-:W-:Y:S01]  /*5a80*/  FFMA R89, R89, UR4, -R59 ;  /* 0x0000000459597c23 */ /* 0x000fe2000800083b */
[----:B------:R-:W2:Y:S01]  /*5a90*/  MUFU.EX2 R80, R33 ;  /* 0x0000002100507308 */ /* 0x000ea20000000800 */
[----:B------:R-:W-:Y:S01]  /*5aa0*/  @!P2 FMUL R163, R163, 0.5 ;  /* 0x3f000000a3a3a820 */ /* 0x000fe20000400000 */
[----:B----4-:R-:W-:Y:S01]  /*5ab0*/  @!P1 FMUL R77, R77, R77 ;  /* 0x0000004d4d4d9220 */ /* 0x010fe20000400000 */
[----:B------:R-:W-:Y:S01]  /*5ac0*/  FSETP.GEU.AND P1, PT, R85, -126, PT ;  /* 0xc2fc00005500780b */ /* 0x000fe20003f2e000 */
[----:B------:R-:W-:-:S02]  /*5ad0*/  ULDC UR4, c[0x0][0x604] ;  /* 0x0001810000047ab9 */ /* 0x000fc40000000800 */
[--C-:B------:R-:W-:Y:S01]  /*5ae0*/  FFMA R169, R92, UR4, -R59.reuse ;  /* 0x000000045ca97c23 */ /* 0x100fe2000800083b */
[----:B------:R-:W-:Y:S01]  /*5af0*/  ULDC UR4, c[0x0][0x604] ;  /* 0x0001810000047ab9 */ /* 0x000fe20000000800 */
[----:B------:R-:W3:Y:S01]  /*5b00*/  MUFU.EX2 R84, R37 ;  /* 0x0000002500547308 */ /* 0x000ee20000000800 */
[----:B-1----:R-:W-:Y:S01]  /*5b10*/  @!P5 FMUL R81, R81, R81 ;  /* 0x000000515151d220 */ /* 0x002fe20000400000 */
[----:B------:R-:W-:Y:S01]  /*5b20*/  FSETP.GEU.AND P5, PT, R89, -126, PT ;  /* 0xc2fc00005900780b */ /* 0x000fe20003fae000 */
[----:B------:R-:W-:Y:S01]  /*5b30*/  @!P4 FMUL R29, R29, 0.5 ;  /* 0x3f0000001d1dc820 */ /* 0x000fe20000400000 */
[--C-:B------:R-:W-:Y:S01]  /*5b40*/  FFMA R93, R93, UR4, -R59.reuse ;  /* 0x000000045d5d7c23 */ /* 0x100fe2000800083b */
[----:B------:R-:W-:Y:S02]  /*5b50*/  ULDC UR4, c[0x0][0x604] ;  /* 0x0001810000047ab9 */ /* 0x000fe40000000800 */
[----:B------:R-:W-:Y:S01]  /*5b60*/  FFMA R25, R96, UR4, -R59 ;  /* 0x0000000460197c23 */ /* 0x000fe2000800083b */
[----:B------:R-:W1:Y:S01]  /*5b70*/  MUFU.EX2 R163, R163 ;  /* 0x000000a300a37308 */ /* 0x000e620000000800 */
[----:B--2---:R-:W-:Y:S01]  /*5b80*/  @!P6 FMUL R80, R80, R80 ;  /* 0x000000505050e220 */ /* 0x004fe20000400000 */
[----:B------:R-:W-:Y:S01]  /*5b90*/  FSETP.GEU.AND P6, PT, R167, -126, PT ;  /* 0xc2fc0000a700780b */ /* 0x000fe20003fce000 */
[----:B------:R-:W-:Y:S01]  /*5ba0*/  @!P1 FMUL R85, R85, 0.5 ;  /* 0x3f00000055559820 */ /* 0x000fe20000400000 */
[----:B------:R-:W-:-:S02]  /*5bb0*/  ULDC UR4, c[0x0][0x604] ;  /* 0x0001810000047ab9 */ /* 0x000fc40000000800 */
[----:B------:R-:W-:Y:S01]  /*5bc0*/  F2FP.F16.F32.PACK_AB R46, R81, R80 ;  /* 0x00000050512e723e */ /* 0x000fe200000000ff */
[----:B------:R-:W-:Y:S01]  /*5bd0*/  @!P5 FMUL R89, R89, 0.5 ;  /* 0x3f0000005959d820 */ /* 0x000fe20000400000 */
[----:B------:R2:W4:Y:S01]  /*5be0*/  MUFU.EX2 R88, R29 ;  /* 0x0000001d00587308 */ /* 0x0005220000000800 */
[----:B---3--:R-:W-:Y:S01]  /*5bf0*/  @!P3 FMUL R84, R84, R84 ;  /* 0x000000545454b220 */ /* 0x008fe20000400000 */
[----:B------:R-:W-:-:S05]  /*5c00*/  FSETP.GEU.AND P3, PT, R169, -126, PT ;  /* 0xc2fc0000a900780b */ /* 0x000fca0003f6e000 */
[----:B------:R-:W-:Y:S01]  /*5c10*/  @!P6 FMUL R167, R167, 0.5 ;  /* 0x3f000000a7a7e820 */ /* 0x000fe20000400000 */
[----:B------:R3:W5:Y:S01]  /*5c20*/  MUFU.EX2 R165, R85 ;  /* 0x0000005500a57308 */ /* 0x0007620000000800 */
[----:B-1----:R-:W-:Y:S01]  /*5c30*/  @!P2 FMUL R163, R163, R163 ;  /* 0x000000a3a3a3a220 */ /* 0x002fe20000400000 */
[----:B------:R-:W-:Y:S01]  /*5c40*/  FSETP.GEU.AND P2, PT, R93, -126, PT ;  /* 0xc2fc00005d00780b */ /* 0x000fe20003f4e000 */
[--C-:B--2---:R-:W-:Y:S01]  /*5c50*/  FFMA R29, R97, UR4, -R59.reuse ;  /* 0x00000004611d7c23 */ /* 0x104fe2000800083b */
[----:B------:R-:W-:Y:S02]  /*5c60*/  ULDC UR4, c[0x0][0x604] ;  /* 0x0001810000047ab9 */ /* 0x000fe40000000800 */
[--C-:B------:R-:W-:Y:S01]  /*5c70*/  FFMA R33, R100, UR4, -R59.reuse ;  /* 0x0000000464217c23 */ /* 0x100fe2000800083b */
[----:B------:R-:W-:Y:S01]  /*5c80*/  @!P3 FMUL R169, R169, 0.5 ;  /* 0x3f000000a9a9b820 */ /* 0x000fe20000400000 */
[----:B------:R-:W1:Y:S01]  /*5c90*/  MUFU.EX2 R92, R89 ;  /* 0x00000059005c7308 */ /* 0x000e620000000800 */
[----:B------:R-:W-:Y:S01]  /*5ca0*/  ULDC UR4, c[0x0][0x604] ;  /* 0x0001810000047ab9 */ /* 0x000fe20000000800 */
[----:B----4-:R-:W-:Y:S01]  /*5cb0*/  @!P4 FMUL R88, R88, R88 ;  /* 0x000000585858c220 */ /* 0x010fe20000400000 */
[--C-:B------:R-:W-:Y:S01]  /*5cc0*/  FFMA R37, R101, UR4, -R59.reuse ;  /* 0x0000000465257c23 */ /* 0x100fe2000800083b */
[----:B------:R-:W-:Y:S01]  /*5cd0*/  FSETP.GEU.AND P4, PT, R25, -126, PT ;  /* 0xc2fc00001900780b */ /* 0x000fe20003f8e000 */
[----:B------:R-:W-:Y:S01]  /*5ce0*/  ULDC UR4, c[0x0][0x604] ;  /* 0x0001810000047ab9 */ /* 0x000fe20000000800 */
[----:B---3--:R-:W-:Y:S01]  /*5cf0*/  FADD R85, R45, R140 ;  /* 0x0000008c2d557221 */ /* 0x008fe20000000000 */
[----:B------:R-:W-:Y:S01]  /*5d00*/  @!P2 FMUL R93, R93, 0.5 ;  /* 0x3f0000005d5da820 */ /* 0x000fe20000400000 */
[----:B------:R-:W2:Y:S01]  /*5d10*/  MUFU.EX2 R167, R167 ;  /* 0x000000a700a77308 */ /* 0x000ea20000000800 */
[----:B-----5:R-:W-:Y:S01]  /*5d20*/  @!P1 FMUL R165, R165, R165 ;  /* 0x000000a5a5a59220 */ /* 0x020fe20000400000 */
[----:B------:R-:W-:Y:S01]  /*5d30*/  FSETP.GEU.AND P1, PT, R29, -126, PT ;  /* 0xc2fc00001d00780b */ /* 0x000fe20003f2e000 */
[----:B------:R-:W-:Y:S01]  /*5d40*/  FFMA R41, R104, UR4, -R59 ;  /* 0x0000000468297c23 */ /* 0x000fe2000800083b */
[----:B------:R-:W-:Y:S01]  /*5d50*/  ULDC UR4, c[0x0][0x604] ;  /* 0x0001810000047ab9 */ /* 0x000fe20000000800 */
[----:B------:R-:W-:Y:S01]  /*5d60*/  FADD R45, R20, R87 ;  /* 0x00000057142d7221 */ /* 0x000fe20000000000 */
[----:B------:R-:W-:-:S02]  /*5d70*/  FADD R140, R50, R123 ;  /* 0x0000007b328c7221 */ /* 0x000fc40000000000 */
[----:B------:R-:W3:Y:S01]  /*5d80*/  MUFU.EX2 R169, R169 ;  /* 0x000000a900a97308 */ /* 0x000ee20000000800 */
[----:B-1----:R-:W-:Y:S01]  /*5d90*/  @!P5 FMUL R92, R92, R92 ;  /* 0x0000005c5c5cd220 */ /* 0x002fe20000400000 */
[----:B------:R-:W-:Y:S01]  /*5da0*/  FSETP.GEU.AND P5, PT, R37, -126, PT ;  /* 0xc2fc00002500780b */ /* 0x000fe20003fae000 */
[----:B------:R-:W-:Y:S01]  /*5db0*/  @!P4 FMUL R25, R25, 0.5 ;  /* 0x3f0000001919c820 */ /* 0x000fe20000400000 */
[----:B------:R-:W-:Y:S01]  /*5dc0*/  FADD R164, R45, R140 ;  /* 0x0000008c2da47221 */ /* 0x000fe20000000000 */
[----:B------:R-:W-:Y:S01]  /*5dd0*/  FADD R45, R17, R86 ;  /* 0x00000056112d7221 */ /* 0x000fe20000000000 */
[----:B------:R-:W-:Y:S01]  /*5de0*/  FADD R140, R54, R95 ;  /* 0x0000005f368c7221 */ /* 0x000fe20000000000 */
[----:B------:R-:W-:Y:S01]  /*5df0*/  @!P1 FMUL R29, R29, 0.5 ;  /* 0x3f0000001d1d9820 */ /* 0x000fe20000400000 */
[----:B------:R-:W1:Y:S01]  /*5e00*/  MUFU.EX2 R96, R93 ;  /* 0x0000005d00607308 */ /* 0x000e620000000800 */
[----:B--2---:R-:W-:Y:S01]  /*5e10*/  @!P6 FMUL R167, R167, R167 ;  /* 0x000000a7a7a7e220 */ /* 0x004fe20000400000 */
[----:B------:R-:W-:Y:S01]  /*5e20*/  FSETP.GEU.AND P6, PT, R33, -126, PT ;  /* 0xc2fc00002100780b */ /* 0x000fe20003fce000 */
[----:B------:R-:W-:Y:S01]  /*5e30*/  FADD R166, R45, R140 ;  /* 0x0000008c2da67221 */ /* 0x000fe20000000000 */
[----:B------:R-:W-:Y:S01]  /*5e40*/  FADD R164, R85, R164 ;  /* 0x000000a455a47221 */ /* 0x000fe20000000000 */
[----:B------:R-:W-:-:S02]  /*5e50*/  F2FP.F16.F32.PACK_AB R85, R115, R106 ;  /* 0x0000006a7355723e */ /* 0x000fc400000000ff */
[----:B------:R-:W-:Y:S01]  /*5e60*/  @!P5 FMUL R37, R37, 0.5 ;  /* 0x3f0000002525d820 */ /* 0x000fe20000400000 */
[----:B------:R2:W4:Y:S01]  /*5e70*/  MUFU.EX2 R97, R25 ;  /* 0x0000001900617308 */ /* 0x0005220000000800 */
[----:B---3--:R-:W-:Y:S01]  /*5e80*/  @!P3 FMUL R169, R169, R169 ;  /* 0x000000a9a9a9b220 */ /* 0x008fe20000400000 */
[----:B------:R-:W-:Y:S02]  /*5e90*/  FSETP.GEU.AND P3, PT, R41, -126, PT ;  /* 0xc2fc00002900780b */ /* 0x000fe40003f6e000 */
[----:B------:R-:W-:-:S03]  /*5ea0*/  F2FP.F16.F32.PACK_AB R54, R157, R118 ;  /* 0x000000769d36723e */ /* 0x000fc600000000ff */
[----:B------:R-:W-:Y:S01]  /*5eb0*/  @!P6 FMUL R33, R33, 0.5 ;  /* 0x3f0000002121e820 */ /* 0x000fe20000400000 */
[----:B------:R3:W5:Y:S01]  /*5ec0*/  MUFU.EX2 R100, R29 ;  /* 0x0000001d00647308 */ /* 0x0007620000000800 */
[----:B--2---:R-:W-:Y:S01]  /*5ed0*/  FFMA R25, R105, UR4, -R59 ;  /* 0x0000000469197c23 */ /* 0x004fe2000800083b */
[----:B------:R-:W-:Y:S01]  /*5ee0*/  ULDC UR4, c[0x0][0x604] ;  /* 0x0001810000047ab9 */ /* 0x000fe20000000800 */
[----:B-1----:R-:W-:-:S03]  /*5ef0*/  @!P2 FMUL R96, R96, R96 ;  /* 0x000000606060a220 */ /* 0x002fc60000400000 */
[----:B------:R-:W-:Y:S01]  /*5f00*/  FSETP.GEU.AND P2, PT, R25, -126, PT ;  /* 0xc2fc00001900780b */ /* 0x000fe20003f4e000 */
[----:B------:R-:W-:Y:S01]  /*5f10*/  @!P3 FMUL R41, R41, 0.5 ;  /* 0x3f0000002929b820 */ /* 0x000fe20000400000 */
[----:B------:R-:W1:Y:S01]  /*5f20*/  MUFU.EX2 R104, R37 ;  /* 0x0000002500687308 */ /* 0x000e620000000800 */
[----:B---3--:R-:W-:Y:S01]  /*5f30*/  FFMA R29, R108, UR4, -R59 ;  /* 0x000000046c1d7c23 */ /* 0x008fe2000800083b */
[----:B------:R-:W-:Y:S01]  /*5f40*/  ULDC UR4, c[0x0][0x604] ;  /* 0x0001810000047ab9 */ /* 0x000fe20000000800 */
[----:B----4-:R-:W-:-:S03]  /*5f50*/  @!P4 FMUL R97, R97, R97 ;  /* 0x000000616161c220 */ /* 0x010fc60000400000 */
[----:B------:R-:W-:Y:S02]  /*5f60*/  FSETP.GEU.AND P4, PT, R29, -126, PT ;  /* 0xc2fc00001d00780b */ /* 0x000fe40003f8e000 */
[----:B------:R2:W3:Y:S01]  /*5f70*/  MUFU.EX2 R101, R33 ;  /* 0x0000002100657308 */ /* 0x0004e20000000800 */
[----:B-----5:R-:W-:Y:S02]  /*5f80*/  @!P1 FMUL R100, R100, R100 ;  /* 0x0000006464649220 */ /* 0x020fe40000400000 */
[----:B------:R-:W-:-:S05]  /*5f90*/  @!P2 FMUL R25, R25, 0.5 ;  /* 0x3f0000001919a820 */ /* 0x000fca0000400000 */
[----:B------:R4:W5:Y:S01]  /*5fa0*/  MUFU.EX2 R105, R41 ;  /* 0x0000002900697308 */ /* 0x0009620000000800 */
[--C-:B--2---:R-:W-:Y:S01]  /*5fb0*/  FFMA R33, R109, UR4, -R59.reuse ;  /* 0x000000046d217c23 */ /* 0x104fe2000800083b */
[----:B------:R-:W-:Y:S01]  /*5fc0*/  ULDC UR4, c[0x0][0x604] ;  /* 0x0001810000047ab9 */ /* 0x000fe20000000800 */
[----:B-1----:R-:W-:Y:S01]  /*5fd0*/  @!P5 FMUL R104, R104, R104 ;  /* 0x000000686868d220 */ /* 0x002fe20000400000 */
[--C-:B------:R-:W-:Y:S01]  /*5fe0*/  FFMA R37, R112, UR4, -R59.reuse ;  /* 0x0000000470257c23 */ /* 0x100fe2000800083b */
[----:B------:R-:W-:Y:S01]  /*5ff0*/  ULDC UR4, c[0x0][0x604] ;  /* 0x0001810000047ab9 */ /* 0x000fe20000000800 */
[----:B------:R-:W-:Y:S01]  /*6000*/  FSETP.GEU.AND P1, PT, R33, -126, PT ;  /* 0xc2fc00002100780b */ /* 0x000fe20003f2e000 */
[----:B------:R-:W-:Y:S01]  /*6010*/  @!P4 FMUL R29, R29, 0.5 ;  /* 0x3f0000001d1dc820 */ /* 0x000fe20000400000 */
[----:B------:R1:W2:Y:S01]  /*6020*/  MUFU.EX2 R108, R25 ;  /* 0x00000019006c7308 */ /* 0x0002a20000000800 */
[----:B----4-:R-:W-:Y:S01]  /*6030*/  FFMA R41, R113, UR4, -R59 ;  /* 0x0000000471297c23 */ /* 0x010fe2000800083b */
[----:B------:R-:W-:Y:S01]  /*6040*/  ULDC UR4, c[0x0][0x604] ;  /* 0x0001810000047ab9 */ /* 0x000fe20000000800 */
[----:B---3--:R-:W-:Y:S01]  /*6050*/  @!P6 FMUL R101, R101, R101 ;  /* 0x000000656565e220 */ /* 0x008fe20000400000 */
[----:B------:R-:W-:-:S02]  /*6060*/  FSETP.GEU.AND P6, PT, R37, -126, PT ;  /* 0xc2fc00002500780b */ /* 0x000fc40003fce000 */
[----:B------:R-:W-:Y:S02]  /*6070*/  FSETP.GEU.AND P5, PT, R41, -126, PT ;  /* 0xc2fc00002900780b */ /* 0x000fe40003fae000 */
[----:B------:R-:W3:Y:S01]  /*6080*/  MUFU.EX2 R109, R29 ;  /* 0x0000001d006d7308 */ /* 0x000ee20000000800 */
[--C-:B-1----:R-:W-:Y:S01]  /*6090*/  FFMA R25, R116, UR4, -R59.reuse ;  /* 0x0000000474197c23 */ /* 0x102fe2000800083b */
[----:B-----5:R-:W-:Y:S01]  /*60a0*/  @!P3 FMUL R105, R105, R105 ;  /* 0x000000696969b220 */ /* 0x020fe20000400000 */
[----:B------:R-:W-:Y:S01]  /*60b0*/  @!P1 FMUL R33, R33, 0.5 ;  /* 0x3f00000021219820 */ /* 0x000fe20000400000 */
[----:B------:R-:W-:Y:S02]  /*60c0*/  ULDC UR4, c[0x0][0x604] ;  /* 0x0001810000047ab9 */ /* 0x000fe40000000800 */
[----:B------:R-:W-:Y:S01]  /*60d0*/  FSETP.GEU.AND P3, PT, R25, -126, PT ;  /* 0xc2fc00001900780b */ /* 0x000fe20003f6e000 */
[--C-:B------:R-:W-:Y:S01]  /*60e0*/  FFMA R171, R120, UR4, -R59.reuse ;  /* 0x0000000478ab7c23 */ /* 0x100fe2000800083b */
[----:B------:R-:W1:Y:S01]  /*60f0*/  MUFU.EX2 R112, R33 ;  /* 0x0000002100707308 */ /* 0x000e620000000800 */
[----:B------:R-:W-:Y:S01]  /*6100*/  ULDC UR4, c[0x0][0x604] ;  /* 0x0001810000047ab9 */ /* 0x000fe20000000800 */
[----:B--2---:R-:W-:Y:S01]  /*6110*/  @!P2 FMUL R108, R108, R108 ;  /* 0x0000006c6c6ca220 */ /* 0x004fe20000400000 */
[----:B------:R-:W-:Y:S01]  /*6120*/  @!P5 FMUL R41, R41, 0.5 ;  /* 0x3f0000002929d820 */ /* 0x000fe20000400000 */
[----:B------:R-:W-:Y:S01]  /*6130*/  FSETP.GEU.AND P2, PT, R171, -126, PT ;  /* 0xc2fc0000ab00780b */ /* 0x000fe20003f4e000 */
[--C-:B------:R-:W-:Y:S01]  /*6140*/  FFMA R120, R121, UR4, -R59.reuse ;  /* 0x0000000479787c23 */ /* 0x100fe2000800083b */
[----:B------:R-:W-:Y:S01]  /*6150*/  ULDC UR4, c[0x0][0x604] ;  /* 0x0001810000047ab9 */ /* 0x000fe20000000800 */
[----:B------:R-:W-:Y:S01]  /*6160*/  @!P6 FMUL R37, R37, 0.5 ;  /* 0x3f0000002525e820 */ /* 0x000fe20000400000 */
[----:B------:R2:W4:Y:S01]  /*6170*/  MUFU.EX2 R116, R41 ;  /* 0x0000002900747308 */ /* 0x0005220000000800 */
[--C-:B------:R-:W-:Y:S01]  /*6180*/  FFMA R124, R124, UR4, -R59.reuse ;  /* 0x000000047c7c7c23 */ /* 0x100fe2000800083b */
[----:B------:R-:W-:Y:S01]  /*6190*/  ULDC UR4, c[0x0][0x604] ;  /* 0x0001810000047ab9 */ /* 0x000fe20000000800 */
[----:B------:R-:W-:Y:S01]  /*61a0*/  @!P3 FMUL R25, R25, 0.5 ;  /* 0x3f0000001919b820 */ /* 0x000fe20000400000 */
[----:B------:R-:W-:Y:S01]  /*61b0*/  FFMA R122, R117, UR4, -R59 ;  /* 0x00000004757a7c23 */ /* 0x000fe2000800083b */
[----:B------:R-:W-:Y:S01]  /*61c0*/  ULDC UR4, c[0x0][0x604] ;  /* 0x0001810000047ab9 */ /* 0x000fe20000000800 */
[----:B---3--:R-:W-:Y:S01]  /*61d0*/  @!P4 FMUL R109, R109, R109 ;  /* 0x0000006d6d6dc220 */ /* 0x008fe20000400000 */
[----:B------:R-:W-:Y:S01]  /*61e0*/  FSETP.GEU.AND P4, PT, R120, -126, PT ;  /* 0xc2fc00007800780b */ /* 0x000fe20003f8e000 */
[----:B------:R3:W-:Y:S01]  /*61f0*/  MUFU.EX2 R121, R25 ;  /* 0x0000001900797308 */ /* 0x0007e20000000800 */
[----:B-1----:R-:W-:Y:S01]  /*6200*/  @!P1 FMUL R112, R112, R112 ;  /* 0x0000007070709220 */ /* 0x002fe20000400000 */
[----:B------:R-:W-:Y:S01]  /*6210*/  FSETP.GEU.AND P1, PT, R124, -126, PT ;  /* 0xc2fc00007c00780b */ /* 0x000fe20003f2e000 */
[----:B------:R-:W-:Y:S01]  /*6220*/  @!P2 FMUL R171, R171, 0.5 ;  /* 0x3f000000ababa820 */ /* 0x000fe20000400000 */
[----:B------:R-:W-:Y:S01]  /*6230*/  FADD R33, R23, R106 ;  /* 0x0000006a17217221 */ /* 0x000fe20000000000 */
[----:B------:R-:W-:Y:S01]  /*6240*/  FADD R29, R8, R39 ;  /* 0x00000027081d7221 */ /* 0x000fe20000000000 */
[----:B--2---:R-:W-:Y:S01]  /*6250*/  FADD R41, R42, R115 ;  /* 0x000000732a297221 */ /* 0x004fe20000000000 */
[----:B------:R-:W-:Y:S01]  /*6260*/  FADD R45, R40, R105 ;  /* 0x00000069282d7221 */ /* 0x000fe20000000000 */
[----:B------:R1:W2:Y:S01]  /*6270*/  MUFU.EX2 R113, R37 ;  /* 0x0000002500717308 */ /* 0x0002a20000000800 */
[--C-:B---3--:R-:W-:Y:S01]  /*6280*/  FFMA R25, R125, UR4, -R59.reuse ;  /* 0x000000047d197c23 */ /* 0x108fe2000800083b */
[----:B----4-:R-:W-:Y:S01]  /*6290*/  @!P5 FMUL R116, R116, R116 ;  /* 0x000000747474d220 */ /* 0x010fe20000400000 */
[--C-:B------:R-:W-:Y:S01]  /*62a0*/  FFMA R125, R128, UR5, -R59.reuse ;  /* 0x00000005807d7c23 */ /* 0x100fe2000800083b */
[----:B------:R-:W-:Y:S01]  /*62b0*/  @!P4 FMUL R120, R120, 0.5 ;  /* 0x3f0000007878c820 */ /* 0x000fe20000400000 */
[----:B------:R-:W-:Y:S01]  /*62c0*/  ULDC UR5, c[0x0][0x604] ;  /* 0x0001810000057ab9 */ /* 0x000fe20000000800 */
[----:B------:R-:W-:Y:S01]  /*62d0*/  FSETP.GEU.AND P5, PT, R25, -126, PT ;  /* 0xc2fc00001900780b */ /* 0x000fe20003fae000 */
[----:B------:R-:W-:Y:S01]  /*62e0*/  @!P1 FMUL R124, R124, 0.5 ;  /* 0x3f0000007c7c9820 */ /* 0x000fe20000400000 */
[----:B------:R-:W3:Y:S01]  /*62f0*/  MUFU.EX2 R171, R171 ;  /* 0x000000ab00ab7308 */ /* 0x000ee20000000800 */
[--C-:B------:R-:W-:Y:S01]  /*6300*/  FFMA R128, R137, UR5, -R59.reuse ;  /* 0x0000000589807c23 */ /* 0x100fe2000800083b */
[----:B------:R-:W-:Y:S01]  /*6310*/  ULDC UR4, c[0x0][0x604] ;  /* 0x0001810000047ab9 */ /* 0x000fe20000000800 */
[--C-:B------:R-:W-:Y:S01]  /*6320*/  FFMA R137, R144, UR6, -R59.reuse ;  /* 0x0000000690897c23 */ /* 0x100fe2000800083b */
[--C-:B-1----:R-:W-:Y:S01]  /*6330*/  FFMA R37, R132, UR4, -R59.reuse ;  /* 0x0000000484257c23 */ /* 0x102fe2000800083b */
[----:B------:R-:W-:Y:S01]  /*6340*/  FFMA R132, R145, UR23, -R59 ;  /* 0x0000001791847c23 */ /* 0x000fe2000800083b */
[----:B------:R-:W-:Y:S01]  /*6350*/  FADD R29, R29, R64 ;  /* 0x000000401d1d7221 */ /* 0x000fe20000000000 */
[----:B------:R-:W-:Y:S01]  /*6360*/  FADD R64, R16, R79 ;  /* 0x0000004f10407221 */ /* 0x000fe20000000000 */
[----:B------:R-:W1:Y:S01]  /*6370*/  MUFU.EX2 R120, R120 ;  /* 0x0000007800787308 */ /* 0x000e620000000800 */
[--C-:B------:R-:W-:Y:S01]  /*6380*/  FFMA R145, R148, UR26, -R59.reuse ;  /* 0x0000001a94917c23 */ /* 0x100fe2000800083b */
[----:B------:R-:W-:Y:S01]  /*6390*/  FFMA R59, R149, UR11, -R59 ;  /* 0x0000000b953b7c23 */ /* 0x000fe2000800083b */
[----:B------:R-:W-:Y:S01]  /*63a0*/  @!P5 FMUL R25, R25, 0.5 ;  /* 0x3f0000001919d820 */ /* 0x000fe20000400000 */
[----:B------:R-:W-:Y:S01]  /*63b0*/  FADD R64, R64, R41 ;  /* 0x0000002940407221 */ /* 0x000fe20000000000 */
[----:B------:R-:W-:Y:S01]  /*63c0*/  FADD R41, R10, R63 ;  /* 0x0000003f0a297221 */ /* 0x000fe20000000000 */
[----:B--2---:R-:W-:Y:S01]  /*63d0*/  @!P6 FMUL R113, R113, R113 ;  /* 0x000000717171e220 */ /* 0x004fe20000400000 */
[----:B------:R-:W-:Y:S01]  /*63e0*/  FSETP.GEU.AND P6, PT, R122, -126, PT ;  /* 0xc2fc00007a00780b */ /* 0x000fe20003fce000 */
[----:B------:R-:W2:Y:S01]  /*63f0*/  MUFU.EX2 R117, R124 ;  /* 0x0000007c00757308 */ /* 0x000ea20000000800 */
[----:B---3--:R-:W-:Y:S01]  /*6400*/  @!P2 FMUL R171, R171, R171 ;  /* 0x000000abababa220 */ /* 0x008fe20000400000 */
[----:B------:R-:W-:Y:S01]  /*6410*/  FSETP.GEU.AND P2, PT, R125, -126, PT ;  /* 0xc2fc00007d00780b */ /* 0x000fe20003f4e000 */
[----:B------:R-:W-:Y:S01]  /*6420*/  FADD R49, R151, R116 ;  /* 0x0000007497317221 */ /* 0x000fe20000000000 */
[----:B------:R-:W-:Y:S01]  /*6430*/  @!P3 FMUL R121, R121, R121 ;  /* 0x000000797979b220 */ /* 0x000fe20000400000 */
[----:B------:R-:W-:Y:S01]  /*6440*/  FADD R29, R29, R64 ;  /* 0x000000401d1d7221 */ /* 0x000fe20000000000 */
[----:B------:R-:W-:-:S02]  /*6450*/  F2FP.F16.F32.PACK_AB R64, R143, R40 ;  /* 0x000000288f40723e */ /* 0x000fc400000000ff */
[----:B------:R3:W4:Y:S01]  /*6460*/  MUFU.EX2 R124, R25 ;  /* 0x00000019007c7308 */ /* 0x0007220000000800 */
[----:B-1----:R-:W-:Y:S01]  /*6470*/  @!P4 FMUL R120, R120, R120 ;  /* 0x000000787878c220 */ /* 0x002fe20000400000 */
[----:B------:R-:W-:Y:S01]  /*6480*/  FSETP.GEU.AND P4, PT, R126, -126, PT ;  /* 0xc2fc00007e00780b */ /* 0x000fe20003f8e000 */
[----:B------:R-:W-:Y:S01]  /*6490*/  FADD R29, R29, R164 ;  /* 0x000000a41d1d7221 */ /* 0x000fe20000000000 */
[----:B------:R-:W-:Y:S01]  /*64a0*/  @!P6 FMUL R122, R122, 0.5 ;  /* 0x3f0000007a7ae820 */ /* 0x000fe20000400000 */
[----:B------:R-:W-:Y:S02]  /*64b0*/  F2FP.F16.F32.PACK_AB R40, R163, R84 ;  /* 0x00000054a328723e */ /* 0x000fe400000000ff */
[----:B------:R-:W-:Y:S01]  /*64c0*/  @!P2 FMUL R125, R125, 0.5 ;  /* 0x3f0000007d7da820 */ /* 0x000fe20000400000 */
[----:B--2---:R-:W-:Y:S01]  /*64d0*/  @!P1 FMUL R117, R117, R117 ;  /* 0x0000007575759220 */ /* 0x004fe20000400000 */
[----:B------:R-:W-:Y:S01]  /*64e0*/  FSETP.GEU.AND P1, PT, R129, -126, PT ;  /* 0xc2fc00008100780b */ /* 0x000fe20003f2e000 */
[----:B---3--:R-:W-:Y:S01]  /*64f0*/  FADD R25, R7, R58 ;  /* 0x0000003a07197221 */ /* 0x008fe20000000000 */
[----:B------:R-:W1:Y:S04]  /*6500*/  MUFU.EX2 R122, R122 ;  /* 0x0000007a007a7308 */ /* 0x000e680000000800 */
[----:B------:R-:W-:Y:S01]  /*6510*/  @!P4 FMUL R126, R126, 0.5 ;  /* 0x3f0000007e7ec820 */ /* 0x000fe20000400000 */
[----:B------:R-:W-:Y:S01]  /*6520*/  FADD R25, R25, R56 ;  /* 0x0000003819197221 */ /* 0x000fe20000000000 */
[----:B----4-:R-:W-:Y:S01]  /*6530*/  @!P5 FMUL R124, R124, R124 ;  /* 0x0000007c7c7cd220 */ /* 0x010fe20000400000 */
[----:B------:R-:W-:Y:S01]  /*6540*/  FSETP.GEU.AND P5, PT, R128, -126, PT ;  /* 0xc2fc00008000780b */ /* 0x000fe20003fae000 */
[----:B------:R-:W-:Y:S01]  /*6550*/  FADD R56, R11, R74 ;  /* 0x0000004a0b387221 */ /* 0x000fe20000000000 */
[----:B------:R-:W2:Y:S02]  /*6560*/  MUFU.EX2 R125, R125 ;  /* 0x0000007d007d7308 */ /* 0x000ea40000000800 */
[----:B------:R-:W-:Y:S01]  /*6570*/  @!P1 FMUL R129, R129, 0.5 ;  /* 0x3f00000081819820 */ /* 0x000fe20000400000 */
[----:B------:R-:W-:Y:S01]  /*6580*/  FADD R56, R56, R33 ;  /* 0x0000002138387221 */ /* 0x000fe20000000000 */
[----:B------:R-:W-:Y:S01]  /*6590*/  FADD R33, R27, R62 ;  /* 0x0000003e1b217221 */ /* 0x000fe20000000000 */
[----:B------:R-:W-:-:S03]  /*65a0*/  F2FP.F16.F32.PACK_AB R27, R10, R27 ;  /* 0x0000001b0a1b723e */ /* 0x000fc600000000ff */
[----:B------:R-:W3:Y:S01]  /*65b0*/  MUFU.EX2 R126, R126 ;  /* 0x0000007e007e7308 */ /* 0x000ee20000000800 */
[----:B------:R-:W-:Y:S01]  /*65c0*/  FADD R33, R33, R136 ;  /* 0x0000008821217221 */ /* 0x000fe20000000000 */
[----:B------:R-:W-:Y:S01]  /*65d0*/  FADD R136, R30, R103 ;  /* 0x000000671e887221 */ /* 0x000fe20000000000 */
[----:B------:R-:W-:Y:S01]  /*65e0*/  @!P5 FMUL R128, R128, 0.5 ;  /* 0x3f0000008080d820 */ /* 0x000fe20000400000 */
[----:B-1----:R-:W-:Y:S01]  /*65f0*/  @!P6 FMUL R122, R122, R122 ;  /* 0x0000007a7a7ae220 */ /* 0x002fe20000400000 */
[----:B------:R-:W-:Y:S01]  /*6600*/  FADD R25, R25, R56 ;  /* 0x0000003819197221 */ /* 0x000fe20000000000 */
[----:B------:R-:W-:Y:S01]  /*6610*/  FADD R69, R41, R136 ;  /* 0x0000008829457221 */ /* 0x000fe20000000000 */
[----:B------:R-:W-:Y:S01]  /*6620*/  FADD R41, R9, R66 ;  /* 0x0000004209297221 */ /* 0x000fe20000000000 */
[----:B------:R-:W1:Y:S01]  /*6630*/  MUFU.EX2 R129, R129 ;  /* 0x0000008100817308 */ /* 0x000e620000000800 */
[----:B--2---:R-:W-:Y:S01]  /*6640*/  @!P2 FMUL R125, R125, R125 ;  /* 0x0000007d7d7da220 */ /* 0x004fe20000400000 */
[----:B------:R-:W-:Y:S01]  /*6650*/  FSETP.GEU.AND P2, PT, R133, -126, PT ;  /* 0xc2fc00008500780b */ /* 0x000fe20003f4e000 */
[----:B------:R-:W-:Y:S01]  /*6660*/  FADD R136, R21, R98 ;  /* 0x0000006215887221 */ /* 0x000fe20000000000 */
[----:B------:R-:W-:Y:S01]  /*6670*/  FADD R69, R69, R160 ;  /* 0x000000a045457221 */ /* 0x000fe20000000000 */
[----:B------:R-:W-:Y:S01]  /*6680*/  FADD R33, R33, R138 ;  /* 0x0000008a21217221 */ /* 0x000fe20000000000 */
[----:B------:R-:W-:Y:S01]  /*6690*/  F2FP.F16.F32.PACK_AB R30, R139, R36 ;  /* 0x000000248b1e723e */ /* 0x000fe200000000ff */
[----:B------:R-:W-:Y:S01]  /*66a0*/  FADD R73, R41, R136 ;  /* 0x0000008829497221 */ /* 0x000fe20000000000 */
[----:B------:R-:W2:Y:S01]  /*66b0*/  MUFU.EX2 R128, R128 ;  /* 0x0000008000807308 */ /* 0x000ea20000000800 */
[----:B---3--:R-:W-:Y:S01]  /*66c0*/  @!P4 FMUL R126, R126, R126 ;  /* 0x0000007e7e7ec220 */ /* 0x008fe20000400000 */
[----:B------:R-:W-:Y:S01]  /*66d0*/  FSETP.GEU.AND P4, PT, R130, -126, PT ;  /* 0xc2fc00008200780b */ /* 0x000fe20003f8e000 */
[----:B------:R-:W-:Y:S01]  /*66e0*/  FADD R41, R31, R70 ;  /* 0x000000461f297221 */ /* 0x000fe20000000000 */
[----:B------:R-:W-:Y:S01]  /*66f0*/  FADD R136, R51, R102 ;  /* 0x0000006633887221 */ /* 0x000fe20000000000 */
[----:B------:R-:W-:Y:S01]  /*6700*/  FADD R162, R73, R162 ;  /* 0x000000a249a27221 */ /* 0x000fe20000000000 */
[----:B------:R-:W-:Y:S01]  /*6710*/  F2FP.F16.F32.PACK_AB R56, R151, R48 ;  /* 0x000000309738723e */ /* 0x000fe200000000ff */
[----:B------:R-:W-:Y:S01]  /*6720*/  @!P2 FMUL R133, R133, 0.5 ;  /* 0x3f0000008585a820 */ /* 0x000fe20000400000 */
[----:B------:R-:W-:Y:S01]  /*6730*/  FADD R89, R41, R136 ;  /* 0x0000008829597221 */ /* 0x000fe20000000000 */
[----:B-1----:R-:W-:Y:S01]  /*6740*/  @!P1 FMUL R129, R129, R129 ;  /* 0x0000008181819220 */ /* 0x002fe20000400000 */
[----:B------:R-:W-:Y:S01]  /*6750*/  FSETP.GEU.AND P1, PT, R137, -126, PT ;  /* 0xc2fc00008900780b */ /* 0x000fe20003f2e000 */
[----:B------:R-:W-:Y:S01]  /*6760*/  FADD R41, R14, R75 ;  /* 0x0000004b0e297221 */ /* 0x000fe20000000000 */
[----:B------:R-:W-:Y:S01]  /*6770*/  FADD R136, R38, R111 ;  /* 0x0000006f26887221 */ /* 0x000fe20000000000 */
[----:B------:R-:W1:Y:S01]  /*6780*/  MUFU.EX2 R133, R133 ;  /* 0x0000008500857308 */ /* 0x000e620000000800 */
[----:B------:R-:W-:Y:S01]  /*6790*/  FADD R140, R76, R129 ;  /* 0x000000814c8c7221 */ /* 0x000fe20000000000 */
[----:B------:R-:W-:Y:S01]  /*67a0*/  @!P4 FMUL R130, R130, 0.5 ;  /* 0x3f0000008282c820 */ /* 0x000fe20000400000 */
[----:B------:R-:W-:Y:S01]  /*67b0*/  FADD R93, R41, R136 ;  /* 0x00000088295d7221 */ /* 0x000fe20000000000 */
[----:B--2---:R-:W-:Y:S01]  /*67c0*/  @!P5 FMUL R128, R128, R128 ;  /* 0x000000808080d220 */ /* 0x004fe20000400000 */
[----:B------:R-:W-:Y:S01]  /*67d0*/  FSETP.GEU.AND P5, PT, R132, -126, PT ;  /* 0xc2fc00008400780b */ /* 0x000fe20003fae000 */
[----:B------:R-:W-:Y:S01]  /*67e0*/  FADD R41, R24, R167 ;  /* 0x000000a718297221 */ /* 0x000fe20000000000 */
[----:B------:R-:W-:Y:S01]  /*67f0*/  FADD R136, R60, R171 ;  /* 0x000000ab3c887221 */ /* 0x000fe20000000000 */
[----:B------:R-:W2:Y:S01]  /*6800*/  MUFU.EX2 R130, R130 ;  /* 0x0000008200827308 */ /* 0x000ea20000000800 */
[----:B------:R-:W-:Y:S01]  /*6810*/  FADD R148, R45, R140 ;  /* 0x0000008c2d947221 */ /* 0x000fe20000000000 */
[----:B------:R-:W-:Y:S01]  /*6820*/  @!P1 FMUL R137, R137, 0.5 ;  /* 0x3f00000089899820 */ /* 0x000fe20000400000 */
[----:B------:R-:W-:Y:S01]  /*6830*/  FADD R53, R41, R136 ;  /* 0x0000008829357221 */ /* 0x000fe20000000000 */
[----:B------:R-:W-:Y:S01]  /*6840*/  FADD R136, R155, R120 ;  /* 0x000000789b887221 */ /* 0x000fe20000000000 */
[----:B------:R-:W-:Y:S01]  /*6850*/  FADD R45, R143, R108 ;  /* 0x0000006c8f2d7221 */ /* 0x000fe20000000000 */
[----:B------:R-:W-:Y:S01]  /*6860*/  FADD R142, R77, R128 ;  /* 0x000000804d8e7221 */ /* 0x000fe20000000000 */
[----:B------:R-:W-:Y:S01]  /*6870*/  FADD R41, R28, R169 ;  /* 0x000000a91c297221 */ /* 0x000fe20000000000 */
[----:B------:R-:W3:Y:S01]  /*6880*/  MUFU.EX2 R137, R137 ;  /* 0x0000008900897308 */ /* 0x000ee20000000800 */
[----:B-1----:R-:W-:Y:S01]  /*6890*/  @!P2 FMUL R133, R133, R133 ;  /* 0x000000858585a220 */ /* 0x002fe20000400000 */
[----:B------:R-:W-:Y:S01]  /*68a0*/  @!P5 FMUL R132, R132, 0.5 ;  /* 0x3f0000008484d820 */ /* 0x000fe20000400000 */
[----:B------:R-:W-:Y:S01]  /*68b0*/  FSETP.GEU.AND P2, PT, R37, -126, PT ;  /* 0xc2fc00002500780b */ /* 0x000fe20003f4e000 */
[----:B------:R-:W-:Y:S01]  /*68c0*/  FADD R140, R118, R117 ;  /* 0x00000075768c7221 */ /* 0x000fe20000000000 */
        /* <DEDUP_REMOVED lines=9> */
[----:B------:R-:W-:Y:S01]  /*6960*/  FADD R142, R81, R130 ;  /* 0x00000082518e7221 */ /* 0x000fe20000000000 */
[----:B------:R-:W-:Y:S01]  /*6970*/  FADD R53, R53, R148 ;  /* 0x0000009435357221 */ /* 0x000fe20000000000 */
[----:B------:R-:W-:Y:S01]  /*6980*/  @!P2 FMUL R37, R37, 0.5 ;  /* 0x3f0000002525a820 */ /* 0x000fe20000400000 */
[----:B---3--:R-:W-:Y:S01]  /*6990*/  @!P1 FMUL R137, R137, R137 ;  /* 0x0000008989899220 */ /* 0x008fe20000400000 */
[----:B------:R-:W-:Y:S01]  /*69a0*/  FSETP.GEU.AND P1, PT, R145, -126, PT ;  /* 0xc2fc00009100780b */ /* 0x000fe20003f2e000 */
[----:B------:R-:W-:Y:S01]  /*69b0*/  FADD R152, R41, R140 ;  /* 0x0000008c29987221 */ /* 0x000fe20000000000 */
[----:B------:R2:W3:Y:S01]  /*69c0*/  MUFU.EX2 R141, R37 ;  /* 0x00000025008d7308 */ /* 0x0004e20000000800 */
[----:B------:R-:W-:Y:S01]  /*69d0*/  FADD R154, R45, R142 ;  /* 0x0000008e2d9a7221 */ /* 0x000fe20000000000 */
[----:B------:R-:W-:Y:S01]  /*69e0*/  FADD R140, R68, R125 ;  /* 0x0000007d448c7221 */ /* 0x000fe20000000000 */
[----:B------:R-:W-:Y:S01]  /*69f0*/  @!P4 FMUL R134, R134, 0.5 ;  /* 0x3f0000008686c820 */ /* 0x000fe20000400000 */
[----:B------:R-:W-:Y:S01]  /*6a00*/  FADD R45, R48, R113 ;  /* 0x00000071302d7221 */ /* 0x000fe20000000000 */
[----:B-1----:R-:W-:Y:S01]  /*6a10*/  @!P5 FMUL R132, R132, R132 ;  /* 0x000000848484d220 */ /* 0x002fe20000400000 */
[----:B------:R-:W-:Y:S01]  /*6a20*/  FSETP.GEU.AND P5, PT, R59, -126, PT ;  /* 0xc2fc00003b00780b */ /* 0x000fe20003fae000 */
[----:B------:R-:W-:Y:S01]  /*6a30*/  FADD R144, R84, R137 ;  /* 0x0000008954907221 */ /* 0x000fe20000000000 */
[----:B------:R-:W-:Y:S01]  /*6a40*/  FADD R41, R135, R100 ;  /* 0x0000006487297221 */ /* 0x000fe20000000000 */
[----:B--2---:R-:W-:Y:S01]  /*6a50*/  FADD R37, R127, R92 ;  /* 0x0000005c7f257221 */ /* 0x004fe20000000000 */
[----:B------:R-:W1:Y:S01]  /*6a60*/  MUFU.EX2 R134, R134 ;  /* 0x0000008600867308 */ /* 0x000e620000000800 */
[----:B------:R-:W-:Y:S01]  /*6a70*/  @!P1 FMUL R145, R145, 0.5 ;  /* 0x3f00000091919820 */ /* 0x000fe20000400000 */
[----:B------:R-:W-:Y:S01]  /*6a80*/  FADD R142, R159, R126 ;  /* 0x0000007e9f8e7221 */ /* 0x000fe20000000000 */
[----:B------:R-:W-:Y:S01]  /*6a90*/  FADD R57, R37, R136 ;  /* 0x0000008825397221 */ /* 0x000fe20000000000 */
[----:B------:R-:W-:Y:S01]  /*6aa0*/  FADD R136, R157, R124 ;  /* 0x0000007c9d887221 */ /* 0x000fe20000000000 */
[----:B------:R-:W-:Y:S01]  /*6ab0*/  FADD R37, R131, R96 ;  /* 0x0000006083257221 */ /* 0x000fe20000000000 */
[----:B------:R-:W-:Y:S01]  /*6ac0*/  FADD R146, R163, R132 ;  /* 0x00000084a3927221 */ /* 0x000fe20000000000 */
[----:B---3--:R-:W-:Y:S01]  /*6ad0*/  @!P2 FMUL R141, R141, R141 ;  /* 0x0000008d8d8da220 */ /* 0x008fe20000400000 */
[----:B------:R-:W2:Y:S01]  /*6ae0*/  MUFU.EX2 R145, R145 ;  /* 0x0000009100917308 */ /* 0x000ea20000000800 */
[----:B------:R-:W-:Y:S01]  /*6af0*/  @!P5 FMUL R59, R59, 0.5 ;  /* 0x3f0000003b3bd820 */ /* 0x000fe20000400000 */
[----:B------:R-:W-:Y:S01]  /*6b00*/  FADD R65, R37, R136 ;  /* 0x0000008825417221 */ /* 0x000fe20000000000 */
[----:B------:R-:W-:Y:S01]  /*6b10*/  FADD R37, R32, R97 ;  /* 0x0000006120257221 */ /* 0x000fe20000000000 */
[----:B------:R-:W-:Y:S01]  /*6b20*/  FADD R156, R45, R144 ;  /* 0x000000902d9c7221 */ /* 0x000fe20000000000 */
[----:B------:R-:W-:Y:S01]  /*6b30*/  FADD R158, R49, R146 ;  /* 0x00000092319e7221 */ /* 0x000fe20000000000 */
[----:B------:R-:W-:Y:S01]  /*6b40*/  FADD R45, R52, R121 ;  /* 0x00000079342d7221 */ /* 0x000fe20000000000 */
[----:B------:R-:W-:Y:S01]  /*6b50*/  FADD R67, R37, R140 ;  /* 0x0000008c25437221 */ /* 0x000fe20000000000 */
[----:B------:R3:W4:Y:S01]  /*6b60*/  MUFU.EX2 R136, R59 ;  /* 0x0000003b00887308 */ /* 0x0007220000000800 */
[----:B-1----:R-:W-:Y:S01]  /*6b70*/  @!P4 FMUL R134, R134, R134 ;  /* 0x000000868686c220 */ /* 0x002fe20000400000 */
[----:B------:R-:W-:Y:S01]  /*6b80*/  FADD R37, R36, R101 ;  /* 0x0000006524257221 */ /* 0x000fe20000000000 */
[----:B------:R-:W-:Y:S01]  /*6b90*/  FADD R140, R72, R141 ;  /* 0x0000008d488c7221 */ /* 0x000fe20000000000 */
[----:B------:R-:W-:Y:S01]  /*6ba0*/  FADD R49, R153, R122 ;  /* 0x0000007a99317221 */ /* 0x000fe20000000000 */
[----:B------:R-:W-:Y:S01]  /*6bb0*/  FADD R57, R57, R150 ;  /* 0x0000009639397221 */ /* 0x000fe20000000000 */
[----:B------:R-:W-:Y:S01]  /*6bc0*/  FADD R61, R61, R152 ;  /* 0x000000983d3d7221 */ /* 0x000fe20000000000 */
[----:B------:R-:W-:Y:S01]  /*6bd0*/  FADD R37, R37, R140 ;  /* 0x0000008c25257221 */ /* 0x000fe20000000000 */
[----:B------:R-:W-:Y:S01]  /*6be0*/  FADD R65, R65, R154 ;  /* 0x0000009a41417221 */ /* 0x000fe20000000000 */
[----:B--2---:R-:W-:Y:S01]  /*6bf0*/  @!P1 FMUL R145, R145, R145 ;  /* 0x0000009191919220 */ /* 0x004fe20000400000 */
[----:B---3--:R-:W-:Y:S01]  /*6c00*/  FADD R59, R41, R142 ;  /* 0x0000008e293b7221 */ /* 0x008fe20000000000 */
[----:B------:R-:W-:Y:S01]  /*6c10*/  FADD R41, R139, R104 ;  /* 0x000000688b297221 */ /* 0x000fe20000000000 */
[----:B------:R-:W-:Y:S01]  /*6c20*/  FADD R142, R161, R134 ;  /* 0x00000086a18e7221 */ /* 0x000fe20000000000 */
[----:B------:R-:W-:Y:S01]  /*6c30*/  FADD R144, R88, R145 ;  /* 0x0000009158907221 */ /* 0x000fe20000000000 */
[----:B------:R-:W-:Y:S01]  /*6c40*/  FADD R156, R67, R156 ;  /* 0x0000009c439c7221 */ /* 0x000fe20000000000 */
[----:B------:R-:W-:Y:S01]  /*6c50*/  FADD R158, R59, R158 ;  /* 0x0000009e3b9e7221 */ /* 0x000fe20000000000 */
[----:B------:R-:W-:Y:S01]  /*6c60*/  FADD R41, R41, R142 ;  /* 0x0000008e29297221 */ /* 0x000fe20000000000 */
[----:B----4-:R-:W-:Y:S01]  /*6c70*/  @!P5 FMUL R136, R136, R136 ;  /* 0x000000888888d220 */ /* 0x010fe20000400000 */
[----:B------:R-:W-:Y:S01]  /*6c80*/  FADD R144, R45, R144 ;  /* 0x000000902d907221 */ /* 0x000fe20000000000 */
        /* <DEDUP_REMOVED lines=13> */
[----:B------:R-:W-:Y:S01]  /*6d60*/  MOV R29, UR10 ;  /* 0x0000000a001d7c02 */ /* 0x000fe20008000f00 */
[----:B------:R-:W-:Y:S01]  /*6d70*/  FADD R146, R65, R146 ;  /* 0x0000009241927221 */ /* 0x000fe20000000000 */
[----:B------:R-:W-:Y:S01]  /*6d80*/  FADD R25, R25, R166 ;  /* 0x000000a619197221 */ /* 0x000fe20000000000 */
[----:B------:R-:W-:Y:S01]  /*6d90*/  F2FP.F16.F32.PACK_AB R37, R39, R58 ;  /* 0x0000003a2725723e */ /* 0x000fe200000000ff */
[----:B------:R1:W-:Y:S01]  /*6da0*/  SYNCS.ARRIVE.TRANS64.A1T0 RZ, [R29+UR18], RZ ;  /* 0x000000ff1dff79a7 */ /* 0x0003e20008100012 */
[----:B------:R-:W-:Y:S01]  /*6db0*/  FADD R146, R57, R146 ;  /* 0x0000009239927221 */ /* 0x000fe20000000000 */
[----:B------:R-:W-:Y:S01]  /*6dc0*/  F2FP.F16.F32.PACK_AB R45, R42, R23 ;  /* 0x000000172a2d723e */ /* 0x000fe200000000ff */
[----:B------:R-:W-:Y:S01]  /*6dd0*/  FADD R187, R25, R168 ;  /* 0x000000a819bb7221 */ /* 0x000fe20000000000 */
[----:B------:R-:W-:Y:S01]  /*6de0*/  F2FP.F16.F32.PACK_AB R41, R50, R35 ;  /* 0x000000233229723e */ /* 0x000fe200000000ff */
[----:B------:R-:W-:Y:S01]  /*6df0*/  FADD R188, R53, R146 ;  /* 0x0000009235bc7221 */ /* 0x000fe20000000000 */
[----:B------:R-:W-:-:S02]  /*6e00*/  F2FP.F16.F32.PACK_AB R53, R26, R19 ;  /* 0x000000131a35723e */ /* 0x000fc400000000ff */
[----:B------:R-:W-:Y:S02]  /*6e10*/  F2FP.F16.F32.PACK_AB R33, R71, R66 ;  /* 0x000000424721723e */ /* 0x000fe400000000ff */
[----:B------:R-:W-:Y:S02]  /*6e20*/  F2FP.F16.F32.PACK_AB R26, R131, R28 ;  /* 0x0000001c831a723e */ /* 0x000fe400000000ff */
[----:B------:R-:W-:Y:S02]  /*6e30*/  F2FP.F16.F32.PACK_AB R58, R153, R52 ;  /* 0x00000034993a723e */ /* 0x000fe400000000ff */
[----:B------:R-:W-:Y:S02]  /*6e40*/  F2FP.F16.F32.PACK_AB R49, R34, R21 ;  /* 0x000000152231723e */ /* 0x000fe400000000ff */
[----:B------:R-:W-:Y:S02]  /*6e50*/  F2FP.F16.F32.PACK_AB R51, R38, R51 ;  /* 0x000000332633723e */ /* 0x000fe400000000ff */
        /* <DEDUP_REMOVED lines=14> */
[----:B-1----:R-:W-:Y:S02]  /*6f40*/  F2FP.F16.F32.PACK_AB R29, R12, R9 ;  /* 0x000000090c1d723e */ /* 0x002fe400000000ff */
        /* <DEDUP_REMOVED lines=26> */
[----:B------:R-:W-:Y:S01]  /*70f0*/  F2FP.F16.F32.PACK_AB R94, R136, R145 ;  /* 0x00000091885e723e */ /* 0x000fe200000000ff */
[----:B------:R-:W-:Y:S06]  /*7100*/  @!P0 BRA `(.L_x_19) ;  /* 0x0000000000048947 */ /* 0x000fec0003800000 */
[----:B------:R-:W-:Y:S01]  /*7110*/  BPT.TRAP 0x1 ;  /* 0x000000040000795c */ /* 0x000fe20000300000 */
.L_x_19:
[----:B------:R-:W1:Y:S01]  /*7120*/  SYNCS.PHASECHK.TRANS64.TRYWAIT P1, [UR60+0xb0008], R5 ;  /* 0x0b000805ff0075a7 */ /* 0x000e62000802017c */
[----:B------:R-:W-:-:S06]  /*7130*/  ULOP3.LUT UR4, UR15, 0x8000000, URZ, 0xfc, !UPT ;  /* 0x080000000f047892 */ /* 0x000fcc000f8efc3f */
[----:B------:R-:W-:Y:S01]  /*7140*/  IMAD.U32 R189, RZ, RZ, UR4 ;  /* 0x00000004ffbd7e24 */ /* 0x000fe2000f8e00ff */
[----:B-1----:R-:W-:Y:S06]  /*7150*/  @!P1 BRA `(.L_x_20) ;  /* 0x0000016800b49947 */ /* 0x002fec0003800000 */
.L_x_116:
[----:B------:R-:W-:Y:S01]  /*7160*/  R2UR UR5, R189 ;  /* 0x00000000bd0572ca */ /* 0x000fe200000e0000 */
[----:B------:R-:W-:Y:S01]  /*7170*/  STL [R1+0x240], R198 ;  /* 0x000240c601007387 */ /* 0x000fe20000100800 */
[----:B------:R-:W-:Y:S01]  /*7180*/  UMOV UR7, 0x40000040 ;  /* 0x4000004000077882 */ /* 0x000fe20000000000 */
[----:B------:R-:W-:Y:S02]  /*7190*/  F2FP.F16.F32.PACK_AB R95, R6, R95 ;  /* 0x0000005f065f723e */ /* 0x000fe400000000ff */
[----:B------:R-:W-:Y:S04]  /*71a0*/  STL.64 [R1+0x238], R196 ;  /* 0x000238c401007387 */ /* 0x000fe80000100a00 */
[----:B------:R-:W-:Y:S04]  /*71b0*/  STL.64 [R1+0x230], R194 ;  /* 0x000230c201007387 */ /* 0x000fe80000100a00 */
[----:B------:R-:W-:Y:S01]  /*71c0*/  STL.64 [R1+0x228], R192 ;  /* 0x000228c001007387 */ /* 0x000fe20000100a00 */
[----:B------:R-:W-:-:S03]  /*71d0*/  UIADD3 UR4, UR5, 0x2000, URZ ;  /* 0x0000200005047890 */ /* 0x000fc6000fffe03f */
[----:B------:R-:W-:Y:S04]  /*71e0*/  STL.64 [R1+0x220], R190 ;  /* 0x000220be01007387 */ /* 0x000fe80000100a00 */
[----:B------:R-:W-:Y:S01]  /*71f0*/  STL.64 [R1+0x218], R188 ;  /* 0x000218bc01007387 */ /* 0x000fe20000100a00 */
[----:B------:R-:W-:Y:S01]  /*7200*/  UMOV UR6, UR4 ;  /* 0x0000000400067c82 */ /* 0x000fe20008000000 */
[----:B------:R-:W-:Y:S02]  /*7210*/  UIADD3 UR4, UR5, 0x2080, URZ ;  /* 0x0000208005047890 */ /* 0x000fe4000fffe03f */
[----:B------:R-:W-:Y:S04]  /*7220*/  STL [R1+0x210], R187 ;  /* 0x000210bb01007387 */ /* 0x000fe80000100800 */
[----:B------:R2:W-:Y:S02]  /*7230*/  STL.64 [R1+0x208], R184 ;  /* 0x000208b801007387 */ /* 0x0005e40000100a00 */
[----:B--2---:R-:W-:-:S06]  /*7240*/  WARPGROUP.ARRIVE ;  /* 0x00000000000079c5 */ /* 0x004fcc0000000000 */
[----:B------:R-:W-:Y:S01]  /*7250*/  HGMMA.64x256x16.F32 R96, R24, gdesc[UR4].tnspB, RZ, !UPT, gsb0 ;  /* 0x43e0000418607df0 */ /* 0x000fe2000c0008ff */
[----:B------:R-:W-:Y:S01]  /*7260*/  UMOV UR6, UR4 ;  /* 0x0000000400067c82 */ /* 0x000fe20008000000 */
[----:B------:R-:W-:Y:S01]  /*7270*/  UMOV UR7, 0x40000040 ;  /* 0x4000004000077882 */ /* 0x000fe20000000000 */
[----:B------:R-:W-:Y:S01]  /*7280*/  UIADD3 UR4, UR5, 0x2100, URZ ;  /* 0x0000210005047890 */ /* 0x000fe2000fffe03f */
[----:B------:R-:W-:Y:S02]  /*7290*/  WARPGROUP.DEPBAR.LE gsb0, 0x0 ;  /* 0x00008000000079c5 */ /* 0x000fe40000010000 */
[----:B------:R-:W-:-:S15]  /*72a0*/  WARPGROUP.ARRIVE ;  /* 0x00000000000079c5 */ /* 0x000fde0000000000 */
[----:B------:R-:W-:-:S07]  /*72b0*/  NOP ;  /* 0x0000000000007918 */ /* 0x000fce0000000000 */
[----:B------:R-:W-:Y:S01]  /*72c0*/  HGMMA.64x256x16.F32 R96, R28, gdesc[UR4].tnspB, R96, gsb0 ;  /* 0x43e000041c607df0 */ /* 0x000fe20008000860 */
        /* <DEDUP_REMOVED lines=93> */
[----:B------:R-:W-:Y:S02]  /*78a0*/  WARPGROUP.DEPBAR.LE gsb0, 0x0 ;  /* 0x00008000000079c5 */ /* 0x000fe40000010000 */
[----:B------:R-:W-:-:S15]  /*78b0*/  WARPGROUP.ARRIVE ;  /* 0x00000000000079c5 */ /* 0x000fde0000000000 */
[----:B------:R-:W-:-:S08]  /*78c0*/  NOP ;  /* 0x0000000000007918 */ /* 0x000fd00000000000 */
[----:B------:R-:W-:Y:S03]  /*78d0*/  HGMMA.64x256x16.F32 R96, R92, gdesc[UR4].tnspB, R96, gsb0 ;  /* 0x43e000045c607df0 */ /* 0x000fe60008000860 */
[----:B------:R-:W-:Y:S02]  /*78e0*/  WARPGROUP.DEPBAR.LE gsb0, 0x0 ;  /* 0x00008000000079c5 */ /* 0x000fe40000010000 */
[----:B------:R-:W-:Y:S04]  /*78f0*/  STL.64 [R1], R96 ;  /* 0x0000006001007387 */ /* 0x000fe80000100a00 */
[----:B------:R-:W-:Y:S04]  /*7900*/  STL.64 [R1+0x8], R98 ;  /* 0x0000086201007387 */ /* 0x000fe80000100a00 */
        /* <DEDUP_REMOVED lines=49> */
[----:B------:R2:W-:Y:S04]  /*7c20*/  STL.64 [R1+0x198], R198 ;  /* 0x000198c601007387 */ /* 0x0005e80000100a00 */
        /* <DEDUP_REMOVED lines=12> */
[----:B--2---:R3:W5:Y:S04]  /*7cf0*/  LDL.LU R198, [R1+0x240] ;  /* 0x0002400001c67983 */ /* 0x0047680000300800 */
[----:B------:R3:W5:Y:S04]  /*7d00*/  LDL.LU.64 R196, [R1+0x238] ;  /* 0x0002380001c47983 */ /* 0x0007680000300a00 */
[----:B------:R3:W5:Y:S04]  /*7d10*/  LDL.LU.64 R194, [R1+0x230] ;  /* 0x0002300001c27983 */ /* 0x0007680000300a00 */
[----:B------:R3:W5:Y:S04]  /*7d20*/  LDL.LU.64 R192, [R1+0x228] ;  /* 0x0002280001c07983 */ /* 0x0007680000300a00 */
[----:B------:R3:W5:Y:S04]  /*7d30*/  LDL.LU.64 R190, [R1+0x220] ;  /* 0x0002200001be7983 */ /* 0x0007680000300a00 */
[----:B------:R3:W5:Y:S04]  /*7d40*/  LDL.LU.64 R188, [R1+0x218] ;  /* 0x0002180001bc7983 */ /* 0x0007680000300a00 */
[----:B------:R3:W5:Y:S04]  /*7d50*/  LDL.LU R187, [R1+0x210] ;  /* 0x0002100001bb7983 */ /* 0x0007680000300800 */
[----:B------:R3:W5:Y:S01]  /*7d60*/  LDL.LU.64 R184, [R1+0x208] ;  /* 0x0002080001b87983 */ /* 0x0007620000300a00 */
[----:B------:R-:W-:Y:S05]  /*7d70*/  @!P0 BRA `(.L_x_21) ;  /* 0x0000000000048947 */ /* 0x000fea0003800000 */
[----:B------:R-:W-:Y:S01]  /*7d80*/  BPT.TRAP 0x1 ;  /* 0x000000040000795c */ /* 0x000fe20000300000 */
.L_x_21:
[----:B------:R-:W-:Y:S01]  /*7d90*/  UISETP.GT.U32.AND UP0, UPT, UR14, 0x1, UPT ;  /* 0x000000010e00788c */ /* 0x000fe2000bf04070 */
[----:B-1----:R-:W-:Y:S01]  /*7da0*/  MOV R5, RZ ;  /* 0x000000ff00057202 */ /* 0x002fe20000000f00 */
[----:B------:R-:W-:-:S04]  /*7db0*/  UIADD3 UR4, UR60, 0xb0028, URZ ;  /* 0x000b00283c047890 */ /* 0x000fc8000fffe03f */
[----:B------:R-:W-:Y:S01]  /*7dc0*/  PLOP3.LUT P1, PT, PT, PT, UP0, 0x80, 0x0 ;  /* 0x000000000000781c */ /* 0x000fe20003f2f008 */
[----:B------:R-:W-:-:S09]  /*7dd0*/  UPRMT UR4, URZ, 0x654, UR4 ;  /* 0x000006543f047896 */ /* 0x000fd20008000004 */
[----:B------:R-:W-:Y:S03]  /*7de0*/  SYNCS.ARRIVE.TRANS64.RED.A1T0 RZ, [UR4], RZ ;  /* 0x000000ffffff79a7 */ /* 0x000fe60008100404 */
[----:B------:R-:W-:Y:S05]  /*7df0*/  @P1 BRA `(.L_x_22) ;  /* 0x0000000000041947 */ /* 0x000fea0003800000 */
[----:B------:R-:W-:Y:S01]  /*7e00*/  BPT.TRAP 0x1 ;  /* 0x000000040000795c */ /* 0x000fe20000300000 */
.L_x_22:
[C---:B-----5:R-:W-:Y:S01]  /*7e10*/  ISETP.GE.AND P2, PT, R185.reuse, 0x3, PT ;  /* 0x00000003b900780c */ /* 0x060fe20003f46270 */
[----:B------:R-:W-:Y:S01]  /*7e20*/  UMOV UR7, 0x1 ;  /* 0x0000000100077882 */ /* 0x000fe20000000000 */
[----:B------:R-:W-:Y:S01]  /*7e30*/  UMOV UR4, 0x2 ;  /* 0x0000000200047882 */ /* 0x000fe20000000000 */
[----:B------:R-:W-:Y:S01]  /*7e40*/  VIADD R2, R2, 0x100 ;  /* 0x0000010002027836 */ /* 0x000fe20000000000 */
[----:B------:R-:W-:-:S09]  /*7e50*/  IADD3 R185, R185, -0x1, RZ ;  /* 0xffffffffb9b97810 */ /* 0x000fd20007ffe0ff */
[----:B------:R-:W-:Y:S05]  /*7e60*/  @!P2 BRA `(.L_x_23) ;  /* 0x0000007000a8a947 */ /* 0x000fea0003800000 */
[----:B------:R-:W-:Y:S01]  /*7e70*/  IMAD.MOV.U32 R6, RZ, RZ, R184 ;  /* 0x000000ffff067224 */ /* 0x000fe200078e00b8 */
[----:B------:R-:W-:Y:S01]  /*7e80*/  MOV R18, R0 ;  /* 0x0000000000127202 */ /* 0x000fe20000000f00 */
[----:B------:R-:W-:Y:S01]  /*7e90*/  IMAD.MOV.U32 R5, RZ, RZ, RZ ;  /* 0x000000ffff057224 */ /* 0x000fe200078e00ff */
[----:B------:R-:W-:Y:S01]  /*7ea0*/  UMOV UR4, 0x2 ;  /* 0x0000000200047882 */ /* 0x000fe20000000000 */
[----:B------:R-:W-:Y:S01]  /*7eb0*/  UMOV UR7, 0x1 ;  /* 0x0000000100077882 */ /* 0x000fe20000000000 */
[----:B------:R-:W-:-:S05]  /*7ec0*/  ULDC UR5, c[0x0][0x604] ;  /* 0x0001810000057ab9 */ /* 0x000fca0000000800 */
.L_x_34:
[----:B------:R-:W-:-:S13]  /*7ed0*/  PLOP3.LUT P3, PT, PT, PT, UP1, 0x80, 0x0 ;  /* 0x000000000000781c */ /* 0x000fda0003f6f018 */
[----:B------:R-:W-:Y:S05]  /*7ee0*/  @!P3 BRA `(.L_x_24) ;  /* 0x000000000004b947 */ /* 0x000fea0003800000 */
[----:B------:R-:W-:Y:S01]  /*7ef0*/  BPT.TRAP 0x1 ;  /* 0x000000040000795c */ /* 0x000fe20000300000 */
.L_x_24:
[----:B------:R-:W-:Y:S01]  /*7f00*/  ULEA UR6, UR4, UR60, 0x3 ;  /* 0x0000003c04067291 */ /* 0x000fe2000f8e183f */
[----:B------:R-:W-:-:S08]  /*7f10*/  SHF.L.U32 R0, R5, 0x1f, RZ ;  /* 0x0000001f05007819 */ /* 0x000fd000000006ff */
[----:B------:R-:W1:Y:S02]  /*7f20*/  SYNCS.PHASECHK.TRANS64.TRYWAIT P2, [UR6+0xb0000], R0 ;  /* 0x0b000000ff0075a7 */ /* 0x000e640008040146 */
[----:B-1----:R-:W-:Y:S05]  /*7f30*/  @!P2 BRA `(.L_x_25) ;  /* 0x0000015c0054a947 */ /* 0x002fea0003800000 */
.L_x_117:
[----:B------:R-:W-:Y:S01]  /*7f40*/  MOV R11, UR45 ;  /* 0x0000002d000b7c02 */ /* 0x000fe20008000f00 */
[----:B------:R-:W-:Y:S01]  /*7f50*/  ULEA UR6, UR4, UR61, 0xd ;  /* 0x0000003d04067291 */ /* 0x000fe2000f8e683f */
[----:B------:R-:W-:Y:S01]  /*7f60*/  MOV R10, UR44 ;  /* 0x0000002c000a7c02 */ /* 0x000fe20008000f00 */
[----:B------:R-:W-:Y:S01]  /*7f70*/  WARPGROUP.ARRIVE ;  /* 0x00000000000079c5 */ /* 0x000fe20000000000 */
[----:B------:R-:W-:Y:S01]  /*7f80*/  R2UR UR44, R196 ;  /* 0x00000000c42c72ca */ /* 0x000fe200000e0000 */
[----:B------:R-:W-:Y:S01]  /*7f90*/  UMOV UR47, 0x40000040 ;  /* 0x40000040002f7882 */ /* 0x000fe20000000000 */
[----:B------:R-:W-:Y:S01]  /*7fa0*/  R2UR UR45, R197 ;  /* 0x00000000c52d72ca */ /* 0x000fe200000e0000 */
[----:B------:R-:W-:Y:S01]  /*7fb0*/  UIADD3 UR10, UR6, 0x2, URZ ;  /* 0x00000002060a7890 */ /* 0x000fe2000fffe03f */
[----:B------:R-:W-:Y:S01]  /*7fc0*/  MOV R9, UR49 ;  /* 0x0000003100097c02 */ /* 0x000fe20008000f00 */
[----:B------:R-:W-:Y:S01]  /*7fd0*/  UMOV UR46, UR6 ;  /* 0x00000006002e7c82 */ /* 0x000fe20008000000 */
[----:B------:R-:W-:Y:S01]  /*7fe0*/  MOV R8, UR48 ;  /* 0x0000003000087c02 */ /* 0x000fe20008000f00 */
[----:B------:R-:W-:Y:S01]  /*7ff0*/  UMOV UR51, 0x40000040 ;  /* 0x4000004000337882 */ /* 0x000fe20000000000 */
[----:B------:R-:W-:Y:S01]  /*8000*/  R2UR UR48, R194 ;  /* 0x00000000c23072ca */ /* 0x000fe200000e0000 */
[----:B------:R-:W-:Y:S01]  /*8010*/  UMOV UR59, 0x40000040 ;  /* 0x40000040003b7882 */ /* 0x000fe20000000000 */
[----:B------:R-:W-:Y:S01]  /*8020*/  R2UR UR49, R195 ;  /* 0x00000000c33172ca */ /* 0x000fe200000e0000 */
[----:B------:R-:W-:Y:S01]  /*8030*/  UMOV UR50, UR10 ;  /* 0x0000000a00327c82 */ /* 0x000fe20008000000 */
[----:B-1----:R-:W-:Y:S01]  /*8040*/  MOV R7, UR57 ;  /* 0x0000003900077c02 */ /* 0x002fe20008000f00 */
[----:B------:R-:W-:Y:S01]  /*8050*/  UIADD3 UR10, UR6, 0x4, URZ ;  /* 0x00000004060a7890 */ /* 0x000fe2000fffe03f */
[----:B------:R-:W-:Y:S01]  /*8060*/  MOV R0, UR56 ;  /* 0x0000003800007c02 */ /* 0x000fe20008000f00 */
[----:B------:R-:W-:Y:S01]  /*8070*/  HGMMA.64x256x16.F32 R24, gdesc[UR44], RZ, !UPT, gsb0 ;  /* 0x03e000002c1879f0 */ /* 0x000fe2000c0008ff */
[----:B------:R-:W-:Y:S01]  /*8080*/  R2UR UR56, R192 ;  /* 0x00000000c03872ca */ /* 0x000fe200000e0000 */
[----:B------:R-:W-:Y:S01]  /*8090*/  UMOV UR55, 0x40000040 ;  /* 0x4000004000377882 */ /* 0x000fe20000000000 */
[----:B------:R-:W-:Y:S01]  /*80a0*/  R2UR UR57, R193 ;  /* 0x00000000c13972ca */ /* 0x000fe200000e0000 */
[----:B------:R-:W-:Y:S01]  /*80b0*/  UMOV UR11, 0x40000040 ;  /* 0x40000040000b7882 */ /* 0x000fe20000000000 */
[----:B------:R-:W-:Y:S01]  /*80c0*/  UMOV UR58, UR10 ;  /* 0x0000000a003a7c82 */ /* 0x000fe20008000000 */
[----:B------:R-:W-:Y:S01]  /*80d0*/  R2UR UR52, R190 ;  /* 0x00000000be3472ca */ /* 0x000fe200000e0000 */
[----:B------:R-:W-:Y:S01]  /*80e0*/  UIADD3 UR10, UR6, 0x6, URZ ;  /* 0x00000006060a7890 */ /* 0x000fe2000fffe03f */
[----:B------:R-:W-:Y:S01]  /*80f0*/  R2UR UR53, R191 ;  /* 0x00000000bf3572ca */ /* 0x000fe200000e0000 */
[----:B------:R-:W-:Y:S01]  /*8100*/  UIADD3 UR14, UR6, 0x802, URZ ;  /* 0x00000802060e7890 */ /* 0x000fe2000fffe03f */
[----:B------:R-:W-:Y:S01]  /*8110*/  R2UR UR45, R11 ;  /* 0x000000000b2d72ca */ /* 0x000fe200000e0000 */
[----:B------:R-:W-:Y:S01]  /*8120*/  UMOV UR15, 0x40000040 ;  /* 0x40000040000f7882 */ /* 0x000fe20000000000 */
[----:B------:R-:W-:Y:S01]  /*8130*/  UIADD3 UR18, UR6, 0x804, URZ ;  /* 0x0000080406127890 */ /* 0x000fe2000fffe03f */
[----:B------:R-:W-:Y:S01]  /*8140*/  R2UR UR44, R10 ;  /* 0x000000000a2c72ca */ /* 0x000fe200000e0000 */
[----:B------:R-:W-:Y:S01]  /*8150*/  UMOV UR54, UR10 ;  /* 0x0000000a00367c82 */ /* 0x000fe20008000000 */
        /* <DEDUP_REMOVED lines=16> */
[----:B------:R-:W-:-:S04]  /*8260*/  UIADD3 UR4, UR4, 0x1, URZ ;  /* 0x0000000104047890 */ /* 0x000fc8000fffe03f */
[----:B------:R-:W-:-:S04]  /*8270*/  UISETP.NE.AND UP0, UPT, UR4, 0x5, UPT ;  /* 0x000000050400788c */ /* 0x000fc8000bf05270 */
[----:B------:R-:W-:Y:S01]  /*8280*/  USEL UR4, UR4, URZ, UP0 ;  /* 0x0000003f04047287 */ /* 0x000fe20008000000 */
[----:B------:R-:W-:Y:S02]  /*8290*/  WARPGROUP.DEPBAR.LE gsb0, 0x0 ;  /* 0x00008000000079c5 */ /* 0x000fe40000010000 */
[----:B------:R-:W-:-:S06]  /*82a0*/  WARPGROUP.ARRIVE ;  /* 0x00000000000079c5 */ /* 0x000fcc0000000000 */
[----:B------:R-:W-:Y:S01]  /*82b0*/  HGMMA.64x256x16.F32 R24, gdesc[UR48], R24, gsb0 ;  /* 0x03e00000301879f0 */ /* 0x000fe20008000818 */
[----:B------:R-:W-:Y:S01]  /*82c0*/  R2UR UR49, R9 ;  /* 0x00000000093172ca */ /* 0x000fe200000e0000 */
[----:B------:R-:W-:Y:S01]  /*82d0*/  UIADD3 UR50, UR6, 0x1804, URZ ;  /* 0x0000180406327890 */ /* 0x000fe2000fffe03f */
[----:B------:R-:W-:Y:S01]  /*82e0*/  R2UR UR48, R8 ;  /* 0x00000000083072ca */ /* 0x000fe200000e0000 */
[----:B------:R-:W-:Y:S01]  /*82f0*/  UMOV UR51, 0x40000040 ;  /* 0x4000004000337882 */ /* 0x000fe20000000000 */
[----:B------:R-:W-:Y:S02]  /*8300*/  WARPGROUP.DEPBAR.LE gsb0, 0x0 ;  /* 0x00008000000079c5 */ /* 0x000fe40000010000 */
[----:B------:R-:W-:-:S15]  /*8310*/  WARPGROUP.ARRIVE ;  /* 0x00000000000079c5 */ /* 0x000fde0000000000 */
[----:B------:R-:W-:-:S06]  /*8320*/  NOP ;  /* 0x0000000000007918 */ /* 0x000fcc0000000000 */
[----:B------:R-:W-:Y:S01]  /*8330*/  HGMMA.64x256x16.F32 R24, gdesc[UR56], R24, gsb0 ;  /* 0x03e00000381879f0 */ /* 0x000fe20008000818 */
[----:B------:R-:W-:Y:S01]  /*8340*/  R2UR UR57, R7 ;  /* 0x00000000073972ca */ /* 0x000fe200000e0000 */
[----:B------:R-:W-:Y:S01]  /*8350*/  UIADD3 UR58, UR6, 0x1806, URZ ;  /* 0x00001806063a7890 */ /* 0x000fe2000fffe03f */
[----:B------:R-:W-:Y:S01]  /*8360*/  R2UR UR56, R0 ;  /* 0x00000000003872ca */ /* 0x000fe200000e0000 */
[----:B------:R-:W-:Y:S01]  /*8370*/  UMOV UR59, 0x40000040 ;  /* 0x40000040003b7882 */ /* 0x000fe20000000000 */
[----:B------:R-:W-:-:S06]  /*8380*/  USEL UR6, URZ, 0x1, UP0 ;  /* 0x000000013f067887 */ /* 0x000fcc0008000000 */
[----:B------:R-:W-:Y:S01]  /*8390*/  LOP3.LUT R186, R5, UR6, RZ, 0x3c, !PT ;  /* 0x0000000605ba7c12 */ /* 0x000fe2000f8e3cff */
[----:B------:R-:W-:Y:S02]  /*83a0*/  WARPGROUP.DEPBAR.LE gsb0, 0x0 ;  /* 0x00008000000079c5 */ /* 0x000fe40000010000 */
[----:B------:R-:W-:-:S14]  /*83b0*/  WARPGROUP.ARRIVE ;  /* 0x00000000000079c5 */ /* 0x000fdc0000000000 */
[----:B------:R-:W-:Y:S03]  /*83c0*/  HGMMA.64x256x16.F32 R24, gdesc[UR52], R24, gsb0 ;  /* 0x03e00000341879f0 */ /* 0x000fe60008000818 */
[----:B------:R-:W-:Y:S02]  /*83d0*/  WARPGROUP.DEPBAR.LE gsb0, 0x0 ;  /* 0x00008000000079c5 */ /* 0x000fe40000010000 */
[----:B------:R-:W-:-:S15]  /*83e0*/  WARPGROUP.ARRIVE ;  /* 0x00000000000079c5 */ /* 0x000fde0000000000 */
[----:B------:R-:W-:-:S08]  /*83f0*/  NOP ;  /* 0x0000000000007918 */ /* 0x000fd00000000000 */
        /* <DEDUP_REMOVED lines=46> */
[----:B------:R-:W-:Y:S05]  /*86e0*/  @!P3 BRA `(.L_x_26) ;  /* 0x000000000004b947 */ /* 0x000fea0003800000 */
[----:B------:R-:W-:Y:S01]  /*86f0*/  BPT.TRAP 0x1 ;  /* 0x000000040000795c */ /* 0x000fe20000300000 */
.L_x_26:
[----:B------:R1:W-:Y:S04]  /*8700*/  STL [R1+0x244], R188 ;  /* 0x000244bc01007387 */ /* 0x0003e80000100800 */
[----:B-1----:R-:W2:Y:S04]  /*8710*/  LDL.LU R188, [R1+0x24] ;  /* 0x0000240001bc7983 */ /* 0x002ea80000300800 */
[----:B--2---:R1:W-:Y:S04]  /*8720*/  STL [R1+0x248], R188 ;  /* 0x000248bc01007387 */ /* 0x0043e80000100800 */
[----:B-1----:R-:W2:Y:S01]  /*8730*/  LDL.LU R188, [R1+0x20] ;  /* 0x0000200001bc7983 */ /* 0x002ea20000300800 */
[----:B------:R-:W-:-:S04]  /*8740*/  FMNMX R0, R24, R6, !PT ;  /* 0x0000000618007209 */ /* 0x000fc80007800000 */
        /* <DEDUP_REMOVED lines=26> */
[----:B------:R-:W-:Y:S01]  /*88f0*/  FMNMX R0, R77, R0, !PT ;  /* 0x000000004d007209 */ /* 0x000fe20007800000 */
        /* <DEDUP_REMOVED lines=37> */
[----:B------:R-:W-:-:S05]  /*8b50*/  FMNMX R0, R149, R0, !PT ;  /* 0x0000000095007209 */ /* 0x000fca0007800000 */
[----:B------:R-:W1:Y:S02]  /*8b60*/  SHFL.BFLY PT, R5, R0, 0x1, 0x1f ;  /* 0x0c201f0000057f89 */ /* 0x000e6400000e0000 */
[----:B-1----:R-:W-:-:S05]  /*8b70*/  FMNMX R0, R0, R5, !PT ;  /* 0x0000000500007209 */ /* 0x002fca0007800000 */
[----:B------:R-:W1:Y:S02]  /*8b80*/  SHFL.BFLY PT, R5, R0, 0x2, 0x1f ;  /* 0x0c401f0000057f89 */ /* 0x000e6400000e0000 */
[----:B-1----:R-:W-:-:S04]  /*8b90*/  FMNMX R184, R0, R5, !PT ;  /* 0x0000000500b87209 */ /* 0x002fc80007800000 */
[C---:B------:R-:W-:Y:S01]  /*8ba0*/  FSETP.NEU.AND P2, PT, R184.reuse, -INF , PT ;  /* 0xff800000b800780b */ /* 0x040fe20003f4d000 */
[----:B--2---:R1:W-:Y:S04]  /*8bb0*/  STL [R1+0x250], R188 ;  /* 0x000250bc01007387 */ /* 0x0043e80000100800 */
[----:B-1----:R-:W2:Y:S01]  /*8bc0*/  LDL.LU R188, [R1+0x10] ;  /* 0x0000100001bc7983 */ /* 0x002ea20000300800 */
[----:B------:R-:W-:-:S05]  /*8bd0*/  FSEL R5, R184, RZ, P2 ;  /* 0x000000ffb8057208 */ /* 0x000fca0001000000 */
[----:B------:R-:W-:-:S04]  /*8be0*/  FMUL R0, R5, UR5 ;  /* 0x0000000505007c20 */ /* 0x000fc80008400000 */
[--C-:B------:R-:W-:Y:S01]  /*8bf0*/  FFMA R24, R24, UR5, -R0.reuse ;  /* 0x0000000518187c23 */ /* 0x100fe20008000800 */
[--C-:B------:R-:W-:Y:S01]  /*8c00*/  FFMA R25, R25, UR5, -R0.reuse ;  /* 0x0000000519197c23 */ /* 0x100fe20008000800 */
[--C-:B------:R-:W-:Y:S01]  /*8c10*/  FFMA R28, R28, UR5, -R0.reuse ;  /* 0x000000051c1c7c23 */ /* 0x100fe20008000800 */
[----:B------:R-:W-:Y:S02]  /*8c20*/  FFMA R29, R29, UR5, -R0 ;  /* 0x000000051d1d7c23 */ /* 0x000fe40008000800 */
[----:B------:R-:W-:Y:S02]  /*8c30*/  FSETP.GEU.AND P5, PT, R24, -126, PT ;  /* 0xc2fc00001800780b */ /* 0x000fe40003fae000 */
[----:B------:R-:W-:Y:S02]  /*8c40*/  FSETP.GEU.AND P4, PT, R25, -126, PT ;  /* 0xc2fc00001900780b */ /* 0x000fe40003f8e000 */
[----:B------:R-:W-:Y:S02]  /*8c50*/  FSETP.GEU.AND P3, PT, R28, -126, PT ;  /* 0xc2fc00001c00780b */ /* 0x000fe40003f6e000 */
[----:B------:R-:W-:-:S07]  /*8c60*/  FSETP.GEU.AND P2, PT, R29, -126, PT ;  /* 0xc2fc00001d00780b */ /* 0x000fce0003f4e000 */
[----:B------:R-:W-:Y:S02]  /*8c70*/  @!P5 FMUL R24, R24, 0.5 ;  /* 0x3f0000001818d820 */ /* 0x000fe40000400000 */
[----:B------:R-:W-:Y:S02]  /*8c80*/  @!P4 FMUL R25, R25, 0.5 ;  /* 0x3f0000001919c820 */ /* 0x000fe40000400000 */
[----:B------:R-:W1:Y:S01]  /*8c90*/  MUFU.EX2 R172, R24 ;  /* 0x0000001800ac7308 */ /* 0x000e620000000800 */
[----:B------:R-:W-:Y:S01]  /*8ca0*/  @!P3 FMUL R28, R28, 0.5 ;  /* 0x3f0000001c1cb820 */ /* 0x000fe20000400000 */
[----:B------:R-:W-:-:S06]  /*8cb0*/  @!P2 FMUL R29, R29, 0.5 ;  /* 0x3f0000001d1da820 */ /* 0x000fcc0000400000 */
[----:B------:R-:W4:Y:S08]  /*8cc0*/  MUFU.EX2 R169, R25 ;  /* 0x0000001900a97308 */ /* 0x000f300000000800 */
[----:B------:R-:W3:Y:S08]  /*8cd0*/  MUFU.EX2 R168, R28 ;  /* 0x0000001c00a87308 */ /* 0x000ef00000000800 */
[----:B------:R-:W3:Y:S01]  /*8ce0*/  MUFU.EX2 R166, R29 ;  /* 0x0000001d00a67308 */ /* 0x000ee20000000800 */
[--C-:B------:R-:W-:Y:S01]  /*8cf0*/  FFMA R32, R32, UR5, -R0.reuse ;  /* 0x0000000520207c23 */ /* 0x100fe20008000800 */
[--C-:B------:R-:W-:Y:S01]  /*8d00*/  FFMA R33, R33, UR5, -R0.reuse ;  /* 0x0000000521217c23 */ /* 0x100fe20008000800 */
[--C-:B------:R-:W-:Y:S01]  /*8d10*/  FFMA R36, R36, UR5, -R0.reuse ;  /* 0x0000000524247c23 */ /* 0x100fe20008000800 */
[----:B-1----:R-:W-:Y:S01]  /*8d20*/  @!P5 FMUL R172, R172, R172 ;  /* 0x000000acacacd220 */ /* 0x002fe20000400000 */
[----:B----4-:R-:W-:Y:S01]  /*8d30*/  @!P4 FMUL R169, R169, R169 ;  /* 0x000000a9a9a9c220 */ /* 0x010fe20000400000 */
[----:B------:R-:W-:Y:S01]  /*8d40*/  FSETP.GEU.AND P6, PT, R32, -126, PT ;  /* 0xc2fc00002000780b */ /* 0x000fe20003fce000 */
[--C-:B------:R-:W-:Y:S01]  /*8d50*/  FFMA R37, R37, UR5, -R0.reuse ;  /* 0x0000000525257c23 */ /* 0x100fe20008000800 */
[----:B------:R-:W-:Y:S01]  /*8d60*/  FSETP.GEU.AND P5, PT, R33, -126, PT ;  /* 0xc2fc00002100780b */ /* 0x000fe20003fae000 */
[----:B------:R-:W-:Y:S01]  /*8d70*/  FFMA R40, R40, UR5, -R0 ;  /* 0x0000000528287c23 */ /* 0x000fe20008000800 */
[----:B------:R-:W-:Y:S01]  /*8d80*/  FSETP.GEU.AND P4, PT, R36, -126, PT ;  /* 0xc2fc00002400780b */ /* 0x000fe20003f8e000 */
[----:B---3--:R-:W-:Y:S01]  /*8d90*/  @!P3 FMUL R168, R168, R168 ;  /* 0x000000a8a8a8b220 */ /* 0x008fe20000400000 */
[----:B------:R-:W-:Y:S01]  /*8da0*/  FSETP.GEU.AND P3, PT, R37, -126, PT ;  /* 0xc2fc00002500780b */ /* 0x000fe20003f6e000 */
[----:B------:R-:W-:Y:S01]  /*8db0*/  @!P2 FMUL R166, R166, R166 ;  /* 0x000000a6a6a6a220 */ /* 0x000fe20000400000 */
[----:B------:R-:W-:-:S05]  /*8dc0*/  FSETP.GEU.AND P2, PT, R40, -126, PT ;  /* 0xc2fc00002800780b */ /* 0x000fca0003f4e000 */
[----:B------:R-:W-:Y:S02]  /*8dd0*/  @!P6 FMUL R32, R32, 0.5 ;  /* 0x3f0000002020e820 */ /* 0x000fe40000400000 */
[----:B------:R-:W-:Y:S02]  /*8de0*/  @!P5 FMUL R33, R33, 0.5 ;  /* 0x3f0000002121d820 */ /* 0x000fe40000400000 */
[----:B------:R-:W-:Y:S01]  /*8df0*/  @!P4 FMUL R36, R36, 0.5 ;  /* 0x3f0000002424c820 */ /* 0x000fe20000400000 */
[----:B------:R-:W1:Y:S01]  /*8e00*/  MUFU.EX2 R183, R32 ;  /* 0x0000002000b77308 */ /* 0x000e620000000800 */
[----:B------:R-:W-:Y:S02]  /*8e10*/  @!P3 FMUL R37, R37, 0.5 ;  /* 0x3f0000002525b820 */ /* 0x000fe40000400000 */
[----:B------:R-:W-:-:S05]  /*8e20*/  @!P2 FMUL R40, R40, 0.5 ;  /* 0x3f0000002828a820 */ /* 0x000fca0000400000 */
[----:B------:R-:W3:Y:S08]  /*8e30*/  MUFU.EX2 R182, R33 ;  /* 0x0000002100b67308 */ /* 0x000ef00000000800 */
[----:B------:R-:W4:Y:S08]  /*8e40*/  MUFU.EX2 R181, R36 ;  /* 0x0000002400b57308 */ /* 0x000f300000000800 */
[----:B------:R-:W4:Y:S08]  /*8e50*/  MUFU.EX2 R180, R37 ;  /* 0x0000002500b47308 */ /* 0x000f300000000800 */
[----:B------:R-:W4:Y:S01]  /*8e60*/  MUFU.EX2 R179, R40 ;  /* 0x0000002800b37308 */ /* 0x000f220000000800 */
[--C-:B------:R-:W-:Y:S01]  /*8e70*/  FFMA R41, R41, UR5, -R0.reuse ;  /* 0x0000000529297c23 */ /* 0x100fe20008000800 */
[--C-:B------:R-:W-:Y:S01]  /*8e80*/  FFMA R44, R44, UR5, -R0.reuse ;  /* 0x000000052c2c7c23 */ /* 0x100fe20008000800 */
[--C-:B------:R-:W-:Y:S01]  /*8e90*/  FFMA R45, R45, UR5, -R0.reuse ;  /* 0x000000052d2d7c23 */ /* 0x100fe20008000800 */
[----:B-1----:R-:W-:Y:S01]  /*8ea0*/  @!P6 FMUL R183, R183, R183 ;  /* 0x000000b7b7b7e220 */ /* 0x002fe20000400000 */
[----:B---3--:R-:W-:Y:S01]  /*8eb0*/  @!P5 FMUL R182, R182, R182 ;  /* 0x000000b6b6b6d220 */ /* 0x008fe20000400000 */
[----:B----4-:R-:W-:Y:S01]  /*8ec0*/  @!P4 FMUL R181, R181, R181 ;  /* 0x000000b5b5b5c220 */ /* 0x010fe20000400000 */
[----:B------:R-:W-:Y:S01]  /*8ed0*/  FSETP.GEU.AND P6, PT, R41, -126, PT ;  /* 0xc2fc00002900780b */ /* 0x000fe20003fce000 */
[--C-:B------:R-:W-:Y:S01]  /*8ee0*/  FFMA R48, R48, UR5, -R0.reuse ;  /* 0x0000000530307c23 */ /* 0x100fe20008000800 */
[----:B------:R-:W-:Y:S01]  /*8ef0*/  FSETP.GEU.AND P5, PT, R44, -126, PT ;  /* 0xc2fc00002c00780b */ /* 0x000fe20003fae000 */
[----:B------:R-:W-:Y:S01]  /*8f00*/  FFMA R49, R49, UR5, -R0 ;  /* 0x0000000531317c23 */ /* 0x000fe20008000800 */
[----:B------:R-:W-:Y:S01]  /*8f10*/  FSETP.GEU.AND P4, PT, R45, -126, PT ;  /* 0xc2fc00002d00780b */ /* 0x000fe20003f8e000 */
[----:B------:R-:W-:Y:S01]  /*8f20*/  @!P3 FMUL R180, R180, R180 ;  /* 0x000000b4b4b4b220 */ /* 0x000fe20000400000 */
        /* <DEDUP_REMOVED lines=61> */
[----:B------:R-:W2:Y:S08]  /*9300*/  MUFU.EX2 R163, R68 ;  /* 0x0000004400a37308 */ /* 0x000eb00000000800 */
[----:B------:R-:W2:Y:S01]  /*9310*/  MUFU.EX2 R162, R69 ;  /* 0x0000004500a27308 */ /* 0x000ea20000000800 */
        /* <DEDUP_REMOVED lines=11> */
[----:B--2---:R-:W-:Y:S01]  /*93d0*/  @!P3 FMUL R163, R163, R163 ;  /* 0x000000a3a3a3b220 */ /* 0x004fe20000400000 */
[----:B------:R-:W-:Y:S01]  /*93e0*/  FSETP.GEU.AND P3, PT, R77, -126, PT ;  /* 0xc2fc00004d00780b */ /* 0x000fe20003f6e000 */
[----:B------:R-:W-:Y:S01]  /*93f0*/  @!P2 FMUL R162, R162, R162 ;  /* 0x000000a2a2a2a220 */ /* 0x000fe20000400000 */
[----:B------:R-:W-:Y:S01]  /*9400*/  FSETP.GEU.AND P2, PT, R80, -126, PT ;  /* 0xc2fc00005000780b */ /* 0x000fe20003f4e000 */
[----:B------:R1:W-:Y:S04]  /*9410*/  STL [R1+0x254], R188 ;  /* 0x000254bc01007387 */ /* 0x0003e80000100800 */
[----:B------:R-:W-:-:S02]  /*9420*/  @!P6 FMUL R72, R72, 0.5 ;  /* 0x3f0000004848e820 */ /* 0x000fc40000400000 */
[----:B------:R-:W-:Y:S02]  /*9430*/  @!P5 FMUL R73, R73, 0.5 ;  /* 0x3f0000004949d820 */ /* 0x000fe40000400000 */
[----:B------:R-:W-:Y:S01]  /*9440*/  @!P4 FMUL R76, R76, 0.5 ;  /* 0x3f0000004c4cc820 */ /* 0x000fe20000400000 */
[----:B------:R-:W2:Y:S01]  /*9450*/  MUFU.EX2 R161, R72 ;  /* 0x0000004800a17308 */ /* 0x000ea20000000800 */
[----:B-1----:R-:W3:Y:S01]  /*9460*/  LDL.LU R188, [R1+0x4] ;  /* 0x0000040001bc7983 */ /* 0x002ee20000300800 */
[----:B------:R-:W-:Y:S01]  /*9470*/  @!P3 FMUL R77, R77, 0.5 ;  /* 0x3f0000004d4db820 */ /* 0x000fe20000400000 */
[----:B------:R-:W-:-:S05]  /*9480*/  @!P2 FMUL R80, R80, 0.5 ;  /* 0x3f0000005050a820 */ /* 0x000fca0000400000 */
[----:B------:R-:W1:Y:S08]  /*9490*/  MUFU.EX2 R44, R73 ;  /* 0x00000049002c7308 */ /* 0x000e700000000800 */
[----:B------:R-:W4:Y:S08]  /*94a0*/  MUFU.EX2 R160, R76 ;  /* 0x0000004c00a07308 */ /* 0x000f300000000800 */
[----:B------:R-:W4:Y:S08]  /*94b0*/  MUFU.EX2 R154, R77 ;  /* 0x0000004d009a7308 */ /* 0x000f300000000800 */
[----:B------:R-:W4:Y:S01]  /*94c0*/  MUFU.EX2 R158, R80 ;  /* 0x00000050009e7308 */ /* 0x000f220000000800 */
[--C-:B------:R-:W-:Y:S01]  /*94d0*/  FFMA R40, R81, UR5, -R0.reuse ;  /* 0x0000000551287c23 */ /* 0x100fe20008000800 */
[--C-:B------:R-:W-:Y:S01]  /*94e0*/  FFMA R84, R84, UR5, -R0.reuse ;  /* 0x0000000554547c23 */ /* 0x100fe20008000800 */
[--C-:B------:R-:W-:Y:S01]  /*94f0*/  FFMA R88, R88, UR5, -R0.reuse ;  /* 0x0000000558587c23 */ /* 0x100fe20008000800 */
[----:B--2---:R-:W-:Y:S01]  /*9500*/  @!P6 FMUL R161, R161, R161 ;  /* 0x000000a1a1a1e220 */ /* 0x004fe20000400000 */
[----:B-1----:R-:W-:Y:S01]  /*9510*/  @!P5 FMUL R44, R44, R44 ;  /* 0x0000002c2c2cd220 */ /* 0x002fe20000400000 */
        /* <DEDUP_REMOVED lines=12> */
[----:B------:R-:W-:Y:S02]  /*95e0*/  @!P4 FMUL R88, R88, 0.5 ;  /* 0x3f0000005858c820 */ /* 0x000fe40000400000 */
[----:B------:R-:W1:Y:S01]  /*95f0*/  MUFU.EX2 R157, R84 ;  /* 0x00000054009d7308 */ /* 0x000e620000000800 */
[----:B------:R-:W-:Y:S01]  /*9600*/  @!P3 FMUL R89, R89, 0.5 ;  /* 0x3f0000005959b820 */ /* 0x000fe20000400000 */
[----:B------:R-:W-:-:S06]  /*9610*/  @!P2 FMUL R92, R92, 0.5 ;  /* 0x3f0000005c5ca820 */ /* 0x000fcc0000400000 */
[----:B------:R-:W2:Y:S08]  /*9620*/  MUFU.EX2 R159, R88 ;  /* 0x00000058009f7308 */ /* 0x000eb00000000800 */
[----:B------:R-:W4:Y:S08]  /*9630*/  MUFU.EX2 R40, R40 ;  /* 0x0000002800287308 */ /* 0x000f300000000800 */
[----:B------:R-:W4:Y:S08]  /*9640*/  MUFU.EX2 R156, R89 ;  /* 0x00000059009c7308 */ /* 0x000f300000000800 */
[----:B------:R-:W4:Y:S01]  /*9650*/  MUFU.EX2 R155, R92 ;  /* 0x0000005c009b7308 */ /* 0x000f220000000800 */
[--C-:B------:R-:W-:Y:S01]  /*9660*/  FFMA R96, R96, UR5, -R0.reuse ;  /* 0x0000000560607c23 */ /* 0x100fe20008000800 */
[--C-:B------:R-:W-:Y:S01]  /*9670*/  FFMA R8, R97, UR5, -R0.reuse ;  /* 0x0000000561087c23 */ /* 0x100fe20008000800 */
[--C-:B------:R-:W-:Y:S01]  /*9680*/  FFMA R93, R93, UR5, -R0.reuse ;  /* 0x000000055d5d7c23 */ /* 0x100fe20008000800 */
[----:B-1----:R-:W-:Y:S01]  /*9690*/  @!P5 FMUL R157, R157, R157 ;  /* 0x0000009d9d9dd220 */ /* 0x002fe20000400000 */
[----:B--2---:R-:W-:Y:S01]  /*96a0*/  @!P4 FMUL R159, R159, R159 ;  /* 0x0000009f9f9fc220 */ /* 0x004fe20000400000 */
[----:B------:R-:W-:Y:S01]  /*96b0*/  FSETP.GEU.AND P5, PT, R96, -126, PT ;  /* 0xc2fc00006000780b */ /* 0x000fe20003fae000 */
[--C-:B------:R-:W-:Y:S01]  /*96c0*/  FFMA R104, R104, UR5, -R0.reuse ;  /* 0x0000000568687c23 */ /* 0x100fe20008000800 */
[----:B------:R-:W-:Y:S01]  /*96d0*/  FSETP.GEU.AND P4, PT, R8, -126, PT ;  /* 0xc2fc00000800780b */ /* 0x000fe20003f8e000 */
[----:B------:R-:W-:Y:S01]  /*96e0*/  FFMA R120, R120, UR5, -R0 ;  /* 0x0000000578787c23 */ /* 0x000fe20008000800 */
[----:B----4-:R-:W-:Y:S01]  /*96f0*/  @!P6 FMUL R40, R40, R40 ;  /* 0x000000282828e220 */ /* 0x010fe20000400000 */
[----:B------:R-:W-:Y:S01]  /*9700*/  FSETP.GEU.AND P6, PT, R93, -126, PT ;  /* 0xc2fc00005d00780b */ /* 0x000fe20003fce000 */
[----:B------:R-:W-:-:S02]  /*9710*/  @!P3 FMUL R156, R156, R156 ;  /* 0x0000009c9c9cb220 */ /* 0x000fc40000400000 */
[----:B------:R-:W-:Y:S01]  /*9720*/  FSETP.GEU.AND P3, PT, R120, -126, PT ;  /* 0xc2fc00007800780b */ /* 0x000fe20003f6e000 */
[----:B------:R-:W-:Y:S01]  /*9730*/  @!P2 FMUL R155, R155, R155 ;  /* 0x0000009b9b9ba220 */ /* 0x000fe20000400000 */
[----:B------:R-:W-:-:S03]  /*9740*/  FSETP.GEU.AND P2, PT, R104, -126, PT ;  /* 0xc2fc00006800780b */ /* 0x000fc60003f4e000 */
[----:B------:R-:W-:Y:S02]  /*9750*/  @!P5 FMUL R96, R96, 0.5 ;  /* 0x3f0000006060d820 */ /* 0x000fe40000400000 */
[----:B------:R-:W-:Y:S01]  /*9760*/  @!P4 FMUL R8, R8, 0.5 ;  /* 0x3f0000000808c820 */ /* 0x000fe20000400000 */
[----:B------:R-:W-:Y:S02]  /*9770*/  FFMA R92, R113, UR5, -R0 ;  /* 0x00000005715c7c23 */ /* 0x000fe40008000800 */
[----:B------:R-:W-:Y:S01]  /*9780*/  @!P6 FMUL R93, R93, 0.5 ;  /* 0x3f0000005d5de820 */ /* 0x000fe20000400000 */
[----:B------:R-:W1:Y:S02]  /*9790*/  MUFU.EX2 R152, R96 ;  /* 0x0000006000987308 */ /* 0x000e640000000800 */
[----:B------:R-:W-:Y:S02]  /*97a0*/  @!P3 FMUL R120, R120, 0.5 ;  /* 0x3f0000007878b820 */ /* 0x000fe40000400000 */
[----:B------:R-:W-:-:S04]  /*97b0*/  @!P2 FMUL R104, R104, 0.5 ;  /* 0x3f0000006868a820 */ /* 0x000fc80000400000 */
[----:B------:R2:W4:Y:S08]  /*97c0*/  MUFU.EX2 R113, R8 ;  /* 0x0000000800717308 */ /* 0x0005300000000800 */
[----:B------:R-:W4:Y:S01]  /*97d0*/  MUFU.EX2 R153, R93 ;  /* 0x0000005d00997308 */ /* 0x000f220000000800 */
[----:B--2---:R-:W-:-:S07]  /*97e0*/  FFMA R8, R136, UR5, -R0 ;  /* 0x0000000588087c23 */ /* 0x004fce0008000800 */
[----:B------:R2:W2:Y:S01]  /*97f0*/  MUFU.EX2 R136, R120 ;  /* 0x0000007800887308 */ /* 0x0004a20000000800 */
[----:B------:R-:W-:Y:S01]  /*9800*/  FADD R19, -R5, R6 ;  /* 0x0000000605137221 */ /* 0x000fe20000000100 */
[----:B------:R-:W-:-:S06]  /*9810*/  FFMA R5, R100, UR5, -R0 ;  /* 0x0000000564057c23 */ /* 0x000fcc0008000800 */
[----:B------:R-:W2:Y:S01]  /*9820*/  MUFU.EX2 R104, R104 ;  /* 0x0000006800687308 */ /* 0x000ea20000000800 */
[--C-:B------:R-:W-:Y:S01]  /*9830*/  FFMA R60, R105, UR5, -R0.reuse ;  /* 0x00000005693c7c23 */ /* 0x100fe20008000800 */
[--C-:B------:R-:W-:Y:S01]  /*9840*/  FFMA R6, R101, UR5, -R0.reuse ;  /* 0x0000000565067c23 */ /* 0x100fe20008000800 */
[----:B-1----:R-:W-:Y:S01]  /*9850*/  @!P5 FMUL R152, R152, R152 ;  /* 0x000000989898d220 */ /* 0x002fe20000400000 */
[----:B----4-:R-:W-:Y:S01]  /*9860*/  @!P4 FMUL R113, R113, R113 ;  /* 0x000000717171c220 */ /* 0x010fe20000400000 */
[--C-:B------:R-:W-:Y:S01]  /*9870*/  FFMA R101, R121, UR5, -R0.reuse ;  /* 0x0000000579657c23 */ /* 0x100fe20008000800 */
[----:B------:R-:W-:Y:S01]  /*9880*/  FSETP.GEU.AND P5, PT, R5, -126, PT ;  /* 0xc2fc00000500780b */ /* 0x000fe20003fae000 */
[----:B------:R-:W-:Y:S01]  /*9890*/  @!P6 FMUL R153, R153, R153 ;  /* 0x000000999999e220 */ /* 0x000fe20000400000 */
[----:B------:R-:W-:Y:S01]  /*98a0*/  FSETP.GEU.AND P4, PT, R60, -126, PT ;  /* 0xc2fc00003c00780b */ /* 0x000fe20003f8e000 */
[----:B--2---:R-:W-:Y:S01]  /*98b0*/  FFMA R120, R137, UR5, -R0 ;  /* 0x0000000589787c23 */ /* 0x004fe20008000800 */
        /* <DEDUP_REMOVED lines=8> */
[--C-:B------:R-:W-:Y:S01]  /*9940*/  FFMA R100, R116, UR5, -R0.reuse ;  /* 0x0000000574647c23 */ /* 0x100fe20008000800 */
[----:B------:R-:W-:Y:S01]  /*9950*/  FFMA R116, R133, UR5, -R0 ;  /* 0x0000000585747c23 */ /* 0x000fe20008000800 */
[----:B------:R-:W-:Y:S01]  /*9960*/  @!P3 FMUL R101, R101, 0.5 ;  /* 0x3f0000006565b820 */ /* 0x000fe20000400000 */
[----:B------:R-:W1:Y:S01]  /*9970*/  MUFU.EX2 R133, R8 ;  /* 0x0000000800857308 */ /* 0x000e620000000800 */
[----:B------:R-:W-:-:S07]  /*9980*/  @!P2 FMUL R120, R120, 0.5 ;  /* 0x3f0000007878a820 */ /* 0x000fce0000400000 */
[----:B------:R-:W-:Y:S08]  /*9990*/  MUFU.EX2 R5, R5 ;  /* 0x0000000500057308 */ /* 0x000ff00000000800 */
[----:B------:R-:W2:Y:S01]  /*99a0*/  MUFU.EX2 R60, R60 ;  /* 0x0000003c003c7308 */ /* 0x000ea20000000800 */
[----:B------:R-:W-:-:S07]  /*99b0*/  FFMA R88, R108, UR5, -R0 ;  /* 0x000000056c587c23 */ /* 0x000fce0008000800 */
[----:B------:R-:W4:Y:S01]  /*99c0*/  MUFU.EX2 R101, R101 ;  /* 0x0000006500657308 */ /* 0x000f220000000800 */
[--C-:B------:R-:W-:Y:S01]  /*99d0*/  FFMA R108, R124, UR5, -R0.reuse ;  /* 0x000000057c6c7c23 */ /* 0x100fe20008000800 */
[----:B------:R-:W-:-:S06]  /*99e0*/  FFMA R105, R125, UR5, -R0 ;  /* 0x000000057d697c23 */ /* 0x000fcc0008000800 */
[----:B------:R-:W4:Y:S01]  /*99f0*/  MUFU.EX2 R120, R120 ;  /* 0x0000007800787308 */ /* 0x000f220000000800 */
[----:B-1----:R-:W-:Y:S01]  /*9a00*/  @!P6 FMUL R133, R133, R133 ;  /* 0x000000858585e220 */ /* 0x002fe20000400000 */
[----:B--2---:R-:W-:Y:S01]  /*9a10*/  @!P4 FMUL R60, R60, R60 ;  /* 0x0000003c3c3cc220 */ /* 0x004fe20000400000 */
[----:B------:R-:W-:Y:S01]  /*9a20*/  @!P5 FMUL R5, R5, R5 ;  /* 0x000000050505d220 */ /* 0x000fe20000400000 */
[--C-:B------:R-:W-:Y:S01]  /*9a30*/  FFMA R124, R140, UR5, -R0.reuse ;  /* 0x000000058c7c7c23 */ /* 0x100fe20008000800 */
[----:B------:R-:W-:Y:S02]  /*9a40*/  FSETP.GEU.AND P6, PT, R108, -126, PT ;  /* 0xc2fc00006c00780b */ /* 0x000fe40003fce000 */
[----:B------:R-:W-:Y:S02]  /*9a50*/  FSETP.GEU.AND P4, PT, R88, -126, PT ;  /* 0xc2fc00005800780b */ /* 0x000fe40003f8e000 */
[----:B------:R-:W-:Y:S01]  /*9a60*/  FSETP.GEU.AND P5, PT, R105, -126, PT ;  /* 0xc2fc00006900780b */ /* 0x000fe20003fae000 */
[----:B------:R-:W-:Y:S01]  /*9a70*/  FFMA R84, R109, UR5, -R0 ;  /* 0x000000056d547c23 */ /* 0x000fe20008000800 */
[----:B----4-:R-:W-:Y:S01]  /*9a80*/  @!P3 FMUL R101, R101, R101 ;  /* 0x000000656565b220 */ /* 0x010fe20000400000 */
[----:B------:R-:W-:Y:S01]  /*9a90*/  FSETP.GEU.AND P3, PT, R124, -126, PT ;  /* 0xc2fc00007c00780b */ /* 0x000fe20003f6e000 */
[----:B------:R-:W-:-:S02]  /*9aa0*/  @!P2 FMUL R120, R120, R120 ;  /* 0x000000787878a220 */ /* 0x000fc40000400000 */
[----:B------:R-:W-:-:S03]  /*9ab0*/  FSETP.GEU.AND P2, PT, R84, -126, PT ;  /* 0xc2fc00005400780b */ /* 0x000fc60003f4e000 */
[----:B------:R-:W-:Y:S02]  /*9ac0*/  @!P6 FMUL R108, R108, 0.5 ;  /* 0x3f0000006c6ce820 */ /* 0x000fe40000400000 */
[----:B------:R-:W-:Y:S02]  /*9ad0*/  @!P4 FMUL R88, R88, 0.5 ;  /* 0x3f0000005858c820 */ /* 0x000fe40000400000 */
[----:B------:R-:W-:-:S03]  /*9ae0*/  @!P5 FMUL R105, R105, 0.5 ;  /* 0x3f0000006969d820 */ /* 0x000fc60000400000 */
[----:B------:R-:W-:Y:S01]  /*9af0*/  @!P3 FMUL R124, R124, 0.5 ;  /* 0x3f0000007c7cb820 */ /* 0x000fe20000400000 */
[----:B------:R-:W1:Y:S02]  /*9b00*/  MUFU.EX2 R108, R108 ;  /* 0x0000006c006c7308 */ /* 0x000e640000000800 */
[----:B------:R-:W-:-:S06]  /*9b10*/  @!P2 FMUL R84, R84, 0.5 ;  /* 0x3f0000005454a820 */ /* 0x000fcc0000400000 */
[----:B------:R-:W2:Y:S08]  /*9b20*/  MUFU.EX2 R88, R88 ;  /* 0x0000005800587308 */ /* 0x000eb00000000800 */
[----:B------:R-:W4:Y:S01]  /*9b30*/  MUFU.EX2 R105, R105 ;  /* 0x0000006900697308 */ /* 0x000f220000000800 */
[----:B------:R-:W-:-:S07]  /*9b40*/  FFMA R96, R112, UR5, -R0 ;  /* 0x0000000570607c23 */ /* 0x000fce0008000800 */
[----:B------:R-:W4:Y:S01]  /*9b50*/  MUFU.EX2 R124, R124 ;  /* 0x0000007c007c7308 */ /* 0x000f220000000800 */
[--C-:B------:R-:W-:Y:S01]  /*9b60*/  FFMA R112, R128, UR5, -R0.reuse ;  /* 0x0000000580707c23 */ /* 0x100fe20008000800 */
[----:B------:R-:W-:-:S06]  /*9b70*/  FFMA R121, R141, UR5, -R0 ;  /* 0x000000058d797c23 */ /* 0x000fcc0008000800 */
[----:B------:R-:W3:Y:S01]  /*9b80*/  MUFU.EX2 R84, R84 ;  /* 0x0000005400547308 */ /* 0x000ee20000000800 */
[----:B-1----:R-:W-:Y:S01]  /*9b90*/  @!P6 FMUL R108, R108, R108 ;  /* 0x0000006c6c6ce220 */ /* 0x002fe20000400000 */
[----:B--2---:R-:W-:Y:S01]  /*9ba0*/  @!P4 FMUL R88, R88, R88 ;  /* 0x000000585858c220 */ /* 0x004fe20000400000 */
[----:B----4-:R-:W-:Y:S01]  /*9bb0*/  @!P5 FMUL R105, R105, R105 ;  /* 0x000000696969d220 */ /* 0x010fe20000400000 */
[----:B------:R-:W-:Y:S02]  /*9bc0*/  FSETP.GEU.AND P6, PT, R96, -126, PT ;  /* 0xc2fc00006000780b */ /* 0x000fe40003fce000 */
[----:B------:R-:W-:Y:S02]  /*9bd0*/  FSETP.GEU.AND P4, PT, R121, -126, PT ;  /* 0xc2fc00007900780b */ /* 0x000fe40003f8e000 */
[----:B------:R-:W-:Y:S01]  /*9be0*/  FSETP.GEU.AND P5, PT, R112, -126, PT ;  /* 0xc2fc00007000780b */ /* 0x000fe20003fae000 */
[----:B------:R-:W-:Y:S01]  /*9bf0*/  @!P3 FMUL R124, R124, R124 ;  /* 0x0000007c7c7cb220 */ /* 0x000fe20000400000 */
[----:B------:R-:W-:Y:S01]  /*9c00*/  FSETP.GEU.AND P3, PT, R92, -126, PT ;  /* 0xc2fc00005c00780b */ /* 0x000fe20003f6e000 */
[----:B---3--:R-:W-:Y:S01]  /*9c10*/  @!P2 FMUL R84, R84, R84 ;  /* 0x000000545454a220 */ /* 0x008fe20000400000 */
[----:B------:R-:W-:-:S05]  /*9c20*/  FSETP.GEU.AND P2, PT, R100, -126, PT ;  /* 0xc2fc00006400780b */ /* 0x000fca0003f4e000 */
[----:B------:R-:W-:Y:S02]  /*9c30*/  @!P6 FMUL R96, R96, 0.5 ;  /* 0x3f0000006060e820 */ /* 0x000fe40000400000 */
[----:B------:R-:W-:Y:S02]  /*9c40*/  @!P4 FMUL R121, R121, 0.5 ;  /* 0x3f0000007979c820 */ /* 0x000fe40000400000 */
[----:B------:R-:W-:Y:S02]  /*9c50*/  @!P5 FMUL R112, R112, 0.5 ;  /* 0x3f0000007070d820 */ /* 0x000fe40000400000 */
[----:B------:R-:W-:Y:S01]  /*9c60*/  @!P3 FMUL R92, R92, 0.5 ;  /* 0x3f0000005c5cb820 */ /* 0x000fe20000400000 */
[----:B------:R-:W-:Y:S01]  /*9c70*/  FADD R9, R172, R159 ;  /* 0x0000009fac097221 */ /* 0x000fe20000000000 */
[----:B------:R-:W1:Y:S01]  /*9c80*/  MUFU.EX2 R96, R96 ;  /* 0x0000006000607308 */ /* 0x000e620000000800 */
[----:B------:R-:W-:Y:S01]  /*9c90*/  FADD R8, R170, R136 ;  /* 0x00000088aa087221 */ /* 0x000fe20000000000 */
[----:B------:R-:W-:-:S06]  /*9ca0*/  @!P2 FMUL R100, R100, 0.5 ;  /* 0x3f0000006464a820 */ /* 0x000fcc0000400000 */
[----:B------:R-:W2:Y:S01]  /*9cb0*/  MUFU.EX2 R121, R121 ;  /* 0x0000007900797308 */ /* 0x000ea20000000800 */
[----:B------:R-:W-:Y:S01]  /*9cc0*/  FADD R10, R9, R8 ;  /* 0x00000008090a7221 */ /* 0x000fe20000000000 */
[----:B------:R-:W-:Y:S01]  /*9cd0*/  FADD R9, R179, R104 ;  /* 0x00000068b3097221 */ /* 0x000fe20000000000 */
[----:B------:R-:W-:Y:S01]  /*9ce0*/  FFMA R7, R85, UR5, -R0 ;  /* 0x0000000555077c23 */ /* 0x000fe20008000800 */
[----:B------:R3:W-:Y:S04]  /*9cf0*/  STL [R1+0x258], R188 ;  /* 0x000258bc01007387 */ /* 0x0007e80000100800 */
[----:B------:R-:W4:Y:S01]  /*9d00*/  MUFU.EX2 R112, R112 ;  /* 0x0000007000707308 */ /* 0x000f220000000800 */
[----:B------:R-:W-:-:S07]  /*9d10*/  FADD R8, R161, R133 ;  /* 0x00000085a1087221 */ /* 0x000fce0000000000 */
[----:B------:R-:W3:Y:S01]  /*9d20*/  MUFU.EX2 R92, R92 ;  /* 0x0000005c005c7308 */ /* 0x000ee20000000800 */
[----:B------:R-:W-:Y:S01]  /*9d30*/  FADD R8, R9, R8 ;  /* 0x0000000809087221 */ /* 0x000fe20000000000 */
[----:B------:R-:W-:-:S06]  /*9d40*/  FFMA R109, R129, UR5, -R0 ;  /* 0x00000005816d7c23 */ /* 0x000fcc0008000800 */
[----:B------:R-:W3:Y:S01]  /*9d50*/  MUFU.EX2 R100, R100 ;  /* 0x0000006400647308 */ /* 0x000ee20000000800 */
[--C-:B------:R-:W-:Y:S01]  /*9d60*/  FFMA R129, R144, UR5, -R0.reuse ;  /* 0x0000000590817c23 */ /* 0x100fe20008000800 */
[----:B------:R-:W-:Y:S01]  /*9d70*/  FFMA R128, R145, UR5, -R0 ;  /* 0x0000000591807c23 */ /* 0x000fe20008000800 */
[----:B------:R-:W-:Y:S01]  /*9d80*/  FADD R13, R10, R8 ;  /* 0x000000080a0d7221 */ /* 0x000fe20000000000 */
[----:B------:R-:W-:Y:S01]  /*9d90*/  FADD R9, R169, R156 ;  /* 0x0000009ca9097221 */ /* 0x000fe20000000000 */
[----:B------:R-:W-:Y:S01]  /*9da0*/  FADD R8, R52, R101 ;  /* 0x0000006534087221 */ /* 0x000fe20000000000 */
[--C-:B------:R-:W-:Y:S01]  /*9db0*/  FFMA R97, R117, UR5, -R0.reuse ;  /* 0x0000000575617c23 */ /* 0x100fe20008000800 */
[----:B-1----:R-:W-:Y:S01]  /*9dc0*/  @!P6 FMUL R96, R96, R96 ;  /* 0x000000606060e220 */ /* 0x002fe20000400000 */
[----:B--2---:R-:W-:Y:S01]  /*9dd0*/  @!P4 FMUL R121, R121, R121 ;  /* 0x000000797979c220 */ /* 0x004fe20000400000 */
[----:B----4-:R-:W-:Y:S01]  /*9de0*/  @!P5 FMUL R112, R112, R112 ;  /* 0x000000707070d220 */ /* 0x010fe20000400000 */
[----:B------:R-:W-:Y:S01]  /*9df0*/  FFMA R117, R132, UR5, -R0 ;  /* 0x0000000584757c23 */ /* 0x000fe20008000800 */
[----:B------:R-:W-:Y:S01]  /*9e00*/  FSETP.GEU.AND P6, PT, R129, -126, PT ;  /* 0xc2fc00008100780b */ /* 0x000fe20003fce000 */
[----:B------:R-:W-:Y:S01]  /*9e10*/  FADD R12, R9, R8 ;  /* 0x00000008090c7221 */ /* 0x000fe20000000000 */
[----:B------:R-:W-:Y:S01]  /*9e20*/  FSETP.GEU.AND P4, PT, R109, -126, PT ;  /* 0xc2fc00006d00780b */ /* 0x000fe20003f8e000 */
[----:B---3--:R-:W2:Y:S01]  /*9e30*/  LDL.LU R188, [R1] ;  /* 0x0000000001bc7983 */ /* 0x008ea20000300800 */
[----:B------:R-:W-:Y:S01]  /*9e40*/  FSETP.GEU.AND P5, PT, R128, -126, PT ;  /* 0xc2fc00008000780b */ /* 0x000fe20003fae000 */
[----:B------:R-:W-:Y:S01]  /*9e50*/  FFMA R132, R148, UR5, -R0 ;  /* 0x0000000594847c23 */ /* 0x000fe20008000800 */
[----:B------:R-:W-:Y:S01]  /*9e60*/  FADD R9, R178, R60 ;  /* 0x0000003cb2097221 */ /* 0x000fe20000000000 */
[----:B------:R-:W-:Y:S01]  /*9e70*/  FADD R8, R44, R120 ;  /* 0x000000782c087221 */ /* 0x000fe20000000000 */
[----:B------:R-:W-:Y:S01]  /*9e80*/  @!P3 FMUL R92, R92, R92 ;  /* 0x0000005c5c5cb220 */ /* 0x000fe20000400000 */
[----:B------:R-:W-:Y:S01]  /*9e90*/  FSETP.GEU.AND P3, PT, R117, -126, PT ;  /* 0xc2fc00007500780b */ /* 0x000fe20003f6e000 */
[----:B------:R-:W-:Y:S01]  /*9ea0*/  @!P2 FMUL R100, R100, R100 ;  /* 0x000000646464a220 */ /* 0x000fe20000400000 */
[----:B------:R-:W-:Y:S01]  /*9eb0*/  FADD R11, R9, R8 ;  /* 0x00000008090b7221 */ /* 0x000fe20000000000 */
[----:B------:R-:W-:Y:S01]  /*9ec0*/  FADD R9, R168, R155 ;  /* 0x0000009ba8097221 */ /* 0x000fe20000000000 */
[----:B------:R-:W-:Y:S01]  /*9ed0*/  FADD R8, R167, R108 ;  /* 0x0000006ca7087221 */ /* 0x000fe20000000000 */
[----:B------:R-:W-:Y:S01]  /*9ee0*/  FSETP.GEU.AND P2, PT, R132, -126, PT ;  /* 0xc2fc00008400780b */ /* 0x000fe20003f4e000 */
[----:B------:R-:W-:Y:S01]  /*9ef0*/  @!P6 FMUL R129, R129, 0.5 ;  /* 0x3f0000008181e820 */ /* 0x000fe20000400000 */
[----:B------:R-:W-:Y:S01]  /*9f00*/  @!P4 FMUL R109, R109, 0.5 ;  /* 0x3f0000006d6dc820 */ /* 0x000fe20000400000 */
[----:B------:R-:W-:Y:S01]  /*9f10*/  FADD R10, R9, R8 ;  /* 0x00000008090a7221 */ /* 0x000fe20000000000 */
[----:B------:R-:W-:Y:S01]  /*9f20*/  FADD R9, R177, R88 ;  /* 0x00000058b1097221 */ /* 0x000fe20000000000 */
[----:B------:R-:W-:Y:S01]  /*9f30*/  FADD R8, R160, R124 ;  /* 0x0000007ca0087221 */ /* 0x000fe20000000000 */
[----:B------:R-:W-:Y:S01]  /*9f40*/  @!P5 FMUL R128, R128, 0.5 ;  /* 0x3f0000008080d820 */ /* 0x000fe20000400000 */
[----:B------:R1:W-:Y:S02]  /*9f50*/  STL [R1+0x240], R187 ;  /* 0x000240bb01007387 */ /* 0x0003e40000100800 */
[----:B------:R-:W-:Y:S01]  /*9f60*/  FADD R8, R9, R8 ;  /* 0x0000000809087221 */ /* 0x000fe20000000000 */
[----:B------:R-:W-:Y:S01]  /*9f70*/  @!P3 FMUL R117, R117, 0.5 ;  /* 0x3f0000007575b820 */ /* 0x000fe20000400000 */
[----:B------:R-:W3:Y:S01]  /*9f80*/  MUFU.EX2 R129, R129 ;  /* 0x0000008100817308 */ /* 0x000ee20000000800 */
[----:B------:R-:W-:Y:S01]  /*9f90*/  FADD R9, R166, R153 ;  /* 0x00000099a6097221 */ /* 0x000fe20000000000 */
[----:B------:R-:W-:Y:S01]  /*9fa0*/  FADD R17, R10, R8 ;  /* 0x000000080a117221 */ /* 0x000fe20000000000 */
[----:B------:R-:W-:Y:S01]  /*9fb0*/  @!P2 FMUL R132, R132, 0.5 ;  /* 0x3f0000008484a820 */ /* 0x000fe20000400000 */
[----:B------:R-:W-:Y:S01]  /*9fc0*/  FADD R8, R165, R105 ;  /* 0x00000069a5087221 */ /* 0x000fe20000000000 */
[----:B------:R-:W-:Y:S01]  /*9fd0*/  FFMA R0, R149, UR5, -R0 ;  /* 0x0000000595007c23 */ /* 0x000fe20008000800 */
[----:B------:R-:W-:Y:S01]  /*9fe0*/  FADD R12, R12, R11 ;  /* 0x0000000b0c0c7221 */ /* 0x000fe20000000000 */
[----:B-1----:R-:W4:Y:S01]  /*9ff0*/  LDL.LU R187, [R1+0x30] ;  /* 0x0000300001bb7983 */ /* 0x002f220000300800 */
[----:B------:R-:W1:Y:S01]  /*a000*/  MUFU.EX2 R109, R109 ;  /* 0x0000006d006d7308 */ /* 0x000e620000000800 */
[----:B------:R-:W-:-:S07]  /*a010*/  FADD R10, R9, R8 ;  /* 0x00000008090a7221 */ /* 0x000fce0000000000 */
[----:B------:R-:W1:Y:S01]  /*a020*/  MUFU.EX2 R128, R128 ;  /* 0x0000008000807308 */ /* 0x000e620000000800 */
[----:B------:R-:W-:Y:S01]  /*a030*/  FADD R9, R176, R84 ;  /* 0x00000054b0097221 */ /* 0x000fe20000000000 */
[----:B------:R-:W-:-:S06]  /*a040*/  FADD R8, R154, R121 ;  /* 0x000000799a087221 */ /* 0x000fcc0000000000 */
[----:B------:R-:W1:Y:S01]  /*a050*/  MUFU.EX2 R117, R117 ;  /* 0x0000007500757308 */ /* 0x000e620000000800 */
[----:B------:R-:W-:-:S07]  /*a060*/  FADD R8, R9, R8 ;  /* 0x0000000809087221 */ /* 0x000fce0000000000 */
[----:B------:R-:W1:Y:S01]  /*a070*/  MUFU.EX2 R132, R132 ;  /* 0x0000008400847308 */ /* 0x000e620000000800 */
[----:B------:R-:W-:Y:S01]  /*a080*/  FADD R16, R10, R8 ;  /* 0x000000080a107221 */ /* 0x000fe20000000000 */
[----:B------:R-:W-:Y:S01]  /*a090*/  FADD R9, R183, R152 ;  /* 0x00000098b7097221 */ /* 0x000fe20000000000 */
[----:B------:R-:W-:Y:S01]  /*a0a0*/  FADD R8, R164, R112 ;  /* 0x00000070a4087221 */ /* 0x000fe20000000000 */
[----:B---3--:R-:W-:Y:S01]  /*a0b0*/  @!P6 FMUL R129, R129, R129 ;  /* 0x000000818181e220 */ /* 0x008fe20000400000 */
[----:B-1----:R-:W-:Y:S01]  /*a0c0*/  @!P4 FMUL R109, R109, R109 ;  /* 0x0000006d6d6dc220 */ /* 0x002fe20000400000 */
[----:B------:R-:W-:Y:S01]  /*a0d0*/  @!P5 FMUL R128, R128, R128 ;  /* 0x000000808080d220 */ /* 0x000fe20000400000 */
[----:B------:R-:W-:Y:S01]  /*a0e0*/  FSETP.GEU.AND P4, PT, R6, -126, PT ;  /* 0xc2fc00000600780b */ /* 0x000fe20003f8e000 */
[----:B------:R1:W-:Y:S01]  /*a0f0*/  STL [R1+0x23c], R186 ;  /* 0x00023cba01007387 */ /* 0x0003e20000100800 */
[----:B------:R-:W-:Y:S01]  /*a100*/  FSETP.GEU.AND P5, PT, R116, -126, PT ;  /* 0xc2fc00007400780b */ /* 0x000fe20003fae000 */
[----:B------:R-:W-:Y:S01]  /*a110*/  FADD R10, R9, R8 ;  /* 0x00000008090a7221 */ /* 0x000fe20000000000 */
[----:B------:R-:W-:Y:S01]  /*a120*/  FADD R9, R175, R96 ;  /* 0x00000060af097221 */ /* 0x000fe20000000000 */
[----:B------:R-:W-:Y:S01]  /*a130*/  FADD R8, R158, R129 ;  /* 0x000000819e087221 */ /* 0x000fe20000000000 */
[----:B------:R-:W-:Y:S01]  /*a140*/  @!P3 FMUL R117, R117, R117 ;  /* 0x000000757575b220 */ /* 0x000fe20000400000 */
[----:B------:R-:W-:-:S02]  /*a150*/  FSETP.GEU.AND P6, PT, R7, -126, PT ;  /* 0xc2fc00000700780b */ /* 0x000fc40003fce000 */
[----:B------:R-:W-:Y:S01]  /*a160*/  FSETP.GEU.AND P3, PT, R97, -126, PT ;  /* 0xc2fc00006100780b */ /* 0x000fe20003f6e000 */
[----:B------:R-:W-:Y:S01]  /*a170*/  @!P2 FMUL R132, R132, R132 ;  /* 0x000000848484a220 */ /* 0x000fe20000400000 */
[----:B------:R-:W-:Y:S01]  /*a180*/  FADD R8, R9, R8 ;  /* 0x0000000809087221 */ /* 0x000fe20000000000 */
[----:B------:R-:W-:Y:S01]  /*a190*/  FSETP.GEU.AND P2, PT, R0, -126, PT ;  /* 0xc2fc00000000780b */ /* 0x000fe20003f4e000 */
[----:B------:R-:W-:Y:S01]  /*a1a0*/  FADD R9, R182, R113 ;  /* 0x00000071b6097221 */ /* 0x000fe20000000000 */
[----:B------:R-:W-:Y:S01]  /*a1b0*/  @!P4 FMUL R6, R6, 0.5 ;  /* 0x3f0000000606c820 */ /* 0x000fe20000400000 */
[----:B------:R-:W-:Y:S01]  /*a1c0*/  FADD R11, R10, R8 ;  /* 0x000000080a0b7221 */ /* 0x000fe20000000000 */
[----:B------:R-:W-:Y:S01]  /*a1d0*/  FADD R8, R48, R109 ;  /* 0x0000006d30087221 */ /* 0x000fe20000000000 */
[----:B------:R-:W-:Y:S01]  /*a1e0*/  @!P5 FMUL R116, R116, 0.5 ;  /* 0x3f0000007474d820 */ /* 0x000fe20000400000 */
[----:B-1----:R-:W3:Y:S02]  /*a1f0*/  LDL.LU R186, [R1+0x34] ;  /* 0x0000340001ba7983 */ /* 0x002ee40000300800 */
[----:B------:R-:W-:Y:S01]  /*a200*/  FADD R10, R9, R8 ;  /* 0x00000008090a7221 */ /* 0x000fe20000000000 */
[----:B------:R-:W-:Y:S01]  /*a210*/  FADD R9, R174, R92 ;  /* 0x0000005cae097221 */ /* 0x000fe20000000000 */
[----:B------:R-:W-:Y:S01]  /*a220*/  FADD R8, R40, R128 ;  /* 0x0000008028087221 */ /* 0x000fe20000000000 */
[----:B------:R-:W-:Y:S01]  /*a230*/  @!P6 FMUL R7, R7, 0.5 ;  /* 0x3f0000000707e820 */ /* 0x000fe20000400000 */
[----:B------:R-:W-:Y:S01]  /*a240*/  @!P3 FMUL R97, R97, 0.5 ;  /* 0x3f0000006161b820 */ /* 0x000fe20000400000 */
[----:B------:R-:W1:Y:S01]  /*a250*/  MUFU.EX2 R6, R6 ;  /* 0x0000000600067308 */ /* 0x000e620000000800 */
[----:B------:R-:W-:Y:S01]  /*a260*/  @!P2 FMUL R0, R0, 0.5 ;  /* 0x3f0000000000a820 */ /* 0x000fe20000400000 */
[----:B------:R-:W-:-:S06]  /*a270*/  FADD R8, R9, R8 ;  /* 0x0000000809087221 */ /* 0x000fcc0000000000 */
[----:B------:R-:W1:Y:S01]  /*a280*/  MUFU.EX2 R116, R116 ;  /* 0x0000007400747308 */ /* 0x000e620000000800 */
[----:B------:R-:W-:Y:S01]  /*a290*/  FADD R10, R10, R8 ;  /* 0x000000080a0a7221 */ /* 0x000fe20000000000 */
[----:B------:R-:W-:Y:S01]  /*a2a0*/  FADD R9, R181, R5 ;  /* 0x00000005b5097221 */ /* 0x000fe20000000000 */
[----:B------:R-:W-:Y:S01]  /*a2b0*/  FADD R8, R163, R117 ;  /* 0x00000075a3087221 */ /* 0x000fe20000000000 */
[----:B------:R1:W-:Y:S04]  /*a2c0*/  STL [R1+0x238], R198 ;  /* 0x000238c601007387 */ /* 0x0003e80000100800 */
[----:B------:R-:W1:Y:S01]  /*a2d0*/  MUFU.EX2 R7, R7 ;  /* 0x0000000700077308 */ /* 0x000e620000000800 */
[----:B------:R-:W-:-:S07]  /*a2e0*/  FADD R9, R9, R8 ;  /* 0x0000000809097221 */ /* 0x000fce0000000000 */
[----:B------:R-:W1:Y:S01]  /*a2f0*/  MUFU.EX2 R97, R97 ;  /* 0x0000006100617308 */ /* 0x000e620000000800 */
[----:B------:R-:W-:-:S07]  /*a300*/  FADD R8, R173, R100 ;  /* 0x00000064ad087221 */ /* 0x000fce0000000000 */
[----:B------:R1:W1:Y:S02]  /*a310*/  MUFU.EX2 R125, R0 ;  /* 0x00000000007d7308 */ /* 0x0002640000000800 */
[----:B-1----:R-:W-:Y:S01]  /*a320*/  @!P4 FMUL R6, R6, R6 ;  /* 0x000000060606c220 */ /* 0x002fe20000400000 */
[----:B------:R-:W-:Y:S01]  /*a330*/  @!P5 FMUL R116, R116, R116 ;  /* 0x000000747474d220 */ /* 0x000fe20000400000 */
[----:B------:R-:W3:Y:S01]  /*a340*/  LDL.LU R198, [R1+0x40] ;  /* 0x0000400001c67983 */ /* 0x000ee20000300800 */
[----:B------:R-:W-:-:S03]  /*a350*/  @!P6 FMUL R7, R7, R7 ;  /* 0x000000070707e220 */ /* 0x000fc60000400000 */
[----:B------:R1:W-:Y:S01]  /*a360*/  STL [R1+0x234], R197 ;  /* 0x000234c501007387 */ /* 0x0003e20000100800 */
[----:B------:R-:W-:-:S04]  /*a370*/  FADD R0, R157, R132 ;  /* 0x000000849d007221 */ /* 0x000fc80000000000 */
[----:B------:R-:W-:Y:S01]  /*a380*/  FADD R0, R8, R0 ;  /* 0x0000000008007221 */ /* 0x000fe20000000000 */
[----:B------:R-:W-:Y:S01]  /*a390*/  FADD R8, R180, R6 ;  /* 0x00000006b4087221 */ /* 0x000fe20000000000 */
[----:B------:R-:W-:Y:S02]  /*a3a0*/  @!P3 FMUL R97, R97, R97 ;  /* 0x000000616161b220 */ /* 0x000fe40000400000 */
[----:B------:R-:W-:Y:S01]  /*a3b0*/  FADD R15, R9, R0 ;  /* 0x00000000090f7221 */ /* 0x000fe20000000000 */
[----:B------:R-:W-:Y:S01]  /*a3c0*/  FADD R0, R162, R116 ;  /* 0x00000074a2007221 */ /* 0x000fe20000000000 */
[----:B------:R-:W-:Y:S01]  /*a3d0*/  @!P2 FMUL R125, R125, R125 ;  /* 0x0000007d7d7da220 */ /* 0x000fe20000400000 */
[----:B-1----:R-:W3:Y:S02]  /*a3e0*/  LDL.LU R197, [R1+0x44] ;  /* 0x0000440001c57983 */ /* 0x002ee40000300800 */
[----:B------:R-:W-:Y:S01]  /*a3f0*/  FADD R9, R8, R0 ;  /* 0x0000000008097221 */ /* 0x000fe20000000000 */
[----:B------:R-:W-:Y:S01]  /*a400*/  FADD R8, R171, R97 ;  /* 0x00000061ab087221 */ /* 0x000fe20000000000 */
[----:B------:R-:W-:Y:S01]  /*a410*/  FADD R0, R7, R125 ;  /* 0x0000007d07007221 */ /* 0x000fe20000000000 */
[----:B------:R1:W-:Y:S03]  /*a420*/  STL [R1+0x230], R196 ;  /* 0x000230c401007387 */ /* 0x0003e60000100800 */
[----:B------:R-:W-:-:S04]  /*a430*/  FADD R0, R8, R0 ;  /* 0x0000000008007221 */ /* 0x000fc80000000000 */
[----:B------:R-:W-:Y:S01]  /*a440*/  FADD R14, R9, R0 ;  /* 0x00000000090e7221 */ /* 0x000fe20000000000 */
[----:B------:R-:W-:Y:S01]  /*a450*/  FMNMX R0, R26, R18, !PT ;  /* 0x000000121a007209 */ /* 0x000fe20007800000 */
[----:B-1----:R-:W3:Y:S03]  /*a460*/  LDL.LU R196, [R1+0x50] ;  /* 0x0000500001c47983 */ /* 0x002ee60000300800 */
[----:B------:R-:W-:Y:S01]  /*a470*/  FMNMX R0, R27, R0, !PT ;  /* 0x000000001b007209 */ /* 0x000fe20007800000 */
[----:B------:R1:W-:Y:S03]  /*a480*/  STL [R1+0x22c], R195 ;  /* 0x00022cc301007387 */ /* 0x0003e60000100800 */
[----:B------:R-:W-:-:S04]  /*a490*/  FMNMX R0, R30, R0, !PT ;  /* 0x000000001e007209 */ /* 0x000fc80007800000 */
[----:B------:R-:W-:-:S04]  /*a4a0*/  FMNMX R0, R31, R0, !PT ;  /* 0x000000001f007209 */ /* 0x000fc80007800000 */
[----:B------:R-:W-:Y:S01]  /*a4b0*/  FMNMX R0, R34, R0, !PT ;  /* 0x0000000022007209 */ /* 0x000fe20007800000 */
[----:B-1----:R-:W3:Y:S03]  /*a4c0*/  LDL.LU R195, [R1+0x54] ;  /* 0x0000540001c37983 */ /* 0x002ee60000300800 */
[----:B------:R-:W-:Y:S01]  /*a4d0*/  FMNMX R0, R35, R0, !PT ;  /* 0x0000000023007209 */ /* 0x000fe20007800000 */
[----:B------:R1:W-:Y:S03]  /*a4e0*/  STL [R1+0x228], R194 ;  /* 0x000228c201007387 */ /* 0x0003e60000100800 */
[----:B------:R-:W-:-:S04]  /*a4f0*/  FMNMX R0, R38, R0, !PT ;  /* 0x0000000026007209 */ /* 0x000fc80007800000 */
        /* <DEDUP_REMOVED lines=53> */
[----:B------:R-:W3:Y:S03]  /*a850*/  LDL.LU R23, [R1+0x1e0] ;  /* 0x0001e00001177983 */ /* 0x000ee60000300800 */
        /* <DEDUP_REMOVED lines=43> */
[----:B------:R-:W3:Y:S04]  /*ab10*/  LDL.LU R217, [R1+0x16c] ;  /* 0x00016c0001d97983 */ /* 0x000ee80000300800 */
[----:B------:R-:W3:Y:S01]  /*ab20*/  LDL.LU R216, [R1+0x178] ;  /* 0x0001780001d87983 */ /* 0x000ee20000300800 */
[----:B------:R-:W-:-:S03]  /*ab30*/  FMNMX R0, R151, R0, !PT ;  /* 0x0000000097007209 */ /* 0x000fc60007800000 */
[----:B------:R-:W3:Y:S04]  /*ab40*/  LDL.LU R215, [R1+0x17c] ;  /* 0x00017c0001d77983 */ /* 0x000ee80000300800 */
[----:B------:R-:W3:Y:S04]  /*ab50*/  LDL.LU R214, [R1+0x188] ;  /* 0x0001880001d67983 */ /* 0x000ee80000300800 */
[----:B------:R-:W3:Y:S04]  /*ab60*/  LDL.LU R213, [R1+0x18c] ;  /* 0x00018c0001d57983 */ /* 0x000ee80000300800 */
[----:B------:R-:W3:Y:S04]  /*ab70*/  LDL.LU R212, [R1+0x198] ;  /* 0x0001980001d47983 */ /* 0x000ee80000300800 */
[----:B------:R-:W3:Y:S04]  /*ab80*/  LDL.LU R211, [R1+0x19c] ;  /* 0x00019c0001d37983 */ /* 0x000ee80000300800 */
[----:B------:R-:W3:Y:S04]  /*ab90*/  LDL.LU R210, [R1+0x1a8] ;  /* 0x0001a80001d27983 */ /* 0x000ee80000300800 */
[----:B------:R-:W3:Y:S04]  /*aba0*/  LDL.LU R209, [R1+0x1ac] ;  /* 0x0001ac0001d17983 */ /* 0x000ee80000300800 */
[----:B------:R-:W1:Y:S04]  /*abb0*/  SHFL.BFLY PT, R9, R0, 0x1, 0x1f ;  /* 0x0c201f0000097f89 */ /* 0x000e6800000e0000 */
[----:B------:R-:W3:Y:S01]  /*abc0*/  LDL.LU R208, [R1+0x1b8] ;  /* 0x0001b80001d07983 */ /* 0x000ee20000300800 */
[----:B------:R-:W-:-:S03]  /*abd0*/  FMUL R8, R19, UR5 ;  /* 0x0000000513087c20 */ /* 0x000fc60008400000 */
[----:B------:R-:W3:Y:S04]  /*abe0*/  LDL.LU R207, [R1+0x1bc] ;  /* 0x0001bc0001cf7983 */ /* 0x000ee80000300800 */
[----:B------:R-:W3:Y:S04]  /*abf0*/  LDL.LU R206, [R1+0x1c8] ;  /* 0x0001c80001ce7983 */ /* 0x000ee80000300800 */
[----:B------:R-:W3:Y:S04]  /*ac00*/  LDL.LU R205, [R1+0x1cc] ;  /* 0x0001cc0001cd7983 */ /* 0x000ee80000300800 */
[----:B------:R-:W3:Y:S04]  /*ac10*/  LDL.LU R204, [R1+0x1d8] ;  /* 0x0001d80001cc7983 */ /* 0x000ee80000300800 */
[----:B------:R-:W3:Y:S01]  /*ac20*/  LDL.LU R203, [R1+0x1dc] ;  /* 0x0001dc0001cb7983 */ /* 0x000ee20000300800 */
[----:B------:R-:W-:-:S03]  /*ac30*/  FSETP.GEU.AND P2, PT, R8, -126, PT ;  /* 0xc2fc00000800780b */ /* 0x000fc60003f4e000 */
[----:B------:R-:W3:Y:S04]  /*ac40*/  LDL.LU R202, [R1+0x1e8] ;  /* 0x0001e80001ca7983 */ /* 0x000ee80000300800 */
        /* <DEDUP_REMOVED lines=11> */
[----:B------:R-:W3:Y:S01]  /*ad00*/  LDL.LU R41, [R1+0x194] ;  /* 0x0001940001297983 */ /* 0x000ee20000300800 */
[----:B------:R-:W-:-:S03]  /*ad10*/  @!P2 FMUL R8, R8, 0.5 ;  /* 0x3f0000000808a820 */ /* 0x000fc60000400000 */
[----:B------:R-:W3:Y:S01]  /*ad20*/  LDL.LU R45, [R1+0x190] ;  /* 0x00019000012d7983 */ /* 0x000ee20000300800 */
[----:B-1----:R-:W-:-:S03]  /*ad30*/  FMNMX R0, R0, R9, !PT ;  /* 0x0000000900007209 */ /* 0x002fc60007800000 */
[----:B------:R-:W3:Y:S04]  /*ad40*/  LDL.LU R49, [R1+0x184] ;  /* 0x0001840001317983 */ /* 0x000ee80000300800 */
[----:B------:R-:W3:Y:S04]  /*ad50*/  LDL.LU R53, [R1+0x180] ;  /* 0x0001800001357983 */ /* 0x000ee80000300800 */
[----:B------:R-:W3:Y:S04]  /*ad60*/  LDL.LU R56, [R1+0x174] ;  /* 0x0001740001387983 */ /* 0x000ee80000300800 */
[----:B------:R-:W3:Y:S01]  /*ad70*/  LDL.LU R57, [R1+0x170] ;  /* 0x0001700001397983 */ /* 0x000ee20000300800 */
[----:B------:R-:W-:-:S03]  /*ad80*/  FADD R13, R13, R11 ;  /* 0x0000000b0d0d7221 */ /* 0x000fc60000000000 */
[----:B------:R-:W3:Y:S01]  /*ad90*/  LDL.LU R61, [R1+0x164] ;  /* 0x00016400013d7983 */ /* 0x000ee20000300800 */
[----:B------:R-:W1:Y:S03]  /*ada0*/  MUFU.EX2 R8, R8 ;  /* 0x0000000800087308 */ /* 0x000e660000000800 */
[----:B------:R-:W3:Y:S04]  /*adb0*/  LDL.LU R64, [R1+0x160] ;  /* 0x0001600001407983 */ /* 0x000ee80000300800 */
[----:B------:R-:W3:Y:S04]  /*adc0*/  LDL.LU R65, [R1+0x154] ;  /* 0x0001540001417983 */ /* 0x000ee80000300800 */
[----:B------:R-:W3:Y:S04]  /*add0*/  LDL.LU R68, [R1+0x150] ;  /* 0x0001500001447983 */ /* 0x000ee80000300800 */
[----:B------:R-:W3:Y:S04]  /*ade0*/  LDL.LU R69, [R1+0x144] ;  /* 0x0001440001457983 */ /* 0x000ee80000300800 */
[----:B------:R-:W4:Y:S04]  /*adf0*/  SHFL.BFLY PT, R11, R0, 0x2, 0x1f ;  /* 0x0c401f00000b7f89 */ /* 0x000f2800000e0000 */
        /* <DEDUP_REMOVED lines=9> */
[----:B------:R-:W-:-:S03]  /*ae90*/  FADD R12, R12, R10 ;  /* 0x0000000a0c0c7221 */ /* 0x000fc60000000000 */
[----:B------:R-:W3:Y:S01]  /*aea0*/  LDL.LU R137, [R1+0xf4] ;  /* 0x0000f40001897983 */ /* 0x000ee20000300800 */
[----:B------:R-:W-:-:S03]  /*aeb0*/  FADD R10, R17, R15 ;  /* 0x0000000f110a7221 */ /* 0x000fc60000000000 */
[----:B------:R-:W3:Y:S01]  /*aec0*/  LDL.LU R140, [R1+0xd8] ;  /* 0x0000d800018c7983 */ /* 0x000ee20000300800 */
[----:B------:R-:W-:-:S03]  /*aed0*/  FADD R9, R16, R14 ;  /* 0x0000000e10097221 */ /* 0x000fc60000000000 */
[----:B------:R-:W3:Y:S04]  /*aee0*/  LDL.LU R141, [R1+0xcc] ;  /* 0x0000cc00018d7983 */ /* 0x000ee80000300800 */
[----:B------:R-:W3:Y:S01]  /*aef0*/  LDL.LU R144, [R1+0xc8] ;  /* 0x0000c80001907983 */ /* 0x000ee20000300800 */
[----:B-1----:R-:W-:-:S03]  /*af00*/  @!P2 FMUL R8, R8, R8 ;  /* 0x000000080808a220 */ /* 0x002fc60000400000 */
[----:B------:R-:W3:Y:S01]  /*af10*/  LDL.LU R145, [R1+0xbc] ;  /* 0x0000bc0001917983 */ /* 0x000ee20000300800 */
[----:B------:R-:W-:-:S03]  /*af20*/  FADD R10, R13, R10 ;  /* 0x0000000a0d0a7221 */ /* 0x000fc60000000000 */
[----:B------:R-:W3:Y:S01]  /*af30*/  LDL.LU R148, [R1+0xb8] ;  /* 0x0000b80001947983 */ /* 0x000ee20000300800 */
[----:B------:R-:W-:-:S03]  /*af40*/  FADD R9, R12, R9 ;  /* 0x000000090c097221 */ /* 0x000fc60000000000 */
[----:B------:R-:W3:Y:S04]  /*af50*/  LDL.LU R149, [R1+0xac] ;  /* 0x0000ac0001957983 */ /* 0x000ee80000300800 */
[----:B------:R-:W3:Y:S01]  /*af60*/  LDL.LU R19, [R1+0xf0] ;  /* 0x0000f00001137983 */ /* 0x000ee20000300800 */
[----:B--2---:R-:W-:-:S03]  /*af70*/  FMUL R188, R188, R8 ;  /* 0x00000008bcbc7220 */ /* 0x004fc60000400000 */
[----:B------:R-:W2:Y:S04]  /*af80*/  LDL.LU R16, [R1+0xe0] ;  /* 0x0000e00001107983 */ /* 0x000ea80000300800 */
[----:B------:R-:W2:Y:S01]  /*af90*/  LDL.LU R14, [R1+0xe4] ;  /* 0x0000e400010e7983 */ /* 0x000ea20000300800 */
[----:B------:R-:W-:-:S03]  /*afa0*/  FADD R9, R10, R9 ;  /* 0x000000090a097221 */ /* 0x000fc60000000000 */
[----:B------:R-:W2:Y:S01]  /*afb0*/  LDL.LU R17, [R1+0xd0] ;  /* 0x0000d00001117983 */ /* 0x000ea20000300800 */
[----:B----4-:R-:W-:-:S03]  /*afc0*/  FMNMX R0, R0, R11, !PT ;  /* 0x0000000b00007209 */ /* 0x010fc60007800000 */
[----:B------:R-:W4:Y:S04]  /*afd0*/  LDL.LU R15, [R1+0xd4] ;  /* 0x0000d400010f7983 */ /* 0x000f280000300800 */
[----:B------:R-:W2:Y:S04]  /*afe0*/  LDL.LU R12, [R1+0xc4] ;  /* 0x0000c400010c7983 */ /* 0x000ea80000300800 */
[----:B------:R-:W4:Y:S04]  /*aff0*/  LDL.LU R13, [R1+0xc0] ;  /* 0x0000c000010d7983 */ /* 0x000f280000300800 */
[----:B------:R-:W2:Y:S04]  /*b000*/  LDL.LU R10, [R1+0xb4] ;  /* 0x0000b400010a7983 */ /* 0x000ea80000300800 */
[----:B------:R-:W4:Y:S04]  /*b010*/  LDL.LU R11, [R1+0xb0] ;  /* 0x0000b000010b7983 */ /* 0x000f280000300800 */
[----:B------:R1:W-:Y:S04]  /*b020*/  STL [R1], R188 ;  /* 0x000000bc01007387 */ /* 0x0003e80000100800 */
[----:B-1----:R-:W3:Y:S02]  /*b030*/  LDL.LU R188, [R1+0x258] ;  /* 0x0002580001bc7983 */ /* 0x002ee40000300800 */
[----:B---3--:R-:W-:-:S05]  /*b040*/  FMUL R188, R188, R8 ;  /* 0x00000008bcbc7220 */ /* 0x008fca0000400000 */
[----:B------:R1:W-:Y:S04]  /*b050*/  STL [R1+0x4], R188 ;  /* 0x000004bc01007387 */ /* 0x0003e80000100800 */
        /* <DEDUP_REMOVED lines=9> */
[----:B-1----:R-:W3:Y:S01]  /*b0f0*/  LDL.LU R188, [R1+0x248] ;  /* 0x0002480001bc7983 */ /* 0x002ee20000300800 */
[-C--:B------:R-:W-:Y:S01]  /*b100*/  FMUL R187, R187, R8.reuse ;  /* 0x00000008bbbb7220 */ /* 0x080fe20000400000 */
[-C--:B------:R-:W-:Y:S01]  /*b110*/  FMUL R186, R186, R8.reuse ;  /* 0x00000008baba7220 */ /* 0x080fe20000400000 */
[-C--:B------:R-:W-:Y:S01]  /*b120*/  FMUL R198, R198, R8.reuse ;  /* 0x00000008c6c67220 */ /* 0x080fe20000400000 */
[-C--:B------:R-:W-:Y:S01]  /*b130*/  FMUL R197, R197, R8.reuse ;  /* 0x00000008c5c57220 */ /* 0x080fe20000400000 */
[-C--:B------:R-:W-:Y:S01]  /*b140*/  FMUL R196, R196, R8.reuse ;  /* 0x00000008c4c47220 */ /* 0x080fe20000400000 */
[-C--:B------:R-:W-:Y:S01]  /*b150*/  FMUL R195, R195, R8.reuse ;  /* 0x00000008c3c37220 */ /* 0x080fe20000400000 */
[-C--:B------:R-:W-:Y:S01]  /*b160*/  FMUL R194, R194, R8.reuse ;  /* 0x00000008c2c27220 */ /* 0x080fe20000400000 */
[-C--:B------:R-:W-:Y:S01]  /*b170*/  FMUL R193, R193, R8.reuse ;  /* 0x00000008c1c17220 */ /* 0x080fe20000400000 */
[----:B---3--:R-:W-:-:S05]  /*b180*/  FMUL R188, R188, R8 ;  /* 0x00000008bcbc7220 */ /* 0x008fca0000400000 */
[----:B------:R1:W-:Y:S04]  /*b190*/  STL [R1+0x24], R188 ;  /* 0x000024bc01007387 */ /* 0x0003e80000100800 */
[----:B-1----:R-:W3:Y:S04]  /*b1a0*/  LDL.LU R188, [R1+0x244] ;  /* 0x0002440001bc7983 */ /* 0x002ee80000300800 */
[----:B------:R1:W-:Y:S04]  /*b1b0*/  STL [R1+0x30], R187 ;  /* 0x000030bb01007387 */ /* 0x0003e80000100800 */
[----:B-1----:R-:W3:Y:S04]  /*b1c0*/  LDL.LU R187, [R1+0x240] ;  /* 0x0002400001bb7983 */ /* 0x002ee80000300800 */
[----:B------:R1:W-:Y:S01]  /*b1d0*/  STL [R1+0x34], R186 ;  /* 0x000034ba01007387 */ /* 0x0003e20000100800 */
[----:B------:R-:W-:-:S03]  /*b1e0*/  FMUL R192, R192, R8 ;  /* 0x00000008c0c07220 */ /* 0x000fc60000400000 */
[----:B-1----:R-:W3:Y:S04]  /*b1f0*/  LDL.LU R186, [R1+0x23c] ;  /* 0x00023c0001ba7983 */ /* 0x002ee80000300800 */
[----:B------:R1:W-:Y:S01]  /*b200*/  STL [R1+0x40], R198 ;  /* 0x000040c601007387 */ /* 0x0003e20000100800 */
[----:B------:R-:W-:-:S03]  /*b210*/  FMUL R191, R191, R8 ;  /* 0x00000008bfbf7220 */ /* 0x000fc60000400000 */
[----:B-1----:R1:W5:Y:S04]  /*b220*/  LDL.LU R198, [R1+0x238] ;  /* 0x0002380001c67983 */ /* 0x0023680000300800 */
[----:B------:R2:W-:Y:S01]  /*b230*/  STL [R1+0x44], R197 ;  /* 0x000044c501007387 */ /* 0x0005e20000100800 */
[----:B------:R-:W-:-:S03]  /*b240*/  FMUL R190, R190, R8 ;  /* 0x00000008bebe7220 */ /* 0x000fc60000400000 */
[----:B--2---:R1:W5:Y:S04]  /*b250*/  LDL.LU R197, [R1+0x234] ;  /* 0x0002340001c57983 */ /* 0x0043680000300800 */
        /* <DEDUP_REMOVED lines=10> */
[----:B------:R-:W-:Y:S01]  /*b300*/  FSETP.NEU.AND P2, PT, R0, -INF , PT ;  /* 0xff8000000000780b */ /* 0x000fe20003f4d000 */
[-C--:B------:R-:W-:Y:S02]  /*b310*/  FMUL R3, R3, R8.reuse ;  /* 0x0000000803037220 */ /* 0x080fe40000400000 */
[----:B--2---:R1:W5:Y:S04]  /*b320*/  LDL.LU R193, [R1+0x224] ;  /* 0x0002240001c17983 */ /* 0x0043680000300800 */
[----:B------:R2:W-:Y:S01]  /*b330*/  STL [R1+0x70], R192 ;  /* 0x000070c001007387 */ /* 0x0005e20000100800 */
[----:B------:R-:W-:-:S03]  /*b340*/  FMUL R2, R2, R8 ;  /* 0x0000000802027220 */ /* 0x000fc60000400000 */
[----:B--2---:R1:W5:Y:S04]  /*b350*/  LDL.LU R192, [R1+0x220] ;  /* 0x0002200001c07983 */ /* 0x0043680000300800 */
[----:B------:R2:W-:Y:S01]  /*b360*/  STL [R1+0x74], R191 ;  /* 0x000074bf01007387 */ /* 0x0005e20000100800 */
[----:B----4-:R-:W-:-:S03]  /*b370*/  FMUL R11, R11, R8 ;  /* 0x000000080b0b7220 */ /* 0x010fc60000400000 */
[----:B--2---:R1:W5:Y:S04]  /*b380*/  LDL.LU R191, [R1+0x21c] ;  /* 0x00021c0001bf7983 */ /* 0x0043680000300800 */
[----:B------:R2:W-:Y:S01]  /*b390*/  STL [R1+0x80], R190 ;  /* 0x000080be01007387 */ /* 0x0005e20000100800 */
[-C--:B------:R-:W-:Y:S01]  /*b3a0*/  FMUL R10, R10, R8.reuse ;  /* 0x000000080a0a7220 */ /* 0x080fe20000400000 */
[-C--:B------:R-:W-:Y:S02]  /*b3b0*/  FMUL R13, R13, R8.reuse ;  /* 0x000000080d0d7220 */ /* 0x080fe40000400000 */
[----:B--2---:R1:W5:Y:S04]  /*b3c0*/  LDL.LU R190, [R1+0x218] ;  /* 0x0002180001be7983 */ /* 0x0043680000300800 */
[----:B------:R2:W-:Y:S01]  /*b3d0*/  STL [R1+0x84], R189 ;  /* 0x000084bd01007387 */ /* 0x0005e20000100800 */
[-C--:B------:R-:W-:Y:S01]  /*b3e0*/  FMUL R12, R12, R8.reuse ;  /* 0x000000080c0c7220 */ /* 0x080fe20000400000 */
[-C--:B------:R-:W-:Y:S01]  /*b3f0*/  FMUL R17, R17, R8.reuse ;  /* 0x0000000811117220 */ /* 0x080fe20000400000 */
[-C--:B------:R-:W-:Y:S01]  /*b400*/  FMUL R15, R15, R8.reuse ;  /* 0x000000080f0f7220 */ /* 0x080fe20000400000 */
[----:B--2---:R1:W5:Y:S04]  /*b410*/  LDL.LU R189, [R1+0x214] ;  /* 0x0002140001bd7983 */ /* 0x0043680000300800 */
[----:B------:R2:W-:Y:S01]  /*b420*/  STL [R1+0x90], R185 ;  /* 0x000090b901007387 */ /* 0x0005e20000100800 */
[-C--:B------:R-:W-:Y:S01]  /*b430*/  FMUL R16, R16, R8.reuse ;  /* 0x0000000810107220 */ /* 0x080fe20000400000 */
[-C--:B------:R-:W-:Y:S01]  /*b440*/  FMUL R14, R14, R8.reuse ;  /* 0x000000080e0e7220 */ /* 0x080fe20000400000 */
        /* <DEDUP_REMOVED lines=10> */
[-C--:B------:R-:W-:Y:S01]  /*b4f0*/  FMUL R76, R76, R8.reuse ;  /* 0x000000084c4c7220 */ /* 0x080fe20000400000 */
[-C--:B------:R-:W-:Y:S01]  /*b500*/  FMUL R73, R73, R8.reuse ;  /* 0x0000000849497220 */ /* 0x080fe20000400000 */
[----:B--2---:R1:W5:Y:S01]  /*b510*/  LDL.LU R4, [R1+0x20c] ;  /* 0x00020c0001047983 */ /* 0x0043620000300800 */
[-C--:B------:R-:W-:Y:S01]  /*b520*/  FMUL R72, R72, R8.reuse ;  /* 0x0000000848487220 */ /* 0x080fe20000400000 */
[----:B------:R-:W-:-:S02]  /*b530*/  FMUL R69, R69, R8 ;  /* 0x0000000845457220 */ /* 0x000fc40000400000 */
        /* <DEDUP_REMOVED lines=12> */
[-C--:B------:R-:W-:Y:S01]  /*b600*/  FMUL R37, R37, R8.reuse ;  /* 0x0000000825257220 */ /* 0x080fe20000400000 */
[-C--:B------:R-:W-:Y:S01]  /*b610*/  FMUL R36, R36, R8.reuse ;  /* 0x0000000824247220 */ /* 0x080fe20000400000 */
        /* <DEDUP_REMOVED lines=10> */
[----:B------:R-:W-:Y:S01]  /*b6c0*/  FMUL R20, R20, R8 ;  /* 0x0000000814147220 */ /* 0x000fe20000400000 */
[----:B--2---:R1:W5:Y:S04]  /*b6d0*/  LDL.LU R2, [R1+0x204] ;  /* 0x0002040001027983 */ /* 0x0043680000300800 */
[----:B------:R-:W-:Y:S04]  /*b6e0*/  STL [R1+0xb0], R11 ;  /* 0x0000b00b01007387 */ /* 0x000fe80000100800 */
        /* <DEDUP_REMOVED lines=8> */
[----:B------:R2:W-:Y:S04]  /*b770*/  STL [R1+0xf4], R137 ;  /* 0x0000f48901007387 */ /* 0x0005e80000100800 */
[----:B------:R-:W-:Y:S04]  /*b780*/  STL [R1+0x100], R93 ;  /* 0x0001005d01007387 */ /* 0x000fe80000100800 */
[----:B------:R-:W-:Y:S04]  /*b790*/  STL [R1+0x104], R85 ;  /* 0x0001045501007387 */ /* 0x000fe80000100800 */
[----:B------:R-:W-:Y:S04]  /*b7a0*/  STL [R1+0x110], R89 ;  /* 0x0001105901007387 */ /* 0x000fe80000100800 */
[----:B------:R-:W-:Y:S04]  /*b7b0*/  STL [R1+0x114], R80 ;  /* 0x0001145001007387 */ /* 0x000fe80000100800 */
[----:B------:R-:W-:Y:S04]  /*b7c0*/  STL [R1+0x120], R77 ;  /* 0x0001204d01007387 */ /* 0x000fe80000100800 */
[----:B------:R-:W-:Y:S04]  /*b7d0*/  STL [R1+0x124], R81 ;  /* 0x0001245101007387 */ /* 0x000fe80000100800 */
[----:B------:R-:W-:Y:S04]  /*b7e0*/  STL [R1+0x130], R76 ;  /* 0x0001304c01007387 */ /* 0x000fe80000100800 */
[----:B------:R-:W-:Y:S01]  /*b7f0*/  STL [R1+0x134], R73 ;  /* 0x0001344901007387 */ /* 0x000fe20000100800 */
[----:B---3--:R-:W-:Y:S01]  /*b800*/  FFMA R188, R8, R188, R9 ;  /* 0x000000bc08bc7223 */ /* 0x008fe20000000009 */
[----:B------:R-:W-:-:S02]  /*b810*/  FSEL R9, R0, RZ, P2 ;  /* 0x000000ff00097208 */ /* 0x000fc40001000000 */
[----:B------:R-:W-:Y:S03]  /*b820*/  STL [R1+0x140], R72 ;  /* 0x0001404801007387 */ /* 0x000fe60000100800 */
[C---:B------:R-:W-:Y:S01]  /*b830*/  FMUL R8, R9.reuse, UR5 ;  /* 0x0000000509087c20 */ /* 0x040fe20008400000 */
[----:B------:R-:W-:Y:S01]  /*b840*/  STL [R1+0x144], R69 ;  /* 0x0001444501007387 */ /* 0x000fe20000100800 */
[----:B--2---:R-:W-:Y:S02]  /*b850*/  FADD R137, -R9, R18 ;  /* 0x0000001209897221 */ /* 0x004fe40000000100 */
[--C-:B------:R-:W-:Y:S01]  /*b860*/  FFMA R10, R27, UR5, -R8.reuse ;  /* 0x000000051b0a7c23 */ /* 0x100fe20008000808 */
[--C-:B------:R-:W-:Y:S01]  /*b870*/  FFMA R27, R30, UR5, -R8.reuse ;  /* 0x000000051e1b7c23 */ /* 0x100fe20008000808 */
[----:B------:R-:W-:Y:S01]  /*b880*/  STL [R1+0x150], R68 ;  /* 0x0001504401007387 */ /* 0x000fe20000100800 */
[--C-:B------:R-:W-:Y:S01]  /*b890*/  FFMA R19, R31, UR5, -R8.reuse ;  /* 0x000000051f137c23 */ /* 0x100fe20008000808 */
[--C-:B------:R-:W-:Y:S01]  /*b8a0*/  FFMA R50, R50, UR5, -R8.reuse ;  /* 0x0000000532327c23 */ /* 0x100fe20008000808 */
[----:B------:R-:W-:Y:S01]  /*b8b0*/  FSETP.GEU.AND P3, PT, R10, -126, PT ;  /* 0xc2fc00000a00780b */ /* 0x000fe20003f6e000 */
[----:B------:R-:W-:Y:S01]  /*b8c0*/  STL [R1+0x154], R65 ;  /* 0x0001544101007387 */ /* 0x000fe20000100800 */
[----:B------:R-:W-:Y:S01]  /*b8d0*/  FSETP.GEU.AND P4, PT, R27, -126, PT ;  /* 0xc2fc00001b00780b */ /* 0x000fe20003f8e000 */
[--C-:B------:R-:W-:Y:S01]  /*b8e0*/  FFMA R31, R38, UR5, -R8.reuse ;  /* 0x00000005261f7c23 */ /* 0x100fe20008000808 */
[----:B------:R-:W-:Y:S01]  /*b8f0*/  FSETP.GEU.AND P5, PT, R19, -126, PT ;  /* 0xc2fc00001300780b */ /* 0x000fe20003fae000 */
[----:B------:R-:W-:Y:S01]  /*b900*/  STL [R1+0x160], R64 ;  /* 0x0001604001007387 */ /* 0x000fe20000100800 */
[--C-:B------:R-:W-:Y:S01]  /*b910*/  FFMA R42, R42, UR5, -R8.reuse ;  /* 0x000000052a2a7c23 */ /* 0x100fe20008000808 */
[--C-:B------:R-:W-:Y:S01]  /*b920*/  FFMA R9, R62, UR5, -R8.reuse ;  /* 0x000000053e097c23 */ /* 0x100fe20008000808 */
[--C-:B------:R-:W-:Y:S01]  /*b930*/  FFMA R18, R46, UR5, -R8.reuse ;  /* 0x000000052e127c23 */ /* 0x100fe20008000808 */
[----:B------:R-:W-:Y:S01]  /*b940*/  STL [R1+0x164], R61 ;  /* 0x0001643d01007387 */ /* 0x000fe20000100800 */
[--C-:B------:R-:W-:Y:S01]  /*b950*/  FFMA R54, R54, UR5, -R8.reuse ;  /* 0x0000000536367c23 */ /* 0x100fe20008000808 */
[--C-:B------:R-:W-:Y:S01]  /*b960*/  FFMA R14, R71, UR5, -R8.reuse ;  /* 0x00000005470e7c23 */ /* 0x100fe20008000808 */
[--C-:B------:R-:W-:Y:S01]  /*b970*/  FFMA R11, R59, UR5, -R8.reuse ;  /* 0x000000053b0b7c23 */ /* 0x100fe20008000808 */
[----:B------:R-:W-:Y:S01]  /*b980*/  STL [R1+0x170], R57 ;  /* 0x0001703901007387 */ /* 0x000fe20000100800 */
[----:B------:R-:W-:Y:S01]  /*b990*/  @!P3 FMUL R10, R10, 0.5 ;  /* 0x3f0000000a0ab820 */ /* 0x000fe20000400000 */
[----:B------:R-:W-:Y:S01]  /*b9a0*/  @!P4 FMUL R27, R27, 0.5 ;  /* 0x3f0000001b1bc820 */ /* 0x000fe20000400000 */
[--C-:B------:R-:W-:Y:S01]  /*b9b0*/  FFMA R12, R63, UR5, -R8.reuse ;  /* 0x000000053f0c7c23 */ /* 0x100fe20008000808 */
[----:B------:R-:W-:Y:S01]  /*b9c0*/  STL [R1+0x174], R56 ;  /* 0x0001743801007387 */ /* 0x000fe20000100800 */
[----:B------:R-:W-:Y:S01]  /*b9d0*/  @!P5 FMUL R19, R19, 0.5 ;  /* 0x3f0000001313d820 */ /* 0x000fe20000400000 */
[--C-:B------:R-:W-:Y:S01]  /*b9e0*/  FFMA R13, R67, UR5, -R8.reuse ;  /* 0x00000005430d7c23 */ /* 0x100fe20008000808 */
[----:B------:R-:W2:Y:S01]  /*b9f0*/  MUFU.EX2 R10, R10 ;  /* 0x0000000a000a7308 */ /* 0x000ea20000000800 */
[----:B------:R3:W-:Y:S04]  /*ba00*/  STL [R1+0x180], R53 ;  /* 0x0001803501007387 */ /* 0x0007e80000100800 */
[----:B------:R4:W-:Y:S03]  /*ba10*/  STL [R1+0x184], R49 ;  /* 0x0001843101007387 */ /* 0x0009e60000100800 */
[----:B------:R-:W1:Y:S01]  /*ba20*/  MUFU.EX2 R27, R27 ;  /* 0x0000001b001b7308 */ /* 0x000e620000000800 */
[----:B------:R-:W-:Y:S01]  /*ba30*/  STL [R1+0x190], R45 ;  /* 0x0001902d01007387 */ /* 0x000fe20000100800 */
[----:B---3--:R-:W-:-:S03]  /*ba40*/  FFMA R53, R58, UR5, -R8 ;  /* 0x000000053a357c23 */ /* 0x008fc60008000808 */
[----:B------:R-:W-:Y:S01]  /*ba50*/  STL [R1+0x194], R41 ;  /* 0x0001942901007387 */ /* 0x000fe20000100800 */
[----:B----4-:R-:W-:Y:S02]  /*ba60*/  FFMA R49, R66, UR5, -R8 ;  /* 0x0000000542317c23 */ /* 0x010fe40008000808 */
[----:B------:R-:W3:Y:S01]  /*ba70*/  MUFU.EX2 R19, R19 ;  /* 0x0000001300137308 */ /* 0x000ee20000000800 */
[----:B------:R-:W-:Y:S01]  /*ba80*/  STL [R1+0x1a0], R37 ;  /* 0x0001a02501007387 */ /* 0x000fe20000100800 */
[----:B--2---:R-:W-:Y:S01]  /*ba90*/  @!P3 FMUL R10, R10, R10 ;  /* 0x0000000a0a0ab220 */ /* 0x004fe20000400000 */
[----:B------:R-:W-:Y:S02]  /*baa0*/  FSETP.GEU.AND P3, PT, R31, -126, PT ;  /* 0xc2fc00001f00780b */ /* 0x000fe40003f6e000 */
[----:B------:R-:W-:Y:S04]  /*bab0*/  STL [R1+0x1a4], R36 ;  /* 0x0001a42401007387 */ /* 0x000fe80000100800 */
[----:B------:R-:W-:Y:S01]  /*bac0*/  STL [R1+0x1b0], R33 ;  /* 0x0001b02101007387 */ /* 0x000fe20000100800 */
[----:B-1----:R-:W-:-:S03]  /*bad0*/  @!P4 FMUL R27, R27, R27 ;  /* 0x0000001b1b1bc220 */ /* 0x002fc60000400000 */
[----:B------:R1:W-:Y:S03]  /*bae0*/  STL [R1+0x1b4], R32 ;  /* 0x0001b42001007387 */ /* 0x0003e60000100800 */
[----:B------:R-:W-:Y:S01]  /*baf0*/  @!P3 FMUL R31, R31, 0.5 ;  /* 0x3f0000001f1fb820 */ /* 0x000fe20000400000 */
[----:B------:R2:W-:Y:S01]  /*bb00*/  STL [R1+0x1c0], R29 ;  /* 0x0001c01d01007387 */ /* 0x0005e20000100800 */
[----:B---3--:R-:W-:Y:S01]  /*bb10*/  @!P5 FMUL R19, R19, R19 ;  /* 0x000000131313d220 */ /* 0x008fe20000400000 */
[----:B------:R-:W-:Y:S02]  /*bb20*/  FSETP.GEU.AND P5, PT, R42, -126, PT ;  /* 0xc2fc00002a00780b */ /* 0x000fe40003fae000 */
[----:B------:R-:W-:Y:S01]  /*bb30*/  STL [R1+0x1c4], R28 ;  /* 0x0001c41c01007387 */ /* 0x000fe20000100800 */
[----:B------:R-:W3:Y:S01]  /*bb40*/  MUFU.EX2 R31, R31 ;  /* 0x0000001f001f7308 */ /* 0x000ee20000000800 */
[----:B-1----:R-:W-:-:S02]  /*bb50*/  FFMA R32, R51, UR5, -R8 ;  /* 0x0000000533207c23 */ /* 0x002fc40008000808 */
[----:B------:R1:W-:Y:S01]  /*bb60*/  STL [R1+0x1d0], R25 ;  /* 0x0001d01901007387 */ /* 0x0003e20000100800 */
[----:B--2---:R-:W-:-:S03]  /*bb70*/  FFMA R29, R34, UR5, -R8 ;  /* 0x00000005221d7c23 */ /* 0x004fc60008000808 */
[----:B------:R-:W-:Y:S02]  /*bb80*/  STL [R1+0x1d4], R24 ;  /* 0x0001d41801007387 */ /* 0x000fe40000100800 */
[----:B------:R-:W-:Y:S02]  /*bb90*/  FSETP.GEU.AND P6, PT, R29, -126, PT ;  /* 0xc2fc00001d00780b */ /* 0x000fe40003fce000 */
[----:B------:R2:W-:Y:S01]  /*bba0*/  STL [R1+0x1e0], R23 ;  /* 0x0001e01701007387 */ /* 0x0005e20000100800 */
[----:B------:R-:W-:Y:S01]  /*bbb0*/  @!P5 FMUL R42, R42, 0.5 ;  /* 0x3f0000002a2ad820 */ /* 0x000fe20000400000 */
[--C-:B-1----:R-:W-:Y:S02]  /*bbc0*/  FFMA R25, R26, UR5, -R8.reuse ;  /* 0x000000051a197c23 */ /* 0x102fe40008000808 */
[----:B------:R1:W-:Y:S01]  /*bbd0*/  STL [R1+0x1e4], R22 ;  /* 0x0001e41601007387 */ /* 0x0003e20000100800 */
[----:B------:R-:W4:Y:S01]  /*bbe0*/  MUFU.EX2 R65, R42 ;  /* 0x0000002a00417308 */ /* 0x000f220000000800 */
[----:B---3--:R-:W-:Y:S01]  /*bbf0*/  @!P3 FMUL R31, R31, R31 ;  /* 0x0000001f1f1fb220 */ /* 0x008fe20000400000 */
[----:B------:R-:W-:Y:S01]  /*bc00*/  FSETP.GEU.AND P2, PT, R25, -126, PT ;  /* 0xc2fc00001900780b */ /* 0x000fe20003f4e000 */
[----:B------:R3:W-:Y:S01]  /*bc10*/  STL [R1+0x1f0], R21 ;  /* 0x0001f01501007387 */ /* 0x0007e20000100800 */
[----:B--2---:R-:W-:-:S02]  /*bc20*/  FFMA R23, R47, UR5, -R8 ;  /* 0x000000052f177c23 */ /* 0x004fc40008000808 */
[----:B------:R-:W-:Y:S01]  /*bc30*/  @!P6 FMUL R29, R29, 0.5 ;  /* 0x3f0000001d1de820 */ /* 0x000fe20000400000 */
[----:B------:R2:W-:Y:S01]  /*bc40*/  STL [R1+0x1f4], R20 ;  /* 0x0001f41401007387 */ /* 0x0005e20000100800 */
[--C-:B-1----:R-:W-:Y:S01]  /*bc50*/  FFMA R22, R43, UR5, -R8.reuse ;  /* 0x000000052b167c23 */ /* 0x102fe20008000808 */
[----:B------:R-:W-:Y:S01]  /*bc60*/  FSETP.GEU.AND P3, PT, R23, -126, PT ;  /* 0xc2fc00001700780b */ /* 0x000fe20003f6e000 */
[--C-:B------:R-:W-:Y:S01]  /*bc70*/  FFMA R41, R82, UR5, -R8.reuse ;  /* 0x0000000552297c23 */ /* 0x100fe20008000808 */
[--C-:B------:R-:W-:Y:S01]  /*bc80*/  FFMA R51, R70, UR5, -R8.reuse ;  /* 0x0000000546337c23 */ /* 0x100fe20008000808 */
[--C-:B---3--:R-:W-:Y:S01]  /*bc90*/  FFMA R21, R39, UR5, -R8.reuse ;  /* 0x0000000527157c23 */ /* 0x108fe20008000808 */
[----:B------:R-:W1:Y:S02]  /*bca0*/  MUFU.EX2 R29, R29 ;  /* 0x0000001d001d7308 */ /* 0x000e640000000800 */
[----:B------:R-:W-:Y:S01]  /*bcb0*/  @!P2 FMUL R25, R25, 0.5 ;  /* 0x3f0000001919a820 */ /* 0x000fe20000400000 */
[--C-:B------:R-:W-:Y:S01]  /*bcc0*/  FFMA R15, R75, UR5, -R8.reuse ;  /* 0x000000054b0f7c23 */ /* 0x100fe20008000808 */
[----:B----4-:R-:W-:Y:S01]  /*bcd0*/  @!P5 FMUL R65, R65, R65 ;  /* 0x000000414141d220 */ /* 0x010fe20000400000 */
[----:B------:R-:W-:Y:S01]  /*bce0*/  FSETP.GEU.AND P4, PT, R21, -126, PT ;  /* 0xc2fc00001500780b */ /* 0x000fe20003f8e000 */
[----:B--2---:R-:W-:Y:S01]  /*bcf0*/  FFMA R20, R35, UR5, -R8 ;  /* 0x0000000523147c23 */ /* 0x004fe20008000808 */
[----:B------:R-:W-:Y:S01]  /*bd00*/  FSETP.GEU.AND P5, PT, R32, -126, PT ;  /* 0xc2fc00002000780b */ /* 0x000fe20003fae000 */
[----:B------:R-:W2:Y:S01]  /*bd10*/  LDL.LU R67, [R1+0xa8] ;  /* 0x0000a80001437983 */ /* 0x000ea20000300800 */
[----:B------:R-:W3:Y:S01]  /*bd20*/  MUFU.EX2 R25, R25 ;  /* 0x0000001900197308 */ /* 0x000ee20000000800 */
[----:B------:R-:W-:-:S07]  /*bd30*/  @!P3 FMUL R23, R23, 0.5 ;  /* 0x3f0000001717b820 */ /* 0x000fce0000400000 */
[----:B------:R-:W4:Y:S01]  /*bd40*/  MUFU.EX2 R23, R23 ;  /* 0x0000001700177308 */ /* 0x000f220000000800 */
[----:B------:R-:W-:Y:S01]  /*bd50*/  @!P4 FMUL R21, R21, 0.5 ;  /* 0x3f0000001515c820 */ /* 0x000fe20000400000 */
[----:B-1----:R-:W-:Y:S01]  /*bd60*/  @!P6 FMUL R29, R29, R29 ;  /* 0x0000001d1d1de220 */ /* 0x002fe20000400000 */
[----:B------:R-:W-:Y:S01]  /*bd70*/  FSETP.GEU.AND P6, PT, R22, -126, PT ;  /* 0xc2fc00001600780b */ /* 0x000fe20003fce000 */
[----:B------:R-:W-:-:S04]  /*bd80*/  @!P5 FMUL R32, R32, 0.5 ;  /* 0x3f0000002020d820 */ /* 0x000fc80000400000 */
[----:B------:R-:W1:Y:S01]  /*bd90*/  MUFU.EX2 R21, R21 ;  /* 0x0000001500157308 */ /* 0x000e620000000800 */
[----:B---3--:R-:W-:Y:S01]  /*bda0*/  @!P2 FMUL R25, R25, R25 ;  /* 0x000000191919a220 */ /* 0x008fe20000400000 */
[----:B------:R-:W-:-:S06]  /*bdb0*/  FSETP.GEU.AND P2, PT, R20, -126, PT ;  /* 0xc2fc00001400780b */ /* 0x000fcc0003f4e000 */
[----:B------:R-:W-:Y:S01]  /*bdc0*/  @!P6 FMUL R22, R22, 0.5 ;  /* 0x3f0000001616e820 */ /* 0x000fe20000400000 */
[----:B----4-:R-:W-:Y:S01]  /*bdd0*/  @!P3 FMUL R23, R23, R23 ;  /* 0x000000171717b220 */ /* 0x010fe20000400000 */
[----:B------:R-:W-:Y:S01]  /*bde0*/  FSETP.GEU.AND P3, PT, R11, -126, PT ;  /* 0xc2fc00000b00780b */ /* 0x000fe20003f6e000 */
[----:B------:R-:W3:Y:S04]  /*bdf0*/  MUFU.EX2 R32, R32 ;  /* 0x0000002000207308 */ /* 0x000ee80000000800 */
[----:B------:R-:W-:Y:S01]  /*be00*/  @!P2 FMUL R20, R20, 0.5 ;  /* 0x3f0000001414a820 */ /* 0x000fe20000400000 */
[----:B-1----:R-:W-:Y:S01]  /*be10*/  @!P4 FMUL R21, R21, R21 ;  /* 0x000000151515c220 */ /* 0x002fe20000400000 */
[----:B------:R-:W-:Y:S02]  /*be20*/  FSETP.GEU.AND P4, PT, R50, -126, PT ;  /* 0xc2fc00003200780b */ /* 0x000fe40003f8e000 */
[----:B------:R-:W1:Y:S04]  /*be30*/  MUFU.EX2 R22, R22 ;  /* 0x0000001600167308 */ /* 0x000e680000000800 */
[----:B------:R-:W-:-:S04]  /*be40*/  @!P3 FMUL R11, R11, 0.5 ;  /* 0x3f0000000b0bb820 */ /* 0x000fc80000400000 */
[----:B------:R-:W4:Y:S01]  /*be50*/  MUFU.EX2 R20, R20 ;  /* 0x0000001400147308 */ /* 0x000f220000000800 */
[----:B---3--:R-:W-:Y:S01]  /*be60*/  @!P5 FMUL R32, R32, R32 ;  /* 0x000000202020d220 */ /* 0x008fe20000400000 */
[----:B------:R-:W-:Y:S01]  /*be70*/  FSETP.GEU.AND P5, PT, R12, -126, PT ;  /* 0xc2fc00000c00780b */ /* 0x000fe20003fae000 */
[----:B------:R-:W-:-:S05]  /*be80*/  @!P4 FMUL R50, R50, 0.5 ;  /* 0x3f0000003232c820 */ /* 0x000fca0000400000 */
[----:B------:R-:W3:Y:S01]  /*be90*/  MUFU.EX2 R57, R50 ;  /* 0x0000003200397308 */ /* 0x000ee20000000800 */
[----:B-1----:R-:W-:Y:S01]  /*bea0*/  @!P6 FMUL R22, R22, R22 ;  /* 0x000000161616e220 */ /* 0x002fe20000400000 */
[----:B------:R-:W-:-:S06]  /*beb0*/  FSETP.GEU.AND P6, PT, R54, -126, PT ;  /* 0xc2fc00003600780b */ /* 0x000fcc0003fce000 */
[----:B------:R-:W-:Y:S01]  /*bec0*/  MUFU.EX2 R11, R11 ;  /* 0x0000000b000b7308 */ /* 0x000fe20000000800 */
[----:B----4-:R-:W-:Y:S01]  /*bed0*/  @!P2 FMUL R20, R20, R20 ;  /* 0x000000141414a220 */ /* 0x010fe20000400000 */
[----:B------:R-:W-:-:S05]  /*bee0*/  FSETP.GEU.AND P2, PT, R18, -126, PT ;  /* 0xc2fc00001200780b */ /* 0x000fca0003f4e000 */
[----:B------:R-:W-:Y:S01]  /*bef0*/  @!P6 FMUL R54, R54, 0.5 ;  /* 0x3f0000003636e820 */ /* 0x000fe20000400000 */
[----:B---3--:R-:W-:Y:S01]  /*bf00*/  @!P4 FMUL R57, R57, R57 ;  /* 0x000000393939c220 */ /* 0x008fe20000400000 */
[----:B------:R-:W-:Y:S02]  /*bf10*/  FSETP.GEU.AND P4, PT, R9, -126, PT ;  /* 0xc2fc00000900780b */ /* 0x000fe40003f8e000 */
[----:B------:R-:W1:Y:S04]  /*bf20*/  MUFU.EX2 R59, R54 ;  /* 0x00000036003b7308 */ /* 0x000e680000000800 */
[----:B------:R-:W-:-:S06]  /*bf30*/  @!P2 FMUL R18, R18, 0.5 ;  /* 0x3f0000001212a820 */ /* 0x000fcc0000400000 */
[----:B------:R-:W3:Y:S01]  /*bf40*/  MUFU.EX2 R18, R18 ;  /* 0x0000001200127308 */ /* 0x000ee20000000800 */
[----:B------:R-:W-:Y:S01]  /*bf50*/  @!P4 FMUL R9, R9, 0.5 ;  /* 0x3f0000000909c820 */ /* 0x000fe20000400000 */
[----:B-1----:R-:W-:-:S06]  /*bf60*/  @!P6 FMUL R59, R59, R59 ;  /* 0x0000003b3b3be220 */ /* 0x002fcc0000400000 */
[----:B------:R-:W1:Y:S01]  /*bf70*/  MUFU.EX2 R9, R9 ;  /* 0x0000000900097308 */ /* 0x000e620000000800 */
[----:B------:R-:W-:Y:S01]  /*bf80*/  FSETP.GEU.AND P6, PT, R49, -126, PT ;  /* 0xc2fc00003100780b */ /* 0x000fe20003fce000 */
[----:B---3--:R-:W-:Y:S01]  /*bf90*/  @!P2 FMUL R18, R18, R18 ;  /* 0x000000121212a220 */ /* 0x008fe20000400000 */
[----:B------:R-:W-:Y:S01]  /*bfa0*/  FSETP.GEU.AND P2, PT, R53, -126, PT ;  /* 0xc2fc00003500780b */ /* 0x000fe20003f4e000 */
[----:B-1----:R-:W-:Y:S01]  /*bfb0*/  @!P4 FMUL R9, R9, R9 ;  /* 0x000000090909c220 */ /* 0x002fe20000400000 */
[----:B------:R-:W-:-:S11]  /*bfc0*/  FSETP.GEU.AND P4, PT, R14, -126, PT ;  /* 0xc2fc00000e00780b */ /* 0x000fd60003f8e000 */
[----:B------:R-:W-:Y:S01]  /*bfd0*/  @!P2 FMUL R53, R53, 0.5 ;  /* 0x3f0000003535a820 */ /* 0x000fe20000400000 */
[----:B------:R-:W-:-:S05]  /*bfe0*/  @!P6 FMUL R49, R49, 0.5 ;  /* 0x3f0000003131e820 */ /* 0x000fca0000400000 */
[----:B------:R-:W-:Y:S01]  /*bff0*/  MUFU.EX2 R53, R53 ;  /* 0x0000003500357308 */ /* 0x000fe20000000800 */
[----:B------:R-:W-:-:S07]  /*c000*/  @!P4 FMUL R14, R14, 0.5 ;  /* 0x3f0000000e0ec820 */ /* 0x000fce0000400000 */
[----:B------:R-:W1:Y:S01]  /*c010*/  MUFU.EX2 R14, R14 ;  /* 0x0000000e000e7308 */ /* 0x000e620000000800 */
[----:B------:R-:W-:Y:S01]  /*c020*/  @!P3 FMUL R11, R11, R11 ;  /* 0x0000000b0b0bb220 */ /* 0x000fe20000400000 */
[----:B------:R-:W-:-:S06]  /*c030*/  FSETP.GEU.AND P3, PT, R51, -126, PT ;  /* 0xc2fc00003300780b */ /* 0x000fcc0003f6e000 */
[----:B------:R-:W3:Y:S01]  /*c040*/  MUFU.EX2 R49, R49 ;  /* 0x0000003100317308 */ /* 0x000ee20000000800 */
[----:B-1----:R-:W-:Y:S01]  /*c050*/  @!P4 FMUL R14, R14, R14 ;  /* 0x0000000e0e0ec220 */ /* 0x002fe20000400000 */
[----:B------:R-:W-:Y:S01]  /*c060*/  FSETP.GEU.AND P4, PT, R41, -126, PT ;  /* 0xc2fc00002900780b */ /* 0x000fe20003f8e000 */
[----:B------:R-:W-:Y:S01]  /*c070*/  @!P5 FMUL R12, R12, 0.5 ;  /* 0x3f0000000c0cd820 */ /* 0x000fe20000400000 */
[----:B------:R-:W-:Y:S01]  /*c080*/  @!P2 FMUL R53, R53, R53 ;  /* 0x000000353535a220 */ /* 0x000fe20000400000 */
[----:B------:R-:W-:Y:S01]  /*c090*/  FSETP.GEU.AND P2, PT, R13, -126, PT ;  /* 0xc2fc00000d00780b */ /* 0x000fe20003f4e000 */
[--C-:B------:R-:W-:Y:S01]  /*c0a0*/  FFMA R37, R90, UR5, -R8.reuse ;  /* 0x000000055a257c23 */ /* 0x100fe20008000808 */
[--C-:B------:R-:W-:Y:S01]  /*c0b0*/  FFMA R39, R94, UR5, -R8.reuse ;  /* 0x000000055e277c23 */ /* 0x100fe20008000808 */
[----:B------:R-:W4:Y:S01]  /*c0c0*/  LDL.LU R90, [R1+0x9c] ;  /* 0x00009c00015a7983 */ /* 0x000f220000300800 */
[----:B------:R-:W1:Y:S01]  /*c0d0*/  MUFU.EX2 R12, R12 ;  /* 0x0000000c000c7308 */ /* 0x000e620000000800 */
[----:B------:R-:W-:-:S05]  /*c0e0*/  FFMA R43, R86, UR5, -R8 ;  /* 0x00000005562b7c23 */ /* 0x000fca0008000808 */
[----:B------:R-:W-:Y:S01]  /*c0f0*/  @!P4 FMUL R41, R41, 0.5 ;  /* 0x3f0000002929c820 */ /* 0x000fe20000400000 */
[----:B------:R-:W2:Y:S01]  /*c100*/  LDL.LU R94, [R1+0x98] ;  /* 0x00009800015e7983 */ /* 0x000ea20000300800 */
[--C-:B------:R-:W-:Y:S01]  /*c110*/  FFMA R35, R98, UR5, -R8.reuse ;  /* 0x0000000562237c23 */ /* 0x100fe20008000808 */
[----:B------:R-:W-:Y:S01]  /*c120*/  @!P3 FMUL R51, R51, 0.5 ;  /* 0x3f0000003333b820 */ /* 0x000fe20000400000 */
[----:B---3--:R-:W-:Y:S01]  /*c130*/  @!P6 FMUL R49, R49, R49 ;  /* 0x000000313131e220 */ /* 0x008fe20000400000 */
[----:B------:R-:W3:Y:S01]  /*c140*/  LDL.LU R98, [R1+0x8c] ;  /* 0x00008c0001627983 */ /* 0x000ee20000300800 */
[----:B------:R-:W1:Y:S01]  /*c150*/  MUFU.EX2 R41, R41 ;  /* 0x0000002900297308 */ /* 0x000e620000000800 */
[--C-:B------:R-:W-:Y:S01]  /*c160*/  FFMA R86, R99, UR5, -R8.reuse ;  /* 0x0000000563567c23 */ /* 0x100fe20008000808 */
[----:B------:R-:W-:Y:S01]  /*c170*/  FSETP.GEU.AND P6, PT, R15, -126, PT ;  /* 0xc2fc00000f00780b */ /* 0x000fe20003fce000 */
[----:B------:R-:W4:Y:S01]  /*c180*/  LDL.LU R99, [R1+0x88] ;  /* 0x0000880001637983 */ /* 0x000f220000300800 */
[--C-:B------:R-:W-:Y:S01]  /*c190*/  FFMA R82, R102, UR5, -R8.reuse ;  /* 0x0000000566527c23 */ /* 0x100fe20008000808 */
[--C-:B------:R-:W-:Y:S01]  /*c1a0*/  FFMA R16, R83, UR5, -R8.reuse ;  /* 0x0000000553107c23 */ /* 0x100fe20008000808 */
[--C-:B------:R-:W-:Y:S01]  /*c1b0*/  FFMA R61, R106, UR5, -R8.reuse ;  /* 0x000000056a3d7c23 */ /* 0x100fe20008000808 */
[----:B------:R-:W2:Y:S01]  /*c1c0*/  LDL.LU R102, [R1+0x7c] ;  /* 0x00007c0001667983 */ /* 0x000ea20000300800 */
[--C-:B------:R-:W-:Y:S01]  /*c1d0*/  FFMA R83, R103, UR5, -R8.reuse ;  /* 0x0000000567537c23 */ /* 0x100fe20008000808 */
[----:B------:R-:W-:-:S02]  /*c1e0*/  FFMA R62, R107, UR5, -R8 ;  /* 0x000000056b3e7c23 */ /* 0x000fc40008000808 */
[----:B------:R-:W3:Y:S01]  /*c1f0*/  LDL.LU R106, [R1+0x78] ;  /* 0x00007800016a7983 */ /* 0x000ee20000300800 */
[--C-:B------:R-:W-:Y:S01]  /*c200*/  FFMA R63, R110, UR5, -R8.reuse ;  /* 0x000000056e3f7c23 */ /* 0x100fe20008000808 */
[----:B------:R-:W1:Y:S02]  /*c210*/  MUFU.EX2 R51, R51 ;  /* 0x0000003300337308 */ /* 0x000e640000000800 */
[----:B------:R-:W4:Y:S01]  /*c220*/  LDL.LU R103, [R1+0x6c] ;  /* 0x00006c0001677983 */ /* 0x000f220000300800 */
[--C-:B------:R-:W-:Y:S01]  /*c230*/  FFMA R69, R122, UR5, -R8.reuse ;  /* 0x000000057a457c23 */ /* 0x100fe20008000808 */
[--C-:B------:R-:W-:Y:S02]  /*c240*/  FFMA R81, R111, UR5, -R8.reuse ;  /* 0x000000056f517c23 */ /* 0x100fe40008000808 */
[----:B------:R-:W2:Y:S01]  /*c250*/  LDL.LU R107, [R1+0x68] ;  /* 0x00006800016b7983 */ /* 0x000ea20000300800 */
[----:B------:R-:W-:-:S03]  /*c260*/  FFMA R89, R114, UR5, -R8 ;  /* 0x0000000572597c23 */ /* 0x000fc60008000808 */
[----:B------:R-:W3:Y:S01]  /*c270*/  LDL.LU R110, [R1+0x5c] ;  /* 0x00005c00016e7983 */ /* 0x000ee20000300800 */
[----:B------:R-:W-:Y:S01]  /*c280*/  @!P2 FMUL R13, R13, 0.5 ;  /* 0x3f0000000d0da820 */ /* 0x000fe20000400000 */
[--C-:B------:R-:W-:Y:S02]  /*c290*/  FFMA R45, R74, UR5, -R8.reuse ;  /* 0x000000054a2d7c23 */ /* 0x100fe40008000808 */
[----:B------:R-:W4:Y:S01]  /*c2a0*/  LDL.LU R122, [R1+0x58] ;  /* 0x00005800017a7983 */ /* 0x000f220000300800 */
[--C-:B------:R-:W-:Y:S01]  /*c2b0*/  FFMA R33, R91, UR5, -R8.reuse ;  /* 0x000000055b217c23 */ /* 0x100fe20008000808 */
[--C-:B------:R-:W-:Y:S02]  /*c2c0*/  FFMA R80, R115, UR5, -R8.reuse ;  /* 0x0000000573507c23 */ /* 0x100fe40008000808 */
[----:B------:R-:W2:Y:S01]  /*c2d0*/  LDL.LU R111, [R1+0x4c] ;  /* 0x00004c00016f7983 */ /* 0x000ea20000300800 */
[--C-:B------:R-:W-:Y:S01]  /*c2e0*/  FFMA R91, R118, UR5, -R8.reuse ;  /* 0x00000005765b7c23 */ /* 0x100fe20008000808 */
[----:B------:R-:W-:-:S02]  /*c2f0*/  FFMA R68, R119, UR5, -R8 ;  /* 0x0000000577447c23 */ /* 0x000fc40008000808 */
[----:B------:R-:W3:Y:S01]  /*c300*/  LDL.LU R114, [R1+0x48] ;  /* 0x0000480001727983 */ /* 0x000ee20000300800 */
[----:B------:R-:W-:-:S03]  /*c310*/  FFMA R70, R123, UR5, -R8 ;  /* 0x000000057b467c23 */ /* 0x000fc60008000808 */
[----:B------:R-:W4:Y:S01]  /*c320*/  LDL.LU R115, [R1+0x3c] ;  /* 0x00003c0001737983 */ /* 0x000f220000300800 */
[----:B-1----:R-:W-:Y:S01]  /*c330*/  @!P5 FMUL R12, R12, R12 ;  /* 0x0000000c0c0cd220 */ /* 0x002fe20000400000 */
[--C-:B------:R-:W-:Y:S02]  /*c340*/  FFMA R47, R78, UR5, -R8.reuse ;  /* 0x000000054e2f7c23 */ /* 0x100fe40008000808 */
[----:B------:R-:W2:Y:S01]  /*c350*/  LDL.LU R118, [R1+0x38] ;  /* 0x0000380001767983 */ /* 0x000ea20000300800 */
[--C-:B------:R-:W-:Y:S01]  /*c360*/  FFMA R71, R126, UR5, -R8.reuse ;  /* 0x000000057e477c23 */ /* 0x100fe20008000808 */
[----:B------:R-:W-:Y:S02]  /*c370*/  FSETP.GEU.AND P5, PT, R45, -126, PT ;  /* 0xc2fc00002d00780b */ /* 0x000fe40003fae000 */
[----:B------:R-:W3:Y:S01]  /*c380*/  LDL.LU R119, [R1+0x2c] ;  /* 0x00002c0001777983 */ /* 0x000ee20000300800 */
[----:B------:R-:W-:Y:S01]  /*c390*/  @!P6 FMUL R15, R15, 0.5 ;  /* 0x3f0000000f0fe820 */ /* 0x000fe20000400000 */
[----:B------:R-:W-:-:S02]  /*c3a0*/  FFMA R78, R138, UR5, -R8 ;  /* 0x000000058a4e7c23 */ /* 0x000fc40008000808 */
[----:B------:R-:W4:Y:S01]  /*c3b0*/  LDL.LU R123, [R1+0x28] ;  /* 0x00002800017b7983 */ /* 0x000f220000300800 */
[----:B------:R-:W1:Y:S01]  /*c3c0*/  MUFU.EX2 R13, R13 ;  /* 0x0000000d000d7308 */ /* 0x000e620000000800 */
[--C-:B------:R-:W-:Y:S02]  /*c3d0*/  FFMA R72, R127, UR5, -R8.reuse ;  /* 0x000000057f487c23 */ /* 0x100fe40008000808 */
[----:B------:R-:W2:Y:S01]  /*c3e0*/  LDL.LU R126, [R1+0x1c] ;  /* 0x00001c00017e7983 */ /* 0x000ea20000300800 */
[----:B------:R-:W-:Y:S01]  /*c3f0*/  FFMA R73, R130, UR5, -R8 ;  /* 0x0000000582497c23 */ /* 0x000fe20008000808 */
[----:B------:R-:W-:Y:S02]  /*c400*/  @!P4 FMUL R41, R41, R41 ;  /* 0x000000292929c220 */ /* 0x000fe40000400000 */
[----:B------:R-:W3:Y:S01]  /*c410*/  LDL.LU R138, [R1+0x18] ;  /* 0x00001800018a7983 */ /* 0x000ee20000300800 */
[----:B------:R-:W-:-:S03]  /*c420*/  FSETP.GEU.AND P4, PT, R39, -126, PT ;  /* 0xc2fc00002700780b */ /* 0x000fc60003f8e000 */
[----:B------:R-:W4:Y:S01]  /*c430*/  LDL.LU R127, [R1+0xc] ;  /* 0x00000c00017f7983 */ /* 0x000f220000300800 */
[----:B------:R-:W-:-:S03]  /*c440*/  FFMA R17, R79, UR5, -R8 ;  /* 0x000000054f117c23 */ /* 0x000fc60008000808 */
[----:B------:R-:W2:Y:S01]  /*c450*/  LDL.LU R130, [R1+0x8] ;  /* 0x0000080001827983 */ /* 0x000ea20000300800 */
[----:B------:R-:W1:Y:S01]  /*c460*/  MUFU.EX2 R15, R15 ;  /* 0x0000000f000f7308 */ /* 0x000e620000000800 */
[----:B------:R-:W-:Y:S01]  /*c470*/  @!P3 FMUL R51, R51, R51 ;  /* 0x000000333333b220 */ /* 0x000fe20000400000 */
[----:B------:R-:W-:Y:S01]  /*c480*/  FSETP.GEU.AND P3, PT, R17, -126, PT ;  /* 0xc2fc00001100780b */ /* 0x000fe20003f6e000 */
[----:B------:R-:W-:Y:S01]  /*c490*/  @!P5 FMUL R45, R45, 0.5 ;  /* 0x3f0000002d2dd820 */ /* 0x000fe20000400000 */
[----:B-1----:R-:W-:Y:S01]  /*c4a0*/  @!P2 FMUL R13, R13, R13 ;  /* 0x0000000d0d0da220 */ /* 0x002fe20000400000 */
[----:B------:R-:W-:Y:S01]  /*c4b0*/  @!P4 FMUL R39, R39, 0.5 ;  /* 0x3f0000002727c820 */ /* 0x000fe20000400000 */
[----:B------:R-:W-:-:S03]  /*c4c0*/  FSETP.GEU.AND P2, PT, R47, -126, PT ;  /* 0xc2fc00002f00780b */ /* 0x000fc60003f4e000 */
[----:B------:R-:W1:Y:S06]  /*c4d0*/  MUFU.EX2 R45, R45 ;  /* 0x0000002d002d7308 */ /* 0x000e6c0000000800 */
[----:B------:R-:W-:Y:S01]  /*c4e0*/  @!P3 FMUL R17, R17, 0.5 ;  /* 0x3f0000001111b820 */ /* 0x000fe20000400000 */
[----:B------:R-:W-:Y:S01]  /*c4f0*/  @!P6 FMUL R15, R15, R15 ;  /* 0x0000000f0f0fe220 */ /* 0x000fe20000400000 */
[----:B------:R-:W1:Y:S01]  /*c500*/  MUFU.EX2 R39, R39 ;  /* 0x0000002700277308 */ /* 0x000e620000000800 */
[----:B------:R-:W-:Y:S01]  /*c510*/  FSETP.GEU.AND P6, PT, R43, -126, PT ;  /* 0xc2fc00002b00780b */ /* 0x000fe20003fce000 */
[----:B------:R-:W-:-:S06]  /*c520*/  @!P2 FMUL R47, R47, 0.5 ;  /* 0x3f0000002f2fa820 */ /* 0x000fcc0000400000 */
[----:B------:R-:W1:Y:S02]  /*c530*/  MUFU.EX2 R17, R17 ;  /* 0x0000001100117308 */ /* 0x000e640000000800 */
[----:B-1----:R-:W-:Y:S01]  /*c540*/  @!P5 FMUL R45, R45, R45 ;  /* 0x0000002d2d2dd220 */ /* 0x002fe20000400000 */
[----:B------:R-:W-:-:S03]  /*c550*/  FSETP.GEU.AND P5, PT, R16, -126, PT ;  /* 0xc2fc00001000780b */ /* 0x000fc60003fae000 */
[----:B------:R-:W-:Y:S02]  /*c560*/  @!P6 FMUL R43, R43, 0.5 ;  /* 0x3f0000002b2be820 */ /* 0x000fe40000400000 */
[----:B------:R-:W1:Y:S01]  /*c570*/  MUFU.EX2 R47, R47 ;  /* 0x0000002f002f7308 */ /* 0x000e620000000800 */
[----:B------:R-:W-:Y:S01]  /*c580*/  @!P4 FMUL R39, R39, R39 ;  /* 0x000000272727c220 */ /* 0x000fe20000400000 */
[----:B------:R-:W-:-:S06]  /*c590*/  FSETP.GEU.AND P4, PT, R78, -126, PT ;  /* 0xc2fc00004e00780b */ /* 0x000fcc0003f8e000 */
[----:B------:R-:W1:Y:S01]  /*c5a0*/  MUFU.EX2 R43, R43 ;  /* 0x0000002b002b7308 */ /* 0x000e620000000800 */
[----:B------:R-:W-:Y:S01]  /*c5b0*/  @!P3 FMUL R17, R17, R17 ;  /* 0x000000111111b220 */ /* 0x000fe20000400000 */
[----:B------:R-:W-:Y:S01]  /*c5c0*/  FSETP.GEU.AND P3, PT, R33, -126, PT ;  /* 0xc2fc00002100780b */ /* 0x000fe20003f6e000 */
[----:B------:R-:W-:-:S04]  /*c5d0*/  @!P5 FMUL R16, R16, 0.5 ;  /* 0x3f0000001010d820 */ /* 0x000fc80000400000 */
[----:B------:R-:W-:Y:S01]  /*c5e0*/  @!P4 FMUL R78, R78, 0.5 ;  /* 0x3f0000004e4ec820 */ /* 0x000fe20000400000 */
[----:B-1----:R-:W-:Y:S01]  /*c5f0*/  @!P2 FMUL R47, R47, R47 ;  /* 0x0000002f2f2fa220 */ /* 0x002fe20000400000 */
[----:B------:R-:W-:Y:S01]  /*c600*/  FSETP.GEU.AND P2, PT, R37, -126, PT ;  /* 0xc2fc00002500780b */ /* 0x000fe20003f4e000 */
[----:B------:R-:W1:Y:S05]  /*c610*/  MUFU.EX2 R16, R16 ;  /* 0x0000001000107308 */ /* 0x000e6a0000000800 */
[----:B------:R-:W-:Y:S01]  /*c620*/  @!P3 FMUL R33, R33, 0.5 ;  /* 0x3f0000002121b820 */ /* 0x000fe20000400000 */
[----:B------:R-:W-:Y:S01]  /*c630*/  @!P6 FMUL R43, R43, R43 ;  /* 0x0000002b2b2be220 */ /* 0x000fe20000400000 */
[----:B------:R-:W-:Y:S01]  /*c640*/  FSETP.GEU.AND P6, PT, R61, -126, PT ;  /* 0xc2fc00003d00780b */ /* 0x000fe20003fce000 */
[----:B------:R-:W1:Y:S01]  /*c650*/  MUFU.EX2 R78, R78 ;  /* 0x0000004e004e7308 */ /* 0x000e620000000800 */
[----:B------:R-:W-:-:S03]  /*c660*/  FFMA R34, R95, UR5, -R8 ;  /* 0x000000055f227c23 */ /* 0x000fc60008000808 */
[----:B------:R-:W-:-:S04]  /*c670*/  @!P2 FMUL R37, R37, 0.5 ;  /* 0x3f0000002525a820 */ /* 0x000fc80000400000 */
[----:B------:R-:W1:Y:S02]  /*c680*/  MUFU.EX2 R33, R33 ;  /* 0x0000002100217308 */ /* 0x000e640000000800 */
[----:B-1----:R-:W-:Y:S01]  /*c690*/  @!P5 FMUL R16, R16, R16 ;  /* 0x000000101010d220 */ /* 0x002fe20000400000 */
[----:B------:R-:W-:Y:S01]  /*c6a0*/  FSETP.GEU.AND P5, PT, R34, -126, PT ;  /* 0xc2fc00002200780b */ /* 0x000fe20003fae000 */
[----:B------:R-:W-:-:S04]  /*c6b0*/  @!P6 FMUL R61, R61, 0.5 ;  /* 0x3f0000003d3de820 */ /* 0x000fc80000400000 */
        /* <DEDUP_REMOVED lines=14> */
[----:B------:R-:W1:Y:S04]  /*c7a0*/  MUFU.EX2 R86, R86 ;  /* 0x0000005600567308 */ /* 0x000e680000000800 */
        /* <DEDUP_REMOVED lines=11> */
[----:B------:R-:W-:Y:S01]  /*c860*/  @!P5 FMUL R70, R70, 0.5 ;  /* 0x3f0000004646d820 */ /* 0x000fe20000400000 */
[--C-:B------:R-:W-:Y:S01]  /*c870*/  FFMA R85, R139, UR5, -R8.reuse ;  /* 0x000000058b557c23 */ /* 0x100fe20008000808 */
[--C-:B------:R-:W-:Y:S02]  /*c880*/  FFMA R36, R87, UR5, -R8.reuse ;  /* 0x0000000557247c23 */ /* 0x100fe40008000808 */
[----:B------:R-:W-:Y:S01]  /*c890*/  @!P4 FMUL R81, R81, 0.5 ;  /* 0x3f0000005151c820 */ /* 0x000fe20000400000 */
[----:B------:R-:W-:Y:S01]  /*c8a0*/  FFMA R87, R142, UR5, -R8 ;  /* 0x000000058e577c23 */ /* 0x000fe20008000808 */
[----:B-1----:R-:W-:Y:S01]  /*c8b0*/  @!P2 FMUL R69, R69, R69 ;  /* 0x000000454545a220 */ /* 0x002fe20000400000 */
[----:B------:R-:W-:Y:S01]  /*c8c0*/  FSETP.GEU.AND P2, PT, R85, -126, PT ;  /* 0xc2fc00005500780b */ /* 0x000fe20003f4e000 */
[----:B------:R-:W1:Y:S04]  /*c8d0*/  MUFU.EX2 R70, R70 ;  /* 0x0000004600467308 */ /* 0x000e680000000800 */
[----:B------:R-:W-:Y:S01]  /*c8e0*/  @!P3 FMUL R71, R71, 0.5 ;  /* 0x3f0000004747b820 */ /* 0x000fe20000400000 */
[----:B------:R-:W-:Y:S01]  /*c8f0*/  @!P6 FMUL R62, R62, R62 ;  /* 0x0000003e3e3ee220 */ /* 0x000fe20000400000 */
[----:B------:R-:W-:-:S02]  /*c900*/  FSETP.GEU.AND P6, PT, R87, -126, PT ;  /* 0xc2fc00005700780b */ /* 0x000fc40003fce000 */
        /* <DEDUP_REMOVED lines=21> */
[--C-:B------:R-:W-:Y:S01]  /*ca60*/  FFMA R77, R143, UR5, -R8.reuse ;  /* 0x000000058f4d7c23 */ /* 0x100fe20008000808 */
[--C-:B------:R-:W-:Y:S01]  /*ca70*/  FFMA R55, R55, UR5, -R8.reuse ;  /* 0x0000000537377c23 */ /* 0x100fe20008000808 */
[----:B------:R-:W-:Y:S01]  /*ca80*/  FFMA R74, R131, UR5, -R8 ;  /* 0x00000005834a7c23 */ /* 0x000fe20008000808 */
[----:B------:R-:W-:-:S04]  /*ca90*/  @!P2 FMUL R82, R82, 0.5 ;  /* 0x3f0000005252a820 */ /* 0x000fc80000400000 */
[----:B------:R-:W1:Y:S01]  /*caa0*/  MUFU.EX2 R72, R72 ;  /* 0x0000004800487308 */ /* 0x000e620000000800 */
[--C-:B------:R-:W-:Y:S01]  /*cab0*/  FFMA R75, R134, UR5, -R8.reuse ;  /* 0x00000005864b7c23 */ /* 0x100fe20008000808 */
[--C-:B------:R-:W-:Y:S01]  /*cac0*/  FFMA R79, R135, UR5, -R8.reuse ;  /* 0x00000005874f7c23 */ /* 0x100fe20008000808 */
[--C-:B------:R-:W-:Y:S01]  /*cad0*/  FFMA R93, R146, UR5, -R8.reuse ;  /* 0x00000005925d7c23 */ /* 0x100fe20008000808 */
[--C-:B------:R-:W-:Y:S01]  /*cae0*/  FFMA R76, R147, UR5, -R8.reuse ;  /* 0x00000005934c7c23 */ /* 0x100fe20008000808 */
[--C-:B------:R-:W-:Y:S01]  /*caf0*/  FFMA R150, R150, UR5, -R8.reuse ;  /* 0x0000000596967c23 */ /* 0x100fe20008000808 */
[----:B------:R-:W-:Y:S01]  /*cb00*/  FFMA R95, R151, UR5, -R8 ;  /* 0x00000005975f7c23 */ /* 0x000fe20008000808 */
[----:B------:R-:W-:Y:S01]  /*cb10*/  FADD R24, R25, R37 ;  /* 0x0000002519187221 */ /* 0x000fe20000000000 */
[----:B------:R-:W-:Y:S01]  /*cb20*/  FADD R8, R53, R69 ;  /* 0x0000004535087221 */ /* 0x000fe20000000000 */
[----:B-1----:R-:W-:Y:S01]  /*cb30*/  @!P5 FMUL R63, R63, R63 ;  /* 0x0000003f3f3fd220 */ /* 0x002fe20000400000 */
[----:B------:R-:W-:Y:S01]  /*cb40*/  FSETP.GEU.AND P5, PT, R77, -126, PT ;  /* 0xc2fc00004d00780b */ /* 0x000fe20003fae000 */
[----:B------:R-:W-:Y:S01]  /*cb50*/  @!P6 FMUL R73, R73, 0.5 ;  /* 0x3f0000004949e820 */ /* 0x000fe20000400000 */
[----:B------:R-:W-:Y:S01]  /*cb60*/  FADD R30, R24, R8 ;  /* 0x00000008181e7221 */ /* 0x000fe20000000000 */
[----:B------:R-:W1:Y:S01]  /*cb70*/  MUFU.EX2 R82, R82 ;  /* 0x0000005200527308 */ /* 0x000e620000000800 */
[----:B------:R-:W-:Y:S01]  /*cb80*/  FADD R24, R65, R61 ;  /* 0x0000003d41187221 */ /* 0x000fe20000000000 */
[----:B------:R-:W-:Y:S01]  /*cb90*/  FADD R8, R45, R78 ;  /* 0x0000004e2d087221 */ /* 0x000fe20000000000 */
[----:B------:R-:W-:Y:S01]  /*cba0*/  @!P4 FMUL R89, R89, R89 ;  /* 0x000000595959c220 */ /* 0x000fe20000400000 */
[----:B------:R-:W-:-:S02]  /*cbb0*/  FSETP.GEU.AND P4, PT, R76, -126, PT ;  /* 0xc2fc00004c00780b */ /* 0x000fc40003f8e000 */
[----:B------:R-:W-:Y:S01]  /*cbc0*/  FADD R28, R24, R8 ;  /* 0x00000008181c7221 */ /* 0x000fe20000000000 */
[----:B------:R-:W-:Y:S01]  /*cbd0*/  FADD R24, R10, R33 ;  /* 0x000000210a187221 */ /* 0x000fe20000000000 */
[----:B------:R-:W1:Y:S01]  /*cbe0*/  MUFU.EX2 R73, R73 ;  /* 0x0000004900497308 */ /* 0x000e620000000800 */
[----:B------:R-:W-:Y:S01]  /*cbf0*/  FADD R8, R11, R70 ;  /* 0x000000460b087221 */ /* 0x000fe20000000000 */
[----:B------:R-:W-:Y:S01]  /*cc00*/  @!P3 FMUL R72, R72, R72 ;  /* 0x000000484848b220 */ /* 0x000fe20000400000 */
[----:B------:R-:W-:Y:S02]  /*cc10*/  FSETP.GEU.AND P3, PT, R93, -126, PT ;  /* 0xc2fc00005d00780b */ /* 0x000fe40003f6e000 */
[----:B------:R-:W-:Y:S01]  /*cc20*/  FADD R26, R24, R8 ;  /* 0x00000008181a7221 */ /* 0x000fe20000000000 */
[----:B------:R-:W-:Y:S01]  /*cc30*/  FADD R24, R22, R62 ;  /* 0x0000003e16187221 */ /* 0x000fe20000000000 */
[----:B------:R-:W-:Y:S01]  /*cc40*/  FADD R8, R15, R85 ;  /* 0x000000550f087221 */ /* 0x000fe20000000000 */
[----:B------:R-:W-:Y:S01]  /*cc50*/  @!P5 FMUL R77, R77, 0.5 ;  /* 0x3f0000004d4dd820 */ /* 0x000fe20000400000 */
[----:B------:R-:W-:-:S02]  /*cc60*/  @!P4 FMUL R76, R76, 0.5 ;  /* 0x3f0000004c4cc820 */ /* 0x000fc40000400000 */
[----:B------:R-:W-:Y:S01]  /*cc70*/  FADD R8, R24, R8 ;  /* 0x0000000818087221 */ /* 0x000fe20000000000 */
[----:B-1----:R-:W-:Y:S01]  /*cc80*/  @!P2 FMUL R82, R82, R82 ;  /* 0x000000525252a220 */ /* 0x002fe20000400000 */
[----:B------:R-:W-:Y:S01]  /*cc90*/  FSETP.GEU.AND P2, PT, R74, -126, PT ;  /* 0xc2fc00004a00780b */ /* 0x000fe20003f4e000 */
[----:B------:R-:W1:Y:S01]  /*cca0*/  MUFU.EX2 R77, R77 ;  /* 0x0000004d004d7308 */ /* 0x000e620000000800 */
[----:B------:R-:W-:Y:S01]  /*ccb0*/  FADD R64, R26, R8 ;  /* 0x000000081a407221 */ /* 0x000fe20000000000 */
[----:B------:R-:W-:Y:S01]  /*ccc0*/  FADD R24, R27, R39 ;  /* 0x000000271b187221 */ /* 0x000fe20000000000 */
[----:B------:R-:W-:Y:S01]  /*ccd0*/  FADD R8, R9, R71 ;  /* 0x0000004709087221 */ /* 0x000fe20000000000 */
[----:B------:R-:W-:Y:S01]  /*cce0*/  @!P3 FMUL R93, R93, 0.5 ;  /* 0x3f0000005d5db820 */ /* 0x000fe20000400000 */
[----:B------:R-:W-:Y:S01]  /*ccf0*/  @!P6 FMUL R73, R73, R73 ;  /* 0x000000494949e220 */ /* 0x000fe20000400000 */
[----:B------:R-:W-:Y:S02]  /*cd00*/  FSETP.GEU.AND P6, PT, R80, -126, PT ;  /* 0xc2fc00005000780b */ /* 0x000fe40003fce000 */
[----:B------:R-:W1:Y:S01]  /*cd10*/  MUFU.EX2 R76, R76 ;  /* 0x0000004c004c7308 */ /* 0x000e620000000800 */
[----:B------:R-:W-:Y:S01]  /*cd20*/  FADD R26, R24, R8 ;  /* 0x00000008181a7221 */ /* 0x000fe20000000000 */
[----:B------:R-:W-:Y:S01]  /*cd30*/  FADD R24, R18, R63 ;  /* 0x0000003f12187221 */ /* 0x000fe20000000000 */
[----:B------:R-:W-:Y:S01]  /*cd40*/  FADD R8, R47, R87 ;  /* 0x000000572f087221 */ /* 0x000fe20000000000 */
[----:B------:R-:W-:-:S03]  /*cd50*/  @!P2 FMUL R74, R74, 0.5 ;  /* 0x3f0000004a4aa820 */ /* 0x000fc60000400000 */
[----:B------:R-:W-:Y:S01]  /*cd60*/  FADD R8, R24, R8 ;  /* 0x0000000818087221 */ /* 0x000fe20000000000 */
[----:B------:R-:W1:Y:S01]  /*cd70*/  MUFU.EX2 R93, R93 ;  /* 0x0000005d005d7308 */ /* 0x000e620000000800 */
[----:B------:R-:W-:Y:S02]  /*cd80*/  FADD R24, R19, R34 ;  /* 0x0000002213187221 */ /* 0x000fe40000000000 */
[----:B------:R-:W-:Y:S01]  /*cd90*/  FADD R58, R26, R8 ;  /* 0x000000081a3a7221 */ /* 0x000fe20000000000 */
[----:B------:R-:W-:Y:S01]  /*cda0*/  FADD R8, R12, R72 ;  /* 0x000000480c087221 */ /* 0x000fe20000000000 */
[----:B-1----:R-:W-:Y:S01]  /*cdb0*/  @!P5 FMUL R77, R77, R77 ;  /* 0x0000004d4d4dd220 */ /* 0x002fe20000400000 */
[----:B------:R-:W-:Y:S01]  /*cdc0*/  @!P6 FMUL R80, R80, 0.5 ;  /* 0x3f0000005050e820 */ /* 0x000fe20000400000 */
[----:B------:R-:W-:Y:S01]  /*cdd0*/  FADD R66, R30, R28 ;  /* 0x0000001c1e427221 */ /* 0x000fe20000000000 */
[----:B------:R-:W1:Y:S01]  /*cde0*/  MUFU.EX2 R74, R74 ;  /* 0x0000004a004a7308 */ /* 0x000e620000000800 */
[----:B------:R-:W-:Y:S01]  /*cdf0*/  FADD R30, R24, R8 ;  /* 0x00000008181e7221 */ /* 0x000fe20000000000 */
[----:B------:R-:W-:Y:S01]  /*ce00*/  FADD R24, R23, R81 ;  /* 0x0000005117187221 */ /* 0x000fe20000000000 */
[----:B------:R-:W-:Y:S01]  /*ce10*/  FADD R8, R17, R77 ;  /* 0x0000004d11087221 */ /* 0x000fe20000000000 */
[----:B------:R-:W-:Y:S01]  /*ce20*/  @!P4 FMUL R76, R76, R76 ;  /* 0x0000004c4c4cc220 */ /* 0x000fe20000400000 */
[----:B------:R-:W-:-:S02]  /*ce30*/  FSETP.GEU.AND P4, PT, R79, -126, PT ;  /* 0xc2fc00004f00780b */ /* 0x000fc40003f8e000 */
[----:B------:R-:W-:Y:S01]  /*ce40*/  FADD R28, R24, R8 ;  /* 0x00000008181c7221 */ /* 0x000fe20000000000 */
[----:B------:R-:W3:Y:S01]  /*ce50*/  MUFU.EX2 R80, R80 ;  /* 0x0000005000507308 */ /* 0x000ee20000000800 */
[----:B------:R-:W-:Y:S01]  /*ce60*/  FADD R24, R29, R35 ;  /* 0x000000231d187221 */ /* 0x000fe20000000000 */
[----:B------:R-:W-:Y:S01]  /*ce70*/  FADD R8, R49, R73 ;  /* 0x0000004931087221 */ /* 0x000fe20000000000 */
[----:B------:R-:W-:-:S03]  /*ce80*/  @!P3 FMUL R93, R93, R93 ;  /* 0x0000005d5d5db220 */ /* 0x000fc60000400000 */
[----:B------:R-:W-:Y:S01]  /*ce90*/  FADD R26, R24, R8 ;  /* 0x00000008181a7221 */ /* 0x000fe20000000000 */
[----:B------:R-:W-:Y:S01]  /*cea0*/  FADD R24, R57, R89 ;  /* 0x0000005939187221 */ /* 0x000fe20000000000 */
[----:B------:R-:W-:Y:S01]  /*ceb0*/  FADD R8, R41, R93 ;  /* 0x0000005d29087221 */ /* 0x000fe20000000000 */
[----:B-1----:R-:W-:Y:S01]  /*cec0*/  @!P2 FMUL R74, R74, R74 ;  /* 0x0000004a4a4aa220 */ /* 0x002fe20000400000 */
[----:B------:R-:W-:Y:S02]  /*ced0*/  @!P4 FMUL R79, R79, 0.5 ;  /* 0x3f0000004f4fc820 */ /* 0x000fe40000400000 */
[----:B------:R-:W-:Y:S01]  /*cee0*/  FADD R8, R24, R8 ;  /* 0x0000000818087221 */ /* 0x000fe20000000000 */
[----:B------:R-:W-:-:S03]  /*cef0*/  FADD R24, R20, R86 ;  /* 0x0000005614187221 */ /* 0x000fc60000000000 */
[----:B------:R-:W-:Y:S01]  /*cf00*/  FADD R46, R26, R8 ;  /* 0x000000081a2e7221 */ /* 0x000fe20000000000 */
[----:B------:R-:W-:Y:S01]  /*cf10*/  FADD R8, R13, R74 ;  /* 0x0000004a0d087221 */ /* 0x000fe20000000000 */
[----:B---3--:R-:W-:Y:S01]  /*cf20*/  @!P6 FMUL R80, R80, R80 ;  /* 0x000000505050e220 */ /* 0x008fe20000400000 */
[----:B------:R-:W1:Y:S01]  /*cf30*/  MUFU.EX2 R79, R79 ;  /* 0x0000004f004f7308 */ /* 0x000e620000000800 */
[----:B------:R-:W-:Y:S01]  /*cf40*/  FADD R56, R30, R28 ;  /* 0x0000001c1e387221 */ /* 0x000fe20000000000 */
[----:B------:R-:W-:Y:S01]  /*cf50*/  FADD R28, R24, R8 ;  /* 0x00000008181c7221 */ /* 0x000fe20000000000 */
[----:B------:R-:W-:Y:S01]  /*cf60*/  FADD R26, R32, R80 ;  /* 0x00000050201a7221 */ /* 0x000fe20000000000 */
[----:B------:R-:W-:Y:S01]  /*cf70*/  FADD R24, R16, R76 ;  /* 0x0000004c10187221 */ /* 0x000fe20000000000 */
[----:B------:R-:W-:-:S03]  /*cf80*/  FSETP.GEU.AND P5, PT, R83, -126, PT ;  /* 0xc2fc00005300780b */ /* 0x000fc60003fae000 */
[----:B------:R-:W-:-:S04]  /*cf90*/  FADD R24, R26, R24 ;  /* 0x000000181a187221 */ /* 0x000fc80000000000 */
[----:B------:R-:W-:Y:S01]  /*cfa0*/  FADD R54, R28, R24 ;  /* 0x000000181c367221 */ /* 0x000fe20000000000 */
[----:B------:R-:W-:Y:S01]  /*cfb0*/  FMUL R28, R137, UR5 ;  /* 0x00000005891c7c20 */ /* 0x000fe20008400000 */
[----:B-1----:R-:W-:-:S04]  /*cfc0*/  @!P4 FMUL R79, R79, R79 ;  /* 0x0000004f4f4fc220 */ /* 0x002fc80000400000 */
[----:B------:R-:W-:Y:S01]  /*cfd0*/  FSETP.GEU.AND P4, PT, R28, -126, PT ;  /* 0xc2fc00001c00780b */ /* 0x000fe20003f8e000 */
[----:B------:R-:W-:-:S06]  /*cfe0*/  @!P5 FMUL R83, R83, 0.5 ;  /* 0x3f0000005353d820 */ /* 0x000fcc0000400000 */
[----:B------:R-:W1:Y:S06]  /*cff0*/  MUFU.EX2 R83, R83 ;  /* 0x0000005300537308 */ /* 0x000e6c0000000800 */
[----:B------:R-:W-:-:S06]  /*d000*/  @!P4 FMUL R28, R28, 0.5 ;  /* 0x3f0000001c1cc820 */ /* 0x000fcc0000400000 */
[----:B------:R-:W3:Y:S01]  /*d010*/  MUFU.EX2 R28, R28 ;  /* 0x0000001c001c7308 */ /* 0x000ee20000000800 */
[----:B------:R-:W-:Y:S01]  /*d020*/  FSETP.GEU.AND P3, PT, R91, -126, PT ;  /* 0xc2fc00005b00780b */ /* 0x000fe20003f6e000 */
[----:B-1----:R-:W-:Y:S01]  /*d030*/  @!P5 FMUL R83, R83, R83 ;  /* 0x000000535353d220 */ /* 0x002fe20000400000 */
[----:B------:R-:W-:Y:S02]  /*d040*/  FSETP.GEU.AND P5, PT, R75, -126, PT ;  /* 0xc2fc00004b00780b */ /* 0x000fe40003fae000 */
[----:B------:R-:W-:-:S09]  /*d050*/  FSETP.GEU.AND P2, PT, R150, -126, PT ;  /* 0xc2fc00009600780b */ /* 0x000fd20003f4e000 */
[----:B------:R-:W-:Y:S01]  /*d060*/  @!P3 FMUL R91, R91, 0.5 ;  /* 0x3f0000005b5bb820 */ /* 0x000fe20000400000 */
[----:B---3--:R-:W-:Y:S01]  /*d070*/  @!P4 FMUL R28, R28, R28 ;  /* 0x0000001c1c1cc220 */ /* 0x008fe20000400000 */
[----:B------:R-:W-:-:S03]  /*d080*/  @!P5 FMUL R75, R75, 0.5 ;  /* 0x3f0000004b4bd820 */ /* 0x000fc60000400000 */
[-C--:B--2---:R-:W-:Y:S01]  /*d090*/  FMUL R130, R130, R28.reuse ;  /* 0x0000001c82827220 */ /* 0x084fe20000400000 */
[----:B------:R-:W-:Y:S01]  /*d0a0*/  @!P2 FMUL R150, R150, 0.5 ;  /* 0x3f0000009696a820 */ /* 0x000fe20000400000 */
[-C--:B----4-:R-:W-:Y:S01]  /*d0b0*/  FMUL R127, R127, R28.reuse ;  /* 0x0000001c7f7f7220 */ /* 0x090fe20000400000 */
[-C--:B------:R-:W-:Y:S01]  /*d0c0*/  FMUL R138, R138, R28.reuse ;  /* 0x0000001c8a8a7220 */ /* 0x080fe20000400000 */
[-C--:B------:R-:W-:Y:S01]  /*d0d0*/  FMUL R126, R126, R28.reuse ;  /* 0x0000001c7e7e7220 */ /* 0x080fe20000400000 */
[-C--:B------:R-:W-:Y:S01]  /*d0e0*/  FMUL R123, R123, R28.reuse ;  /* 0x0000001c7b7b7220 */ /* 0x080fe20000400000 */
[----:B------:R-:W1:Y:S01]  /*d0f0*/  MUFU.EX2 R91, R91 ;  /* 0x0000005b005b7308 */ /* 0x000e620000000800 */
[----:B------:R-:W-:Y:S01]  /*d100*/  STL [R1+0x8], R130 ;  /* 0x0000088201007387 */ /* 0x000fe20000100800 */
[-C--:B------:R-:W-:Y:S01]  /*d110*/  FMUL R119, R119, R28.reuse ;  /* 0x0000001c77777220 */ /* 0x080fe20000400000 */
[-C--:B------:R-:W-:Y:S01]  /*d120*/  FMUL R118, R118, R28.reuse ;  /* 0x0000001c76767220 */ /* 0x080fe20000400000 */
[-C--:B------:R-:W-:Y:S01]  /*d130*/  FMUL R115, R115, R28.reuse ;  /* 0x0000001c73737220 */ /* 0x080fe20000400000 */
[----:B------:R-:W-:Y:S03]  /*d140*/  STL [R1+0xc], R127 ;  /* 0x00000c7f01007387 */ /* 0x000fe60000100800 */
[----:B------:R-:W2:Y:S01]  /*d150*/  MUFU.EX2 R75, R75 ;  /* 0x0000004b004b7308 */ /* 0x000ea20000000800 */
[----:B------:R-:W-:Y:S01]  /*d160*/  STL [R1+0x18], R138 ;  /* 0x0000188a01007387 */ /* 0x000fe20000100800 */
[-C--:B------:R-:W-:Y:S01]  /*d170*/  FMUL R114, R114, R28.reuse ;  /* 0x0000001c72727220 */ /* 0x080fe20000400000 */
[----:B------:R-:W-:-:S02]  /*d180*/  FMUL R111, R111, R28 ;  /* 0x0000001c6f6f7220 */ /* 0x000fc40000400000 */
[----:B------:R-:W-:Y:S03]  /*d190*/  STL [R1+0x1c], R126 ;  /* 0x00001c7e01007387 */ /* 0x000fe60000100800 */
[----:B------:R-:W3:Y:S01]  /*d1a0*/  MUFU.EX2 R8, R150 ;  /* 0x0000009600087308 */ /* 0x000ee20000000800 */
[----:B------:R-:W-:Y:S01]  /*d1b0*/  STL [R1+0x28], R123 ;  /* 0x0000287b01007387 */ /* 0x000fe20000100800 */
[-C--:B------:R-:W-:Y:S01]  /*d1c0*/  FMUL R122, R122, R28.reuse ;  /* 0x0000001c7a7a7220 */ /* 0x080fe20000400000 */
[-C--:B------:R-:W-:Y:S02]  /*d1d0*/  FMUL R110, R110, R28.reuse ;  /* 0x0000001c6e6e7220 */ /* 0x080fe40000400000 */
[----:B------:R-:W-:Y:S01]  /*d1e0*/  STL [R1+0x2c], R119 ;  /* 0x00002c7701007387 */ /* 0x000fe20000100800 */
[-C--:B------:R-:W-:Y:S01]  /*d1f0*/  FMUL R107, R107, R28.reuse ;  /* 0x0000001c6b6b7220 */ /* 0x080fe20000400000 */
[----:B------:R-:W-:-:S02]  /*d200*/  FMUL R103, R103, R28 ;  /* 0x0000001c67677220 */ /* 0x000fc40000400000 */
[----:B------:R-:W-:Y:S01]  /*d210*/  STL [R1+0x38], R118 ;  /* 0x0000387601007387 */ /* 0x000fe20000100800 */
[----:B------:R-:W-:-:S03]  /*d220*/  FMUL R106, R106, R28 ;  /* 0x0000001c6a6a7220 */ /* 0x000fc60000400000 */
        /* <DEDUP_REMOVED lines=15> */
[----:B-1----:R-:W-:Y:S01]  /*d320*/  @!P3 FMUL R91, R91, R91 ;  /* 0x0000005b5b5bb220 */ /* 0x002fe20000400000 */
[----:B--2---:R-:W-:Y:S02]  /*d330*/  @!P5 FMUL R75, R75, R75 ;  /* 0x0000004b4b4bd220 */ /* 0x004fe40000400000 */
[----:B------:R-:W-:Y:S01]  /*d340*/  STL [R1+0x7c], R102 ;  /* 0x00007c6601007387 */ /* 0x000fe20000100800 */
[----:B---3--:R-:W-:Y:S01]  /*d350*/  @!P2 FMUL R8, R8, R8 ;  /* 0x000000080808a220 */ /* 0x008fe20000400000 */
[-C--:B------:R-:W-:Y:S02]  /*d360*/  FMUL R148, R148, R28.reuse ;  /* 0x0000001c94947220 */ /* 0x080fe40000400000 */
[----:B------:R-:W-:Y:S01]  /*d370*/  STL [R1+0x88], R99 ;  /* 0x0000886301007387 */ /* 0x000fe20000100800 */
[----:B------:R-:W-:Y:S01]  /*d380*/  FSETP.GEU.AND P6, PT, R55, -126, PT ;  /* 0xc2fc00003700780b */ /* 0x000fe20003fce000 */
[-C--:B------:R-:W-:Y:S01]  /*d390*/  FMUL R145, R145, R28.reuse ;  /* 0x0000001c91917220 */ /* 0x080fe20000400000 */
[----:B------:R-:W-:Y:S01]  /*d3a0*/  FSETP.GEU.AND P3, PT, R36, -126, PT ;  /* 0xc2fc00002400780b */ /* 0x000fe20003f6e000 */
[----:B------:R-:W-:Y:S01]  /*d3b0*/  STL [R1+0x8c], R98 ;  /* 0x00008c6201007387 */ /* 0x000fe20000100800 */
[----:B------:R-:W-:Y:S01]  /*d3c0*/  FSETP.GEU.AND P5, PT, R68, -126, PT ;  /* 0xc2fc00004400780b */ /* 0x000fe20003fae000 */
[-C--:B------:R-:W-:Y:S01]  /*d3d0*/  FMUL R144, R144, R28.reuse ;  /* 0x0000001c90907220 */ /* 0x080fe20000400000 */
[----:B------:R-:W-:Y:S01]  /*d3e0*/  FSETP.GEU.AND P2, PT, R95, -126, PT ;  /* 0xc2fc00005f00780b */ /* 0x000fe20003f4e000 */
[----:B------:R-:W-:Y:S01]  /*d3f0*/  STL [R1+0x98], R94 ;  /* 0x0000985e01007387 */ /* 0x000fe20000100800 */
[-C--:B------:R-:W-:Y:S01]  /*d400*/  FMUL R141, R141, R28.reuse ;  /* 0x0000001c8d8d7220 */ /* 0x080fe20000400000 */
[----:B------:R-:W-:-:S02]  /*d410*/  FMUL R140, R140, R28 ;  /* 0x0000001c8c8c7220 */ /* 0x000fc40000400000 */
[----:B------:R-:W-:Y:S01]  /*d420*/  STL [R1+0x9c], R90 ;  /* 0x00009c5a01007387 */ /* 0x000fe20000100800 */
[----:B------:R-:W-:-:S03]  /*d430*/  FMUL R235, R235, R28 ;  /* 0x0000001cebeb7220 */ /* 0x000fc60000400000 */
[----:B------:R1:W-:Y:S01]  /*d440*/  STL [R1+0xa8], R67 ;  /* 0x0000a84301007387 */ /* 0x0003e20000100800 */
        /* <DEDUP_REMOVED lines=16> */
[----:B------:R-:W-:Y:S01]  /*d550*/  @!P6 FMUL R55, R55, 0.5 ;  /* 0x3f0000003737e820 */ /* 0x000fe20000400000 */
[----:B------:R-:W-:Y:S02]  /*d560*/  @!P3 FMUL R36, R36, 0.5 ;  /* 0x3f0000002424b820 */ /* 0x000fe40000400000 */
[----:B------:R2:W-:Y:S01]  /*d570*/  STL [R1+0xec], R233 ;  /* 0x0000ece901007387 */ /* 0x0005e20000100800 */
[----:B------:R-:W-:Y:S01]  /*d580*/  @!P5 FMUL R68, R68, 0.5 ;  /* 0x3f0000004444d820 */ /* 0x000fe20000400000 */
[----:B------:R-:W-:Y:S01]  /*d590*/  @!P2 FMUL R95, R95, 0.5 ;  /* 0x3f0000005f5fa820 */ /* 0x000fe20000400000 */
[-C--:B------:R-:W-:Y:S01]  /*d5a0*/  FMUL R226, R226, R28.reuse ;  /* 0x0000001ce2e27220 */ /* 0x080fe20000400000 */
[----:B------:R2:W-:Y:S01]  /*d5b0*/  STL [R1+0xf8], R232 ;  /* 0x0000f8e801007387 */ /* 0x0005e20000100800 */
[-C--:B------:R-:W-:Y:S01]  /*d5c0*/  FMUL R225, R225, R28.reuse ;  /* 0x0000001ce1e17220 */ /* 0x080fe20000400000 */
[----:B------:R-:W-:-:S02]  /*d5d0*/  FMUL R224, R224, R28 ;  /* 0x0000001ce0e07220 */ /* 0x000fc40000400000 */
[----:B------:R2:W-:Y:S01]  /*d5e0*/  STL [R1+0xfc], R231 ;  /* 0x0000fce701007387 */ /* 0x0005e20000100800 */
[----:B------:R-:W-:-:S03]  /*d5f0*/  FMUL R223, R223, R28 ;  /* 0x0000001cdfdf7220 */ /* 0x000fc60000400000 */
[----:B------:R2:W-:Y:S01]  /*d600*/  STL [R1+0x108], R230 ;  /* 0x000108e601007387 */ /* 0x0005e20000100800 */
[----:B------:R-:W-:-:S03]  /*d610*/  FMUL R222, R222, R28 ;  /* 0x0000001cdede7220 */ /* 0x000fc60000400000 */
[----:B------:R2:W-:Y:S01]  /*d620*/  STL [R1+0x10c], R229 ;  /* 0x00010ce501007387 */ /* 0x0005e20000100800 */
[----:B------:R-:W-:-:S03]  /*d630*/  FMUL R221, R221, R28 ;  /* 0x0000001cdddd7220 */ /* 0x000fc60000400000 */
[----:B------:R2:W-:Y:S01]  /*d640*/  STL [R1+0x118], R228 ;  /* 0x000118e401007387 */ /* 0x0005e20000100800 */
[----:B------:R-:W3:Y:S01]  /*d650*/  MUFU.EX2 R55, R55 ;  /* 0x0000003700377308 */ /* 0x000ee20000000800 */
[-C--:B------:R-:W-:Y:S02]  /*d660*/  FMUL R220, R220, R28.reuse ;  /* 0x0000001cdcdc7220 */ /* 0x080fe40000400000 */
[----:B------:R2:W-:Y:S01]  /*d670*/  STL [R1+0x11c], R227 ;  /* 0x00011ce301007387 */ /* 0x0005e20000100800 */
[----:B------:R-:W-:-:S03]  /*d680*/  FMUL R219, R219, R28 ;  /* 0x0000001cdbdb7220 */ /* 0x000fc60000400000 */
[----:B------:R2:W-:Y:S01]  /*d690*/  STL [R1+0x128], R226 ;  /* 0x000128e201007387 */ /* 0x0005e20000100800 */
[----:B------:R-:W4:Y:S01]  /*d6a0*/  MUFU.EX2 R36, R36 ;  /* 0x0000002400247308 */ /* 0x000f220000000800 */
[----:B------:R-:W-:Y:S02]  /*d6b0*/  FADD R26, R31, R82 ;  /* 0x000000521f1a7221 */ /* 0x000fe40000000000 */
[----:B------:R2:W-:Y:S01]  /*d6c0*/  STL [R1+0x12c], R225 ;  /* 0x00012ce101007387 */ /* 0x0005e20000100800 */
[----:B------:R-:W-:Y:S01]  /*d6d0*/  FADD R24, R51, R75 ;  /* 0x0000004b33187221 */ /* 0x000fe20000000000 */
[-C--:B------:R-:W-:Y:S02]  /*d6e0*/  FMUL R218, R218, R28.reuse ;  /* 0x0000001cdada7220 */ /* 0x080fe40000400000 */
[----:B------:R2:W-:Y:S01]  /*d6f0*/  STL [R1+0x138], R224 ;  /* 0x000138e001007387 */ /* 0x0005e20000100800 */
[----:B------:R-:W1:Y:S01]  /*d700*/  MUFU.EX2 R68, R68 ;  /* 0x0000004400447308 */ /* 0x000e620000000800 */
[----:B------:R-:W-:-:S02]  /*d710*/  FMUL R217, R217, R28 ;  /* 0x0000001cd9d97220 */ /* 0x000fc40000400000 */
[----:B------:R2:W-:Y:S01]  /*d720*/  STL [R1+0x13c], R223 ;  /* 0x00013cdf01007387 */ /* 0x0005e20000100800 */
[----:B------:R-:W-:-:S04]  /*d730*/  FMUL R216, R216, R28 ;  /* 0x0000001cd8d87220 */ /* 0x000fc80000400000 */
[----:B------:R-:W2:Y:S01]  /*d740*/  MUFU.EX2 R95, R95 ;  /* 0x0000005f005f7308 */ /* 0x000ea20000000800 */
[----:B------:R1:W-:Y:S01]  /*d750*/  STL [R1+0x148], R222 ;  /* 0x000148de01007387 */ /* 0x0003e20000100800 */
[-C--:B------:R-:W-:Y:S01]  /*d760*/  FMUL R215, R215, R28.reuse ;  /* 0x0000001cd7d77220 */ /* 0x080fe20000400000 */
[----:B------:R-:W-:Y:S02]  /*d770*/  FADD R30, R26, R24 ;  /* 0x000000181a1e7221 */ /* 0x000fe40000000000 */
[----:B------:R1:W-:Y:S01]  /*d780*/  STL [R1+0x14c], R221 ;  /* 0x00014cdd01007387 */ /* 0x0003e20000100800 */
[-C--:B------:R-:W-:Y:S01]  /*d790*/  FMUL R214, R214, R28.reuse ;  /* 0x0000001cd6d67220 */ /* 0x080fe20000400000 */
[----:B------:R-:W-:Y:S02]  /*d7a0*/  FADD R26, R59, R91 ;  /* 0x0000005b3b1a7221 */ /* 0x000fe40000000000 */
[----:B------:R1:W-:Y:S01]  /*d7b0*/  STL [R1+0x158], R220 ;  /* 0x000158dc01007387 */ /* 0x0003e20000100800 */
[----:B------:R-:W-:Y:S01]  /*d7c0*/  FADD R24, R43, R8 ;  /* 0x000000082b187221 */ /* 0x000fe20000000000 */
[----:B------:R-:W-:-:S02]  /*d7d0*/  FMUL R213, R213, R28 ;  /* 0x0000001cd5d57220 */ /* 0x000fc40000400000 */
[----:B------:R1:W-:Y:S01]  /*d7e0*/  STL [R1+0x15c], R219 ;  /* 0x00015cdb01007387 */ /* 0x0003e20000100800 */
[-C--:B------:R-:W-:Y:S01]  /*d7f0*/  FMUL R212, R212, R28.reuse ;  /* 0x0000001cd4d47220 */ /* 0x080fe20000400000 */
[-C--:B------:R-:W-:Y:S02]  /*d800*/  FMUL R211, R211, R28.reuse ;  /* 0x0000001cd3d37220 */ /* 0x080fe40000400000 */
[----:B------:R1:W-:Y:S01]  /*d810*/  STL [R1+0x168], R218 ;  /* 0x000168da01007387 */ /* 0x0003e20000100800 */
[----:B------:R-:W-:-:S03]  /*d820*/  FMUL R210, R210, R28 ;  /* 0x0000001cd2d27220 */ /* 0x000fc60000400000 */
[----:B------:R1:W-:Y:S01]  /*d830*/  STL [R1+0x16c], R217 ;  /* 0x00016cd901007387 */ /* 0x0003e20000100800 */
[----:B------:R-:W-:Y:S01]  /*d840*/  FADD R24, R26, R24 ;  /* 0x000000181a187221 */ /* 0x000fe20000000000 */
[-C--:B------:R-:W-:Y:S02]  /*d850*/  FMUL R209, R209, R28.reuse ;  /* 0x0000001cd1d17220 */ /* 0x080fe40000400000 */
[----:B------:R1:W-:Y:S01]  /*d860*/  STL [R1+0x178], R216 ;  /* 0x000178d801007387 */ /* 0x0003e20000100800 */
[----:B------:R-:W-:-:S03]  /*d870*/  FMUL R208, R208, R28 ;  /* 0x0000001cd0d07220 */ /* 0x000fc60000400000 */
[----:B------:R1:W-:Y:S01]  /*d880*/  STL [R1+0x17c], R215 ;  /* 0x00017cd701007387 */ /* 0x0003e20000100800 */
[----:B------:R-:W-:-:S03]  /*d890*/  FMUL R207, R207, R28 ;  /* 0x0000001ccfcf7220 */ /* 0x000fc60000400000 */
[----:B------:R1:W-:Y:S01]  /*d8a0*/  STL [R1+0x188], R214 ;  /* 0x000188d601007387 */ /* 0x0003e20000100800 */
[----:B------:R-:W-:-:S03]  /*d8b0*/  FMUL R206, R206, R28 ;  /* 0x0000001ccece7220 */ /* 0x000fc60000400000 */
[----:B------:R1:W-:Y:S01]  /*d8c0*/  STL [R1+0x18c], R213 ;  /* 0x00018cd501007387 */ /* 0x0003e20000100800 */
[----:B------:R-:W-:Y:S01]  /*d8d0*/  FADD R50, R30, R24 ;  /* 0x000000181e327221 */ /* 0x000fe20000000000 */
[-C--:B------:R-:W-:Y:S02]  /*d8e0*/  FMUL R205, R205, R28.reuse ;  /* 0x0000001ccdcd7220 */ /* 0x080fe40000400000 */
[----:B------:R1:W-:Y:S01]  /*d8f0*/  STL [R1+0x198], R212 ;  /* 0x000198d401007387 */ /* 0x0003e20000100800 */
[----:B------:R-:W-:Y:S01]  /*d900*/  FADD R38, R21, R83 ;  /* 0x0000005315267221 */ /* 0x000fe20000000000 */
[----:B------:R-:W-:Y:S02]  /*d910*/  FADD R30, R14, R79 ;  /* 0x0000004f0e1e7221 */ /* 0x000fe40000000000 */
[----:B------:R2:W-:Y:S01]  /*d920*/  STL [R1+0x19c], R211 ;  /* 0x00019cd301007387 */ /* 0x0005e20000100800 */
[----:B------:R-:W-:Y:S01]  /*d930*/  FMUL R204, R204, R28 ;  /* 0x0000001ccccc7220 */ /* 0x000fe20000400000 */
[----:B---3--:R-:W-:-:S02]  /*d940*/  @!P6 FMUL R55, R55, R55 ;  /* 0x000000373737e220 */ /* 0x008fc40000400000 */
[----:B------:R3:W-:Y:S01]  /*d950*/  STL [R1+0x1a8], R210 ;  /* 0x0001a8d201007387 */ /* 0x0007e20000100800 */
[----:B----4-:R-:W-:Y:S01]  /*d960*/  @!P3 FMUL R36, R36, R36 ;  /* 0x000000242424b220 */ /* 0x010fe20000400000 */
[----:B-1----:R-:W-:Y:S01]  /*d970*/  @!P5 FMUL R68, R68, R68 ;  /* 0x000000444444d220 */ /* 0x002fe20000400000 */
[----:B--2---:R-:W-:Y:S01]  /*d980*/  @!P2 FMUL R95, R95, R95 ;  /* 0x0000005f5f5fa220 */ /* 0x004fe20000400000 */
[----:B------:R3:W-:Y:S01]  /*d990*/  STL [R1+0x1ac], R209 ;  /* 0x0001acd101007387 */ /* 0x0007e20000100800 */
[-C--:B------:R-:W-:Y:S01]  /*d9a0*/  FMUL R203, R203, R28.reuse ;  /* 0x0000001ccbcb7220 */ /* 0x080fe20000400000 */
[-C--:B------:R-:W-:Y:S02]  /*d9b0*/  FMUL R202, R202, R28.reuse ;  /* 0x0000001ccaca7220 */ /* 0x080fe40000400000 */
[----:B------:R3:W-:Y:S01]  /*d9c0*/  STL [R1+0x1b8], R208 ;  /* 0x0001b8d001007387 */ /* 0x0007e20000100800 */
[----:B------:R-:W-:Y:S01]  /*d9d0*/  FMUL R201, R201, R28 ;  /* 0x0000001cc9c97220 */ /* 0x000fe20000400000 */
[----:B------:R-:W-:-:S02]  /*d9e0*/  FADD R42, R38, R30 ;  /* 0x0000001e262a7221 */ /* 0x000fc40000000000 */
[----:B------:R3:W-:Y:S01]  /*d9f0*/  STL [R1+0x1bc], R207 ;  /* 0x0001bccf01007387 */ /* 0x0007e20000100800 */
[-C--:B------:R-:W-:Y:S01]  /*da00*/  FMUL R200, R200, R28.reuse ;  /* 0x0000001cc8c87220 */ /* 0x080fe20000400000 */
[----:B------:R-:W-:Y:S02]  /*da10*/  FADD R38, R55, R68 ;  /* 0x0000004437267221 */ /* 0x000fe40000000000 */
[----:B------:R3:W-:Y:S01]  /*da20*/  STL [R1+0x1c8], R206 ;  /* 0x0001c8ce01007387 */ /* 0x0007e20000100800 */
[----:B------:R-:W-:Y:S01]  /*da30*/  FADD R30, R36, R95 ;  /* 0x0000005f241e7221 */ /* 0x000fe20000000000 */
[----:B------:R-:W-:Y:S02]  /*da40*/  FMUL R199, R199, R28 ;  /* 0x0000001cc7c77220 */ /* 0x000fe40000400000 */
[----:B------:R3:W-:Y:S04]  /*da50*/  STL [R1+0x1cc], R205 ;  /* 0x0001cccd01007387 */ /* 0x0007e80000100800 */
[----:B------:R3:W-:Y:S01]  /*da60*/  STL [R1+0x1d8], R204 ;  /* 0x0001d8cc01007387 */ /* 0x0007e20000100800 */
[----:B------:R-:W-:-:S03]  /*da70*/  FADD R30, R38, R30 ;  /* 0x0000001e261e7221 */ /* 0x000fc60000000000 */
[----:B------:R3:W-:Y:S04]  /*da80*/  STL [R1+0x1dc], R203 ;  /* 0x0001dccb01007387 */ /* 0x0007e80000100800 */
[----:B------:R3:W-:Y:S04]  /*da90*/  STL [R1+0x1e8], R202 ;  /* 0x0001e8ca01007387 */ /* 0x0007e80000100800 */
[----:B------:R3:W-:Y:S04]  /*daa0*/  STL [R1+0x1ec], R201 ;  /* 0x0001ecc901007387 */ /* 0x0007e80000100800 */
[----:B------:R3:W-:Y:S01]  /*dab0*/  STL [R1+0x1f8], R200 ;  /* 0x0001f8c801007387 */ /* 0x0007e20000100800 */
[----:B------:R-:W-:-:S03]  /*dac0*/  FADD R30, R42, R30 ;  /* 0x0000001e2a1e7221 */ /* 0x000fc60000000000 */
[----:B------:R3:W-:Y:S01]  /*dad0*/  STL [R1+0x1fc], R199 ;  /* 0x0001fcc701007387 */ /* 0x0007e20000100800 */
[----:B------:R-:W-:Y:S01]  /*dae0*/  FADD R46, R66, R46 ;  /* 0x0000002e422e7221 */ /* 0x000fe20000000000 */
[----:B------:R-:W-:Y:S01]  /*daf0*/  FADD R42, R64, R54 ;  /* 0x00000036402a7221 */ /* 0x000fe20000000000 */
[----:B------:R-:W-:Y:S01]  /*db00*/  FADD R30, R56, R30 ;  /* 0x0000001e381e7221 */ /* 0x000fe20000000000 */
[----:B------:R-:W-:Y:S01]  /*db10*/  FADD R38, R58, R50 ;  /* 0x000000323a267221 */ /* 0x000fe20000000000 */
[----:B------:R-:W-:Y:S01]  /*db20*/  ULEA UR6, UR4, UR60, 0x3 ;  /* 0x0000003c04067291 */ /* 0x000fe2000f8e183f */
[----:B------:R-:W-:Y:S01]  /*db30*/  F2FP.F16.F32.PACK_AB R59, R55, R59 ;  /* 0x0000003b373b723e */ /* 0x000fe200000000ff */
[----:B------:R-:W-:Y:S01]  /*db40*/  FADD R30, R42, R30 ;  /* 0x0000001e2a1e7221 */ /* 0x000fe20000000000 */
[----:B------:R-:W-:Y:S01]  /*db50*/  FADD R38, R46, R38 ;  /* 0x000000262e267221 */ /* 0x000fe20000000000 */
[----:B------:R-:W-:Y:S02]  /*db60*/  F2FP.F16.F32.PACK_AB R55, R12, R9 ;  /* 0x000000090c37723e */ /* 0x000fe400000000ff */
[----:B------:R-:W-:Y:S01]  /*db70*/  SHF.L.U32 R9, R186, 0x1f, RZ ;  /* 0x0000001fba097819 */ /* 0x000fe200000006ff */
[----:B------:R-:W-:Y:S01]  /*db80*/  FADD R30, R38, R30 ;  /* 0x0000001e261e7221 */ /* 0x000fe20000000000 */
[----:B------:R-:W-:-:S02]  /*db90*/  F2FP.F16.F32.PACK_AB R61, R62, R61 ;  /* 0x0000003d3e3d723e */ /* 0x000fc400000000ff */
[----:B------:R3:W1:Y:S01]  /*dba0*/  SYNCS.PHASECHK.TRANS64.TRYWAIT P2, [UR6+0xb0000], R9 ;  /* 0x0b000009ff0075a7 */ /* 0x0006620008040146 */
[----:B------:R-:W-:Y:S01]  /*dbb0*/  F2FP.F16.F32.PACK_AB R37, R33, R37 ;  /* 0x000000252125723e */ /* 0x000fe200000000ff */
[----:B------:R-:W-:Y:S01]  /*dbc0*/  FFMA R187, R28, R187, R30 ;  /* 0x000000bb1cbb7223 */ /* 0x000fe2000000001e */
        /* <DEDUP_REMOVED lines=58> */
[----:B------:R-:W-:Y:S01]  /*df70*/  F2FP.F16.F32.PACK_AB R94, R125, R132 ;  /* 0x000000847d5e723e */ /* 0x000fe200000000ff */
[----:B-1-3--:R-:W-:Y:S06]  /*df80*/  @!P0 BRA `(.L_x_27) ;  /* 0x0000000000048947 */ /* 0x00afec0003800000 */
[----:B------:R-:W-:Y:S01]  /*df90*/  BPT.TRAP 0x1 ;  /* 0x000000040000795c */ /* 0x000fe20000300000 */
.L_x_27:
[----:B------:R-:W-:Y:S05]  /*dfa0*/  @P2 BRA `(.L_x_28) ;  /* 0x0000000000082947 */ /* 0x000fea0003800000 */
[----:B------:R-:W1:Y:S02]  /*dfb0*/  SYNCS.PHASECHK.TRANS64.TRYWAIT P2, [UR6+0xb0000], R9 ;  /* 0x0b000009ff0075a7 */ /* 0x000e640008040146 */
[----:B-1----:R-:W-:Y:S05]  /*dfc0*/  @!P2 BRA `(.L_x_29) ;  /* 0x000000fc0048a947 */ /* 0x002fea0003800000 */
.L_x_28:
[----:B-----5:R-:W-:Y:S01]  /*dfd0*/  STL [R1+0x240], R198 ;  /* 0x000240c601007387 */ /* 0x020fe20000100800 */
[----:B------:R-:W-:-:S03]  /*dfe0*/  R2UR UR6, R189 ;  /* 0x00000000bd0672ca */ /* 0x000fc600000e0000 */
[----:B------:R-:W-:Y:S04]  /*dff0*/  STL.64 [R1+0x238], R196 ;  /* 0x000238c401007387 */ /* 0x000fe80000100a00 */
[----:B------:R-:W-:Y:S04]  /*e000*/  STL.64 [R1+0x230], R194 ;  /* 0x000230c201007387 */ /* 0x000fe80000100a00 */
[----:B------:R-:W-:Y:S04]  /*e010*/  STL.64 [R1+0x228], R192 ;  /* 0x000228c001007387 */ /* 0x000fe80000100a00 */
[----:B------:R-:W-:Y:S04]  /*e020*/  STL.64 [R1+0x220], R190 ;  /* 0x000220be01007387 */ /* 0x000fe80000100a00 */
[----:B------:R-:W-:Y:S04]  /*e030*/  STL.64 [R1+0x218], R188 ;  /* 0x000218bc01007387 */ /* 0x000fe80000100a00 */
[----:B------:R-:W-:Y:S04]  /*e040*/  STL.64 [R1+0x210], R186 ;  /* 0x000210ba01007387 */ /* 0x000fe80000100a00 */
[----:B------:R2:W-:Y:S04]  /*e050*/  STL.64 [R1+0x208], R184 ;  /* 0x000208b801007387 */ /* 0x0005e80000100a00 */
[----:B------:R-:W3:Y:S04]  /*e060*/  LDL.LU.64 R96, [R1] ;  /* 0x0000000001607983 */ /* 0x000ee80000300a00 */
[----:B------:R-:W3:Y:S04]  /*e070*/  LDL.LU.64 R98, [R1+0x8] ;  /* 0x0000080001627983 */ /* 0x000ee80000300a00 */
        /* <DEDUP_REMOVED lines=42> */
[----:B--2---:R-:W3:Y:S04]  /*e320*/  LDL.LU.64 R184, [R1+0x160] ;  /* 0x0001600001b87983 */ /* 0x004ee80000300a00 */
        /* <DEDUP_REMOVED lines=18> */
[----:B------:R-:W3:Y:S01]  /*e450*/  LDL.LU.64 R222, [R1+0x1f8] ;  /* 0x0001f80001de7983 */ /* 0x000ee20000300a00 */
[----:B------:R-:W-:Y:S01]  /*e460*/  ULEA UR6, UR4, UR6, 0xd ;  /* 0x0000000604067291 */ /* 0x000fe2000f8e683f */
[----:B------:R-:W-:Y:S01]  /*e470*/  F2FP.F16.F32.PACK_AB R95, R95, R8 ;  /* 0x000000085f5f723e */ /* 0x000fe200000000ff */
[----:B------:R-:W-:-:S05]  /*e480*/  UMOV UR11, 0x40000040 ;  /* 0x40000040000b7882 */ /* 0x000fca0000000000 */
[----:B------:R-:W-:Y:S01]  /*e490*/  UMOV UR10, UR6 ;  /* 0x00000006000a7c82 */ /* 0x000fe20008000000 */
[----:B---3--:R-:W-:-:S06]  /*e4a0*/  WARPGROUP.ARRIVE ;  /* 0x00000000000079c5 */ /* 0x008fcc0000000000 */
[----:B------:R-:W-:Y:S01]  /*e4b0*/  HGMMA.64x256x16.F32 R96, R24, gdesc[UR8].tnspB, R96, gsb0 ;  /* 0x43e0000818607df0 */ /* 0x000fe20008000860 */
[----:B------:R-:W-:Y:S01]  /*e4c0*/  UIADD3 UR10, UR6, 0x80, URZ ;  /* 0x00000080060a7890 */ /* 0x000fe2000fffe03f */
[----:B------:R-:W-:Y:S01]  /*e4d0*/  UMOV UR11, 0x40000040 ;  /* 0x40000040000b7882 */ /* 0x000fe20000000000 */
[----:B------:R-:W-:Y:S02]  /*e4e0*/  WARPGROUP.DEPBAR.LE gsb0, 0x0 ;  /* 0x00008000000079c5 */ /* 0x000fe40000010000 */
[----:B------:R-:W-:-:S15]  /*e4f0*/  WARPGROUP.ARRIVE ;  /* 0x00000000000079c5 */ /* 0x000fde0000000000 */
[----:B------:R-:W-:-:S08]  /*e500*/  NOP ;  /* 0x0000000000007918 */ /* 0x000fd00000000000 */
        /* <DEDUP_REMOVED lines=157> */
[----:B------:R3:W5:Y:S04]  /*eee0*/  LDL.LU.64 R186, [R1+0x210] ;  /* 0x0002100001ba7983 */ /* 0x0007680000300a00 */
[----:B------:R3:W5:Y:S01]  /*eef0*/  LDL.LU.64 R184, [R1+0x208] ;  /* 0x0002080001b87983 */ /* 0x0007620000300a00 */
[----:B------:R-:W-:Y:S05]  /*ef00*/  @!P0 BRA `(.L_x_30) ;  /* 0x0000000000048947 */ /* 0x000fea0003800000 */
[----:B------:R-:W-:Y:S01]  /*ef10*/  BPT.TRAP 0x1 ;  /* 0x000000040000795c */ /* 0x000fe20000300000 */
.L_x_30:
[----:B------:R-:W-:-:S04]  /*ef20*/  ULEA UR6, UR7, UR60, 0x3 ;  /* 0x0000003c07067291 */ /* 0x000fc8000f8e183f */
[----:B------:R-:W-:-:S04]  /*ef30*/  UIADD3 UR6, UR6, 0xb0028, URZ ;  /* 0x000b002806067890 */ /* 0x000fc8000fffe03f */
[----:B------:R-:W-:-:S09]  /*ef40*/  UPRMT UR6, URZ, 0x654, UR6 ;  /* 0x000006543f067896 */ /* 0x000fd20008000006 */
[----:B------:R-:W-:Y:S01]  /*ef50*/  SYNCS.ARRIVE.TRANS64.RED.A1T0 RZ, [UR6], RZ ;  /* 0x000000ffffff79a7 */ /* 0x000fe20008100406 */
[----:B------:R-:W-:Y:S05]  /*ef60*/  @P1 BRA `(.L_x_31) ;  /* 0x0000000000041947 */ /* 0x000fea0003800000 */
[----:B------:R-:W-:Y:S01]  /*ef70*/  BPT.TRAP 0x1 ;  /* 0x000000040000795c */ /* 0x000fe20000300000 */
.L_x_31:
[----:B------:R-:W-:-:S04]  /*ef80*/  UIADD3 UR7, UR7, 0x1, URZ ;  /* 0x0000000107077890 */ /* 0x000fc8000fffe03f */
[----:B------:R-:W-:-:S04]  /*ef90*/  UISETP.NE.AND UP0, UPT, UR7, 0x5, UPT ;  /* 0x000000050700788c */ /* 0x000fc8000bf05270 */
[----:B------:R-:W-:Y:S01]  /*efa0*/  USEL UR7, UR7, URZ, UP0 ;  /* 0x0000003f07077287 */ /* 0x000fe20008000000 */
[----:B------:R-:W-:Y:S11]  /*efb0*/  @!P0 BRA `(.L_x_32) ;  /* 0x0000000000048947 */ /* 0x000ff60003800000 */
[----:B------:R-:W-:Y:S01]  /*efc0*/  BPT.TRAP 0x1 ;  /* 0x000000040000795c */ /* 0x000fe20000300000 */
.L_x_32:
[----:B------:R-:W-:-:S04]  /*efd0*/  ULEA UR6, UR7, UR60, 0x3 ;  /* 0x0000003c07067291 */ /* 0x000fc8000f8e183f */
[----:B------:R-:W-:-:S04]  /*efe0*/  UIADD3 UR6, UR6, 0xb0028, URZ ;  /* 0x000b002806067890 */ /* 0x000fc8000fffe03f */
[----:B------:R-:W-:-:S09]  /*eff0*/  UPRMT UR6, URZ, 0x654, UR6 ;  /* 0x000006543f067896 */ /* 0x000fd20008000006 */
[----:B------:R-:W-:Y:S01]  /*f000*/  SYNCS.ARRIVE.TRANS64.RED.A1T0 RZ, [UR6], RZ ;  /* 0x000000ffffff79a7 */ /* 0x000fe20008100406 */
[----:B------:R-:W-:Y:S05]  /*f010*/  @P1 BRA `(.L_x_33) ;  /* 0x0000000000041947 */ /* 0x000fea0003800000 */
[----:B------:R-:W-:Y:S01]  /*f020*/  BPT.TRAP 0x1 ;  /* 0x000000040000795c */ /* 0x000fe20000300000 */
.L_x_33:
[----:B------:R-:W-:Y:S01]  /*f030*/  UIADD3 UR4, UR4, 0x1, URZ ;  /* 0x0000000104047890 */ /* 0x000fe2000fffe03f */
[C---:B-----5:R-:W-:Y:S01]  /*f040*/  ISETP.GT.AND P2, PT, R185.reuse, 0x2, PT ;  /* 0x00000002b900780c */ /* 0x060fe20003f44270 */
[----:B------:R-:W-:Y:S01]  /*f050*/  UIADD3 UR7, UR7, 0x1, URZ ;  /* 0x0000000107077890 */ /* 0x000fe2000fffe03f */
[----:B------:R-:W-:Y:S01]  /*f060*/  IADD3 R185, R185, -0x1, RZ ;  /* 0xffffffffb9b97810 */ /* 0x000fe20007ffe0ff */
[----:B------:R-:W-:Y:S01]  /*f070*/  UISETP.NE.AND UP2, UPT, UR4, 0x5, UPT ;  /* 0x000000050400788c */ /* 0x000fe2000bf45270 */
[----:B------:R-:W-:Y:S01]  /*f080*/  VIADD R2, R2, 0x100 ;  /* 0x0000010002027836 */ /* 0x000fe20000000000 */
[----:B------:R-:W-:Y:S01]  /*f090*/  UISETP.NE.AND UP0, UPT, UR7, 0x5, UPT ;  /* 0x000000050700788c */ /* 0x000fe2000bf05270 */
[----:B-1----:R-:W-:Y:S01]  /*f0a0*/  MOV R6, R184 ;  /* 0x000000b800067202 */ /* 0x002fe20000000f00 */
[----:B------:R-:W-:Y:S01]  /*f0b0*/  USEL UR6, URZ, 0x1, UP2 ;  /* 0x000000013f067887 */ /* 0x000fe20009000000 */
[----:B------:R-:W-:Y:S01]  /*f0c0*/  IMAD.MOV.U32 R18, RZ, RZ, R0 ;  /* 0x000000ffff127224 */ /* 0x000fe200078e0000 */
[----:B------:R-:W-:-:S02]  /*f0d0*/  USEL UR7, UR7, URZ, UP0 ;  /* 0x0000003f07077287 */ /* 0x000fc40008000000 */
[----:B------:R-:W-:Y:S02]  /*f0e0*/  USEL UR4, UR4, URZ, UP2 ;  /* 0x0000003f04047287 */ /* 0x000fe40009000000 */
[----:B------:R-:W-:Y:S01]  /*f0f0*/  LOP3.LUT R5, R186, UR6, RZ, 0x3c, !PT ;  /* 0x00000006ba057c12 */ /* 0x000fe2000f8e3cff */
[----:B------:R-:W-:Y:S09]  /*f100*/  @P2 BRA `(.L_x_34) ;  /* 0xffffff8c00702947 */ /* 0x000ff2000383ffff */
.L_x_23:
[----:B------:R-:W-:-:S13]  /*f110*/  ISETP.GE.AND P2, PT, R185, 0x1, PT ;  /* 0x00000001b900780c */ /* 0x000fda0003f46270 */
[----:B------:R-:W-:Y:S05]  /*f120*/  @!P2 BRA `(.L_x_35) ;  /* 0x0000009c0008a947 */ /* 0x000fea0003800000 */
[----:B------:R-:W-:Y:S01]  /*f130*/  MOV R164, R184 ;  /* 0x000000b800a47202 */ /* 0x000fe20000000f00 */
[----:B------:R-:W-:Y:S01]  /*f140*/  IMAD.MOV.U32 R172, RZ, RZ, R0 ;  /* 0x000000ffffac7224 */ /* 0x000fe200078e0000 */
[----:B------:R-:W-:-:S06]  /*f150*/  ULDC UR5, c[0x0][0x604] ;  /* 0x0001810000057ab9 */ /* 0x000fcc0000000800 */
.L_x_46:
[----:B-1----:R-:W-:Y:S05]  /*f160*/  @!P0 BRA `(.L_x_36) ;  /* 0x0000000000048947 */ /* 0x002fea0003800000 */
[----:B------:R-:W-:Y:S01]  /*f170*/  BPT.TRAP 0x1 ;  /* 0x000000040000795c */ /* 0x000fe20000300000 */
.L_x_36:
[----:B------:R-:W-:Y:S01]  /*f180*/  ULEA UR6, UR4, UR60, 0x3 ;  /* 0x0000003c04067291 */ /* 0x000fe2000f8e183f */
[----:B------:R-:W-:-:S08]  /*f190*/  SHF.L.U32 R0, R5, 0x1f, RZ ;  /* 0x0000001f05007819 */ /* 0x000fd000000006ff */
[----:B------:R-:W1:Y:S02]  /*f1a0*/  SYNCS.PHASECHK.TRANS64.TRYWAIT P2, [UR6+0xb0000], R0 ;  /* 0x0b000000ff0075a7 */ /* 0x000e640008040146 */
[----:B-1----:R-:W-:Y:S05]  /*f1b0*/  @!P2 BRA `(.L_x_37) ;  /* 0x000000e800e4a947 */ /* 0x002fea0003800000 */
.L_x_118:
[----:B------:R-:W-:Y:S01]  /*f1c0*/  R2UR UR52, R196 ;  /* 0x00000000c43472ca */ /* 0x000fe200000e0000 */
[----:B------:R-:W-:Y:S01]  /*f1d0*/  ULEA UR6, UR4, UR61, 0xd ;  /* 0x0000003d04067291 */ /* 0x000fe2000f8e683f */
[----:B------:R-:W-:Y:S01]  /*f1e0*/  R2UR UR53, R197 ;  /* 0x00000000c53572ca */ /* 0x000fe200000e0000 */
[----:B------:R-:W-:Y:S01]  /*f1f0*/  WARPGROUP.ARRIVE ;  /* 0x00000000000079c5 */ /* 0x000fe20000000000 */
[----:B------:R-:W-:Y:S01]  /*f200*/  UMOV UR55, 0x40000040 ;  /* 0x4000004000377882 */ /* 0x000fe20000000000 */
[----:B------:R-:W-:Y:S01]  /*f210*/  UIADD3 UR10, UR6, 0x800, URZ ;  /* 0x00000800060a7890 */ /* 0x000fe2000fffe03f */
[----:B------:R-:W-:Y:S02]  /*f220*/  UMOV UR11, 0x40000040 ;  /* 0x40000040000b7882 */ /* 0x000fe40000000000 */
[----:B------:R-:W-:Y:S01]  /*f230*/  UMOV UR54, UR6 ;  /* 0x0000000600367c82 */ /* 0x000fe20008000000 */
[----:B------:R-:W-:Y:S01]  /*f240*/  UIADD3 UR14, UR6, 0x802, URZ ;  /* 0x00000802060e7890 */ /* 0x000fe2000fffe03f */
[----:B------:R-:W-:Y:S01]  /*f250*/  UMOV UR15, 0x40000040 ;  /* 0x40000040000f7882 */ /* 0x000fe20000000000 */
[----:B------:R-:W-:Y:S01]  /*f260*/  UIADD3 UR18, UR6, 0x804, URZ ;  /* 0x0000080406127890 */ /* 0x000fe2000fffe03f */
[----:B------:R-:W-:-:S03]  /*f270*/  UMOV UR19, 0x40000040 ;  /* 0x4000004000137882 */ /* 0x000fc60000000000 */
[----:B------:R-:W-:Y:S01]  /*f280*/  HGMMA.64x256x16.F32 R24, gdesc[UR52], RZ, !UPT, gsb0 ;  /* 0x03e00000341879f0 */ /* 0x000fe2000c0008ff */
[----:B------:R-:W-:Y:S01]  /*f290*/  R2UR UR52, R194 ;  /* 0x00000000c23472ca */ /* 0x000fe200000e0000 */
[----:B------:R-:W-:Y:S01]  /*f2a0*/  UIADD3 UR54, UR6, 0x2, URZ ;  /* 0x0000000206367890 */ /* 0x000fe2000fffe03f */
[----:B------:R-:W-:Y:S01]  /*f2b0*/  R2UR UR53, R195 ;  /* 0x00000000c33572ca */ /* 0x000fe200000e0000 */
        /* <DEDUP_REMOVED lines=95> */
.L_x_38:
[----:B------:R2:W-:Y:S04]  /*f8b0*/  STL [R1+0x238], R188 ;  /* 0x000238bc01007387 */ /* 0x0005e80000100800 */
[----:B--2---:R-:W2:Y:S04]  /*f8c0*/  LDL.LU R188, [R1+0xd0] ;  /* 0x0000d00001bc7983 */ /* 0x004ea80000300800 */
[----:B--2---:R2:W-:Y:S04]  /*f8d0*/  STL [R1+0x23c], R188 ;  /* 0x00023cbc01007387 */ /* 0x0045e80000100800 */
        /* <DEDUP_REMOVED lines=22> */
[----:B--2---:R-:W2:Y:S01]  /*fa40*/  LDL.LU R188, [R1+0x70] ;  /* 0x0000700001bc7983 */ /* 0x004ea20000300800 */
[----:B-1----:R-:W-:-:S02]  /*fa50*/  LOP3.LUT R0, R0, 0xefffffff, RZ, 0xc0, !PT ;  /* 0xefffffff00007812 */ /* 0x002fc400078ec0ff */
[----:B------:R-:W-:Y:S02]  /*fa60*/  IADD3 R6, R2, 0x1, RZ ;  /* 0x0000000102067810 */ /* 0x000fe40007ffe0ff */
[----:B------:R-:W-:Y:S02]  /*fa70*/  @P0 LOP3.LUT R0, R0, 0x10000000, RZ, 0xfc, !PT ;  /* 0x1000000000000812 */ /* 0x000fe400078efcff */
[----:B------:R-:W-:Y:S02]  /*fa80*/  ISETP.GE.AND P0, PT, R4, R6, PT ;  /* 0x000000060400720c */ /* 0x000fe40003f06270 */
[----:B------:R-:W-:-:S04]  /*fa90*/  LOP3.LUT R0, R0, 0xf7ffffff, RZ, 0xc0, !PT ;  /* 0xf7ffffff00007812 */ /* 0x000fc800078ec0ff */
[----:B------:R-:W-:Y:S02]  /*faa0*/  @P1 LOP3.LUT R0, R0, 0x8000000, RZ, 0xfc, !PT ;  /* 0x0800000000001812 */ /* 0x000fe400078efcff */
[----:B------:R-:W-:Y:S01]  /*fab0*/  ISETP.GE.AND P4, PT, R3, R6, PT ;  /* 0x000000060300720c */ /* 0x000fe20003f86270 */
[----:B------:R-:W-:Y:S01]  /*fac0*/  VIADD R6, R2, 0x8 ;  /* 0x0000000802067836 */ /* 0x000fe20000000000 */
[----:B------:R-:W-:-:S04]  /*fad0*/  LOP3.LUT R0, R0, 0xfbffffff, RZ, 0xc0, !PT ;  /* 0xfbffffff00007812 */ /* 0x000fc800078ec0ff */
[----:B------:R-:W-:Y:S02]  /*fae0*/  @P0 LOP3.LUT R0, R0, 0x4000000, RZ, 0xfc, !PT ;  /* 0x0400000000000812 */ /* 0x000fe400078efcff */
[-C--:B------:R-:W-:Y:S02]  /*faf0*/  ISETP.GE.AND P0, PT, R4, R6.reuse, PT ;  /* 0x000000060400720c */ /* 0x080fe40003f06270 */
[----:B------:R-:W-:Y:S02]  /*fb00*/  ISETP.GE.AND P2, PT, R3, R6, PT ;  /* 0x000000060300720c */ /* 0x000fe40003f46270 */
[----:B------:R-:W-:Y:S02]  /*fb10*/  LOP3.LUT R0, R0, 0xfdffffff, RZ, 0xc0, !PT ;  /* 0xfdffffff00007812 */ /* 0x000fe400078ec0ff */
[----:B------:R-:W-:-:S07]  /*fb20*/  IADD3 R6, R2, 0x9, RZ ;  /* 0x0000000902067810 */ /* 0x000fce0007ffe0ff */
[----:B------:R-:W-:Y:S02]  /*fb30*/  @P0 LOP3.LUT R0, R0, 0x2000000, RZ, 0xfc, !PT ;  /* 0x0200000000000812 */ /* 0x000fe400078efcff */
[-C--:B------:R-:W-:Y:S02]  /*fb40*/  ISETP.GE.AND P0, PT, R4, R6.reuse, PT ;  /* 0x000000060400720c */ /* 0x080fe40003f06270 */
[----:B------:R-:W-:Y:S01]  /*fb50*/  ISETP.GE.AND P3, PT, R3, R6, PT ;  /* 0x000000060300720c */ /* 0x000fe20003f66270 */
[----:B------:R-:W-:Y:S01]  /*fb60*/  VIADD R6, R2, 0x10 ;  /* 0x0000001002067836 */ /* 0x000fe20000000000 */
[----:B------:R-:W-:-:S09]  /*fb70*/  LOP3.LUT R0, R0, 0xfeffffff, RZ, 0xc0, !PT ;  /* 0xfeffffff00007812 */ /* 0x000fd200078ec0ff */
[----:B------:R-:W-:Y:S02]  /*fb80*/  @P0 LOP3.LUT R0, R0, 0x1000000, RZ, 0xfc, !PT ;  /* 0x0100000000000812 */ /* 0x000fe400078efcff */
[----:B------:R-:W-:Y:S02]  /*fb90*/  ISETP.GE.AND P0, PT, R4, R6, PT ;  /* 0x000000060400720c */ /* 0x000fe40003f06270 */
[----:B------:R-:W-:Y:S02]  /*fba0*/  LOP3.LUT R0, R0, 0xff7fffff, RZ, 0xc0, !PT ;  /* 0xff7fffff00007812 */ /* 0x000fe400078ec0ff */
[----:B------:R-:W-:-:S09]  /*fbb0*/  IADD3 R8, R2, 0x11, RZ ;  /* 0x0000001102087810 */ /* 0x000fd20007ffe0ff */
[----:B------:R-:W-:Y:S02]  /*fbc0*/  @P0 LOP3.LUT R0, R0, 0x800000, RZ, 0xfc, !PT ;  /* 0x0080000000000812 */ /* 0x000fe400078efcff */
[----:B------:R-:W-:Y:S01]  /*fbd0*/  ISETP.GE.AND P0, PT, R4, R8, PT ;  /* 0x000000080400720c */ /* 0x000fe20003f06270 */
[----:B--2---:R1:W-:Y:S04]  /*fbe0*/  STL [R1+0x26c], R188 ;  /* 0x00026cbc01007387 */ /* 0x0043e80000100800 */
[----:B-1----:R-:W2:Y:S01]  /*fbf0*/  LDL.LU R188, [R1+0x64] ;  /* 0x0000640001bc7983 */ /* 0x002ea20000300800 */
[----:B------:R-:W-:Y:S01]  /*fc00*/  VIADD R9, R2, 0x18 ;  /* 0x0000001802097836 */ /* 0x000fe20000000000 */
[----:B------:R-:W-:-:S06]  /*fc10*/  LOP3.LUT R0, R0, 0xffbfffff, RZ, 0xc0, !PT ;  /* 0xffbfffff00007812 */ /* 0x000fcc00078ec0ff */
[----:B------:R-:W-:Y:S02]  /*fc20*/  @P0 LOP3.LUT R0, R0, 0x400000, RZ, 0xfc, !PT ;  /* 0x0040000000000812 */ /* 0x000fe400078efcff */
[----:B------:R-:W-:Y:S02]  /*fc30*/  ISETP.GE.AND P0, PT, R4, R9, PT ;  /* 0x000000090400720c */ /* 0x000fe40003f06270 */
[----:B------:R-:W-:Y:S02]  /*fc40*/  LOP3.LUT R0, R0, 0xffdfffff, RZ, 0xc0, !PT ;  /* 0xffdfffff00007812 */ /* 0x000fe400078ec0ff */
[----:B------:R-:W-:-:S09]  /*fc50*/  IADD3 R10, R2, 0x19, RZ ;  /* 0x00000019020a7810 */ /* 0x000fd20007ffe0ff */
[----:B------:R-:W-:Y:S02]  /*fc60*/  @P0 LOP3.LUT R0, R0, 0x200000, RZ, 0xfc, !PT ;  /* 0x0020000000000812 */ /* 0x000fe400078efcff */
[----:B------:R-:W-:Y:S01]  /*fc70*/  ISETP.GE.AND P0, PT, R4, R10, PT ;  /* 0x0000000a0400720c */ /* 0x000fe20003f06270 */
[----:B------:R-:W-:Y:S01]  /*fc80*/  VIADD R11, R2, 0x20 ;  /* 0x00000020020b7836 */ /* 0x000fe20000000000 */
[----:B------:R-:W-:-:S11]  /*fc90*/  LOP3.LUT R0, R0, 0xffefffff, RZ, 0xc0, !PT ;  /* 0xffefffff00007812 */ /* 0x000fd600078ec0ff */
[----:B------:R-:W-:Y:S02]  /*fca0*/  @P0 LOP3.LUT R0, R0, 0x100000, RZ, 0xfc, !PT ;  /* 0x0010000000000812 */ /* 0x000fe400078efcff */
[----:B------:R-:W-:Y:S02]  /*fcb0*/  ISETP.GE.AND P0, PT, R4, R11, PT ;  /* 0x0000000b0400720c */ /* 0x000fe40003f06270 */
[----:B------:R-:W-:Y:S02]  /*fcc0*/  LOP3.LUT R0, R0, 0xfff7ffff, RZ, 0xc0, !PT ;  /* 0xfff7ffff00007812 */ /* 0x000fe400078ec0ff */
[----:B------:R-:W-:-:S09]  /*fcd0*/  IADD3 R12, R2, 0x21, RZ ;  /* 0x00000021020c7810 */ /* 0x000fd20007ffe0ff */
[----:B------:R-:W-:Y:S02]  /*fce0*/  @P0 LOP3.LUT R0, R0, 0x80000, RZ, 0xfc, !PT ;  /* 0x0008000000000812 */ /* 0x000fe400078efcff */
[----:B------:R-:W-:Y:S01]  /*fcf0*/  ISETP.GE.AND P0, PT, R4, R12, PT ;  /* 0x0000000c0400720c */ /* 0x000fe20003f06270 */
[----:B------:R-:W-:Y:S01]  /*fd00*/  VIADD R13, R2, 0x28 ;  /* 0x00000028020d7836 */ /* 0x000fe20000000000 */
[----:B------:R-:W-:Y:S02]  /*fd10*/  LOP3.LUT R0, R0, 0xfffbffff, RZ, 0xc0, !PT ;  /* 0xfffbffff00007812 */ /* 0x000fe400078ec0ff */
[----:B------:R-:W-:-:S09]  /*fd20*/  FSEL R162, R28, -INF , P2 ;  /* 0xff8000001ca27808 */ /* 0x000fd20001000000 */
[----:B------:R-:W-:Y:S02]  /*fd30*/  @P0 LOP3.LUT R0, R0, 0x40000, RZ, 0xfc, !PT ;  /* 0x0004000000000812 */ /* 0x000fe400078efcff */
[----:B------:R-:W-:Y:S02]  /*fd40*/  ISETP.GE.AND P0, PT, R4, R13, PT ;  /* 0x0000000d0400720c */ /* 0x000fe40003f06270 */
[----:B------:R-:W-:Y:S02]  /*fd50*/  ISETP.GE.AND P2, PT, R3, R6, PT ;  /* 0x000000060300720c */ /* 0x000fe40003f46270 */
[----:B------:R-:W-:Y:S02]  /*fd60*/  LOP3.LUT R0, R0, 0xfffdffff, RZ, 0xc0, !PT ;  /* 0xfffdffff00007812 */ /* 0x000fe400078ec0ff */
[----:B------:R-:W-:-:S07]  /*fd70*/  IADD3 R6, R2, 0x29, RZ ;  /* 0x0000002902067810 */ /* 0x000fce0007ffe0ff */
        /* <DEDUP_REMOVED lines=11> */
[----:B------:R-:W-:Y:S02]  /*fe30*/  ISETP.GE.AND P0, PT, R4, R8, PT ;  /* 0x000000080400720c */ /* 0x000fe40003f06270 */
[----:B------:R-:W-:Y:S02]  /*fe40*/  FSEL R159, R33, -INF , P2 ;  /* 0xff800000219f7808 */ /* 0x000fe40001000000 */
[----:B------:R-:W-:Y:S01]  /*fe50*/  ISETP.GE.AND P2, PT, R3, R9, PT ;  /* 0x000000090300720c */ /* 0x000fe20003f46270 */
[----:B------:R-:W-:Y:S01]  /*fe60*/  VIADD R9, R2, 0x38 ;  /* 0x0000003802097836 */ /* 0x000fe20000000000 */
[----:B------:R-:W-:-:S07]  /*fe70*/  LOP3.LUT R0, R0, 0xffffbfff, RZ, 0xc0, !PT ;  /* 0xffffbfff00007812 */ /* 0x000fce00078ec0ff */
[----:B------:R-:W-:Y:S02]  /*fe80*/  @P0 LOP3.LUT R0, R0, 0x4000, RZ, 0xfc, !PT ;  /* 0x0000400000000812 */ /* 0x000fe400078efcff */
[----:B------:R-:W-:Y:S02]  /*fe90*/  ISETP.GE.AND P0, PT, R4, R9, PT ;  /* 0x000000090400720c */ /* 0x000fe40003f06270 */
[----:B------:R-:W-:Y:S02]  /*fea0*/  FSEL R158, R36, -INF , P2 ;  /* 0xff800000249e7808 */ /* 0x000fe40001000000 */
[----:B------:R-:W-:Y:S02]  /*feb0*/  ISETP.GE.AND P2, PT, R3, R10, PT ;  /* 0x0000000a0300720c */ /* 0x000fe40003f46270 */
[----:B------:R-:W-:Y:S02]  /*fec0*/  LOP3.LUT R0, R0, 0xffffdfff, RZ, 0xc0, !PT ;  /* 0xffffdfff00007812 */ /* 0x000fe400078ec0ff */
[----:B------:R-:W-:-:S05]  /*fed0*/  IADD3 R10, R2, 0x39, RZ ;  /* 0x00000039020a7810 */ /* 0x000fca0007ffe0ff */
        /* <DEDUP_REMOVED lines=19> */
[----:B------:R-:W-:Y:S01]  /*10010*/  ISETP.GE.AND P0, PT, R4, R13, PT ;  /* 0x0000000d0400720c */ /* 0x000fe20003f06270 */
[----:B--2---:R1:W-:Y:S04]  /*10020*/  STL [R1+0x270], R188 ;  /* 0x000270bc01007387 */ /* 0x0043e80000100800 */
[----:B-1----:R-:W2:Y:S01]  /*10030*/  LDL.LU R188, [R1+0x60] ;  /* 0x0000600001bc7983 */ /* 0x002ea20000300800 */
[----:B------:R-:W-:Y:S02]  /*10040*/  FSEL R154, R44, -INF , P2 ;  /* 0xff8000002c9a7808 */ /* 0x000fe40001000000 */
[----:B------:R-:W-:-:S02]  /*10050*/  ISETP.GE.AND P2, PT, R3, R6, PT ;  /* 0x000000060300720c */ /* 0x000fc40003f46270 */
[----:B------:R-:W-:Y:S02]  /*10060*/  LOP3.LUT R0, R0, 0xfffffdff, RZ, 0xc0, !PT ;  /* 0xfffffdff00007812 */ /* 0x000fe400078ec0ff */
[----:B------:R-:W-:Y:S02]  /*10070*/  IADD3 R6, R2, 0x49, RZ ;  /* 0x0000004902067810 */ /* 0x000fe40007ffe0ff */
[----:B------:R-:W-:Y:S02]  /*10080*/  @P0 LOP3.LUT R0, R0, 0x200, RZ, 0xfc, !PT ;  /* 0x0000020000000812 */ /* 0x000fe400078efcff */
[----:B------:R-:W-:Y:S02]  /*10090*/  ISETP.GE.AND P0, PT, R4, R6, PT ;  /* 0x000000060400720c */ /* 0x000fe40003f06270 */
[----:B------:R-:W-:Y:S02]  /*100a0*/  FSEL R153, R45, -INF , P2 ;  /* 0xff8000002d997808 */ /* 0x000fe40001000000 */
[----:B------:R-:W-:Y:S01]  /*100b0*/  ISETP.GE.AND P2, PT, R3, R7, PT ;  /* 0x000000070300720c */ /* 0x000fe20003f46270 */
[----:B------:R-:W-:Y:S01]  /*100c0*/  VIADD R7, R2, 0x50 ;  /* 0x0000005002077836 */ /* 0x000fe20000000000 */
[----:B------:R-:W-:-:S02]  /*100d0*/  LOP3.LUT R0, R0, 0xfffffeff, RZ, 0xc0, !PT ;  /* 0xfffffeff00007812 */ /* 0x000fc400078ec0ff */
[----:B------:R-:W-:-:S05]  /*100e0*/  FSEL R14, R48, -INF , P2 ;  /* 0xff800000300e7808 */ /* 0x000fca0001000000 */
[----:B------:R-:W-:Y:S02]  /*100f0*/  @P0 LOP3.LUT R0, R0, 0x100, RZ, 0xfc, !PT ;  /* 0x0000010000000812 */ /* 0x000fe400078efcff */
[----:B------:R-:W-:Y:S02]  /*10100*/  ISETP.GE.AND P0, PT, R4, R7, PT ;  /* 0x000000070400720c */ /* 0x000fe40003f06270 */
[C---:B------:R-:W-:Y:S02]  /*10110*/  ISETP.GE.AND P2, PT, R3.reuse, R2, PT ;  /* 0x000000020300720c */ /* 0x040fe40003f46270 */
[----:B------:R-:W-:Y:S02]  /*10120*/  LOP3.LUT R0, R0, 0xffffff7f, RZ, 0xc0, !PT ;  /* 0xffffff7f00007812 */ /* 0x000fe400078ec0ff */
[----:B------:R-:W-:Y:S02]  /*10130*/  FSEL R24, R24, -INF , P2 ;  /* 0xff80000018187808 */ /* 0x000fe40001000000 */
[----:B------:R-:W-:-:S02]  /*10140*/  ISETP.GE.AND P2, PT, R3, R8, PT ;  /* 0x000000080300720c */ /* 0x000fc40003f46270 */
[----:B------:R-:W-:-:S03]  /*10150*/  IADD3 R8, R2, 0x51, RZ ;  /* 0x0000005102087810 */ /* 0x000fc60007ffe0ff */
        /* <DEDUP_REMOVED lines=63> */
[----:B------:R-:W-:Y:S02]  /*10550*/  FSEL R25, R69, -INF , P2 ;  /* 0xff80000045197808 */ /* 0x000fe40001000000 */
[----:B------:R-:W-:Y:S01]  /*10560*/  ISETP.GE.AND P2, PT, R3, R11, PT ;  /* 0x0000000b0300720c */ /* 0x000fe20003f46270 */
[----:B------:R-:W-:Y:S01]  /*10570*/  VIADD R11, R2, 0x80 ;  /* 0x00000080020b7836 */ /* 0x000fe20000000000 */
[----:B------:R-:W-:-:S05]  /*10580*/  LOP3.LUT R5, R5, 0xefffffff, RZ, 0xc0, !PT ;  /* 0xefffffff05057812 */ /* 0x000fca00078ec0ff */
        /* <DEDUP_REMOVED lines=20> */
[----:B------:R-:W-:Y:S01]  /*106d0*/  ISETP.GE.AND P0, PT, R4, R6, PT ;  /* 0x000000060400720c */ /* 0x000fe20003f06270 */
[----:B--2---:R1:W-:Y:S04]  /*106e0*/  STL [R1+0x274], R188 ;  /* 0x000274bc01007387 */ /* 0x0043e80000100800 */
[----:B-1----:R-:W2:Y:S01]  /*106f0*/  LDL.LU R188, [R1+0x54] ;  /* 0x0000540001bc7983 */ /* 0x002ea20000300800 */
[----:B------:R-:W-:Y:S02]  /*10700*/  FSEL R33, R77, -INF , P2 ;  /* 0xff8000004d217808 */ /* 0x000fe40001000000 */
[----:B------:R-:W-:Y:S01]  /*10710*/  ISETP.GE.AND P2, PT, R3, R7, PT ;  /* 0x000000070300720c */ /* 0x000fe20003f46270 */
[----:B------:R-:W-:Y:S01]  /*10720*/  VIADD R7, R2, 0x90 ;  /* 0x0000009002077836 */ /* 0x000fe20000000000 */
[----:B------:R-:W-:-:S04]  /*10730*/  LOP3.LUT R5, R5, 0xfeffffff, RZ, 0xc0, !PT ;  /* 0xfeffffff05057812 */ /* 0x000fc800078ec0ff */
        /* <DEDUP_REMOVED lines=65> */
[----:B------:R-:W-:-:S02]  /*10b50*/  IADD3 R10, R2, 0xb9, RZ ;  /* 0x000000b9020a7810 */ /* 0x000fc40007ffe0ff */
[----:B------:R-:W-:-:S03]  /*10b60*/  FSEL R57, R101, -INF , P2 ;  /* 0xff80000065397808 */ /* 0x000fc60001000000 */
[----:B------:R-:W-:Y:S02]  /*10b70*/  @P0 LOP3.LUT R5, R5, 0x2000, RZ, 0xfc, !PT ;  /* 0x0000200005050812 */ /* 0x000fe400078efcff */
[----:B------:R-:W-:Y:S02]  /*10b80*/  ISETP.GE.AND P0, PT, R4, R10, PT ;  /* 0x0000000a0400720c */ /* 0x000fe40003f06270 */
[----:B------:R-:W-:-:S04]  /*10b90*/  ISETP.GE.AND P2, PT, R3, R11, PT ;  /* 0x0000000b0300720c */ /* 0x000fc80003f46270 */
[----:B------:R-:W-:Y:S02]  /*10ba0*/  FSEL R60, R104, -INF , P2 ;  /* 0xff800000683c7808 */ /* 0x000fe40001000000 */
[----:B------:R-:W-:Y:S01]  /*10bb0*/  ISETP.GE.AND P2, PT, R3, R12, PT ;  /* 0x0000000c0300720c */ /* 0x000fe20003f46270 */
[----:B------:R-:W-:Y:S01]  /*10bc0*/  VIADD R11, R2, 0xc0 ;  /* 0x000000c0020b7836 */ /* 0x000fe20000000000 */
[----:B------:R-:W-:Y:S02]  /*10bd0*/  LOP3.LUT R5, R5, 0xffffefff, RZ, 0xc0, !PT ;  /* 0xffffefff05057812 */ /* 0x000fe400078ec0ff */
[----:B------:R-:W-:Y:S02]  /*10be0*/  FSEL R61, R105, -INF , P2 ;  /* 0xff800000693d7808 */ /* 0x000fe40001000000 */
[----:B------:R-:W-:Y:S02]  /*10bf0*/  ISETP.GE.AND P2, PT, R3, R13, PT ;  /* 0x0000000d0300720c */ /* 0x000fe40003f46270 */
[----:B------:R-:W-:-:S02]  /*10c00*/  @P0 LOP3.LUT R5, R5, 0x1000, RZ, 0xfc, !PT ;  /* 0x0000100005050812 */ /* 0x000fc400078efcff */
[----:B------:R-:W-:Y:S02]  /*10c10*/  ISETP.GE.AND P0, PT, R4, R11, PT ;  /* 0x0000000b0400720c */ /* 0x000fe40003f06270 */
[----:B------:R-:W-:Y:S02]  /*10c20*/  FSEL R85, R108, -INF , P2 ;  /* 0xff8000006c557808 */ /* 0x000fe40001000000 */
[----:B------:R-:W-:-:S04]  /*10c30*/  ISETP.GE.AND P2, PT, R3, R6, PT ;  /* 0x000000060300720c */ /* 0x000fc80003f46270 */
[----:B------:R-:W-:Y:S02]  /*10c40*/  FSEL R84, R109, -INF , P2 ;  /* 0xff8000006d547808 */ /* 0x000fe40001000000 */
[----:B------:R-:W-:Y:S02]  /*10c50*/  ISETP.GE.AND P2, PT, R3, R7, PT ;  /* 0x000000070300720c */ /* 0x000fe40003f46270 */
[----:B------:R-:W-:Y:S02]  /*10c60*/  LOP3.LUT R5, R5, 0xfffff7ff, RZ, 0xc0, !PT ;  /* 0xfffff7ff05057812 */ /* 0x000fe400078ec0ff */
[----:B------:R-:W-:Y:S02]  /*10c70*/  IADD3 R12, R2, 0xc1, RZ ;  /* 0x000000c1020c7810 */ /* 0x000fe40007ffe0ff */
[----:B------:R-:W-:Y:S02]  /*10c80*/  FSEL R89, R112, -INF , P2 ;  /* 0xff80000070597808 */ /* 0x000fe40001000000 */
[----:B------:R-:W-:-:S02]  /*10c90*/  ISETP.GE.AND P2, PT, R3, R8, PT ;  /* 0x000000080300720c */ /* 0x000fc40003f46270 */
[----:B------:R-:W-:Y:S02]  /*10ca0*/  @P0 LOP3.LUT R5, R5, 0x800, RZ, 0xfc, !PT ;  /* 0x0000080005050812 */ /* 0x000fe400078efcff */
[----:B------:R-:W-:Y:S02]  /*10cb0*/  ISETP.GE.AND P0, PT, R4, R12, PT ;  /* 0x0000000c0400720c */ /* 0x000fe40003f06270 */
[----:B------:R-:W-:Y:S02]  /*10cc0*/  FSEL R88, R113, -INF , P2 ;  /* 0xff80000071587808 */ /* 0x000fe40001000000 */
[----:B------:R-:W-:Y:S01]  /*10cd0*/  ISETP.GE.AND P2, PT, R3, R9, PT ;  /* 0x000000090300720c */ /* 0x000fe20003f46270 */
[----:B------:R-:W-:Y:S01]  /*10ce0*/  VIADD R13, R2, 0xc8 ;  /* 0x000000c8020d7836 */ /* 0x000fe20000000000 */
[----:B------:R-:W-:Y:S02]  /*10cf0*/  LOP3.LUT R5, R5, 0xfffffbff, RZ, 0xc0, !PT ;  /* 0xfffffbff05057812 */ /* 0x000fe400078ec0ff */
[----:B------:R-:W-:-:S02]  /*10d00*/  FSEL R93, R116, -INF , P2 ;  /* 0xff800000745d7808 */ /* 0x000fc40001000000 */
[----:B------:R-:W-:-:S03]  /*10d10*/  ISETP.GE.AND P2, PT, R3, R10, PT ;  /* 0x0000000a0300720c */ /* 0x000fc60003f46270 */
[----:B------:R-:W-:Y:S02]  /*10d20*/  @P0 LOP3.LUT R5, R5, 0x400, RZ, 0xfc, !PT ;  /* 0x0000040005050812 */ /* 0x000fe400078efcff */
[----:B------:R-:W-:Y:S02]  /*10d30*/  FSEL R92, R117, -INF , P2 ;  /* 0xff800000755c7808 */ /* 0x000fe40001000000 */
[C---:B------:R-:W-:Y:S02]  /*10d40*/  ISETP.GE.AND P2, PT, R3.reuse, R11, PT ;  /* 0x0000000b0300720c */ /* 0x040fe40003f46270 */
[----:B------:R-:W-:Y:S02]  /*10d50*/  ISETP.GE.AND P0, PT, R4, R13, PT ;  /* 0x0000000d0400720c */ /* 0x000fe40003f06270 */
[----:B------:R-:W-:Y:S02]  /*10d60*/  FSEL R97, R120, -INF , P2 ;  /* 0xff80000078617808 */ /* 0x000fe40001000000 */
[----:B------:R-:W-:-:S02]  /*10d70*/  ISETP.GE.AND P2, PT, R3, R12, PT ;  /* 0x0000000c0300720c */ /* 0x000fc40003f46270 */
[----:B------:R-:W-:Y:S02]  /*10d80*/  LOP3.LUT R5, R5, 0xfffffdff, RZ, 0xc0, !PT ;  /* 0xfffffdff05057812 */ /* 0x000fe400078ec0ff */
[----:B------:R-:W-:Y:S02]  /*10d90*/  FSEL R96, R121, -INF , P2 ;  /* 0xff80000079607808 */ /* 0x000fe40001000000 */
[----:B------:R-:W-:Y:S02]  /*10da0*/  ISETP.GE.AND P2, PT, R3, R13, PT ;  /* 0x0000000d0300720c */ /* 0x000fe40003f46270 */
[----:B------:R-:W-:Y:S02]  /*10db0*/  IADD3 R6, R2, 0xc9, RZ ;  /* 0x000000c902067810 */ /* 0x000fe40007ffe0ff */
[----:B------:R-:W-:Y:S02]  /*10dc0*/  FSEL R101, R124, -INF , P2 ;  /* 0xff8000007c657808 */ /* 0x000fe40001000000 */
[----:B------:R-:W-:-:S02]  /*10dd0*/  @P0 LOP3.LUT R5, R5, 0x200, RZ, 0xfc, !PT ;  /* 0x0000020005050812 */ /* 0x000fc400078efcff */
[-C--:B------:R-:W-:Y:S02]  /*10de0*/  ISETP.GE.AND P2, PT, R3, R6.reuse, PT ;  /* 0x000000060300720c */ /* 0x080fe40003f46270 */
[----:B------:R-:W-:Y:S02]  /*10df0*/  ISETP.GE.AND P0, PT, R4, R6, PT ;  /* 0x000000060400720c */ /* 0x000fe40003f06270 */
        /* <DEDUP_REMOVED lines=10> */
[----:B--2---:R1:W-:Y:S03]  /*10ea0*/  STL [R1+0x278], R188 ;  /* 0x000278bc01007387 */ /* 0x0043e60000100800 */
[----:B------:R-:W-:Y:S01]  /*10eb0*/  FMNMX R6, R154, R6, !PT ;  /* 0x000000069a067209 */ /* 0x000fe20007800000 */
[----:B-1----:R-:W2:Y:S03]  /*10ec0*/  LDL.LU R188, [R1+0x50] ;  /* 0x0000500001bc7983 */ /* 0x002ea60000300800 */
        /* <DEDUP_REMOVED lines=35> */
[----:B------:R-:W-:-:S03]  /*11100*/  VIADD R7, R2, 0xd0 ;  /* 0x000000d002077836 */ /* 0x000fc60000000000 */
[----:B------:R-:W-:Y:S02]  /*11110*/  FMNMX R6, R93, R6, !PT ;  /* 0x000000065d067209 */ /* 0x000fe40007800000 */
[----:B------:R-:W-:Y:S02]  /*11120*/  FSEL R100, R125, -INF , P2 ;  /* 0xff8000007d647808 */ /* 0x000fe40001000000 */
[----:B------:R-:W-:Y:S02]  /*11130*/  FMNMX R6, R92, R6, !PT ;  /* 0x000000065c067209 */ /* 0x000fe40007800000 */
[----:B------:R-:W-:Y:S02]  /*11140*/  ISETP.GE.AND P2, PT, R3, R7, PT ;  /* 0x000000070300720c */ /* 0x000fe40003f46270 */
[C---:B------:R-:W-:Y:S02]  /*11150*/  IADD3 R8, R2.reuse, 0xd1, RZ ;  /* 0x000000d102087810 */ /* 0x040fe40007ffe0ff */
[----:B------:R-:W-:Y:S01]  /*11160*/  FMNMX R6, R97, R6, !PT ;  /* 0x0000000661067209 */ /* 0x000fe20007800000 */
[----:B------:R-:W-:Y:S01]  /*11170*/  VIADD R9, R2, 0xd8 ;  /* 0x000000d802097836 */ /* 0x000fe20000000000 */
[----:B------:R-:W-:-:S02]  /*11180*/  FSEL R105, R128, -INF , P2 ;  /* 0xff80000080697808 */ /* 0x000fc40001000000 */
[----:B------:R-:W-:Y:S02]  /*11190*/  ISETP.GE.AND P2, PT, R3, R8, PT ;  /* 0x000000080300720c */ /* 0x000fe40003f46270 */
[----:B------:R-:W-:Y:S02]  /*111a0*/  FMNMX R6, R96, R6, !PT ;  /* 0x0000000660067209 */ /* 0x000fe40007800000 */
[----:B------:R-:W-:Y:S02]  /*111b0*/  FSEL R104, R129, -INF , P2 ;  /* 0xff80000081687808 */ /* 0x000fe40001000000 */
        /* <DEDUP_REMOVED lines=8> */
[----:B------:R-:W-:Y:S02]  /*11240*/  FMNMX R6, R105, R6, !PT ;  /* 0x0000000669067209 */ /* 0x000fe40007800000 */
[----:B------:R-:W-:Y:S02]  /*11250*/  ISETP.GE.AND P2, PT, R3, R11, PT ;  /* 0x0000000b0300720c */ /* 0x000fe40003f46270 */
[----:B------:R-:W-:-:S02]  /*11260*/  IADD3 R165, R2, 0xe1, RZ ;  /* 0x000000e102a57810 */ /* 0x000fc40007ffe0ff */
[----:B------:R-:W-:Y:S01]  /*11270*/  FMNMX R6, R104, R6, !PT ;  /* 0x0000000668067209 */ /* 0x000fe20007800000 */
[----:B------:R-:W-:Y:S01]  /*11280*/  VIADD R166, R2, 0xe8 ;  /* 0x000000e802a67836 */ /* 0x000fe20000000000 */
[----:B------:R-:W-:Y:S02]  /*11290*/  FSEL R113, R136, -INF , P2 ;  /* 0xff80000088717808 */ /* 0x000fe40001000000 */
[----:B------:R-:W-:Y:S02]  /*112a0*/  ISETP.GE.AND P2, PT, R3, R165, PT ;  /* 0x000000a50300720c */ /* 0x000fe40003f46270 */
[----:B------:R-:W-:Y:S02]  /*112b0*/  FMNMX R6, R109, R6, !PT ;  /* 0x000000066d067209 */ /* 0x000fe40007800000 */
[----:B------:R-:W-:Y:S02]  /*112c0*/  FSEL R112, R137, -INF , P2 ;  /* 0xff80000089707808 */ /* 0x000fe40001000000 */
[----:B------:R-:W-:-:S02]  /*112d0*/  ISETP.GE.AND P2, PT, R3, R166, PT ;  /* 0x000000a60300720c */ /* 0x000fc40003f46270 */
[----:B------:R-:W-:Y:S02]  /*112e0*/  IADD3 R167, R2, 0xe9, RZ ;  /* 0x000000e902a77810 */ /* 0x000fe40007ffe0ff */
[----:B------:R-:W-:Y:S01]  /*112f0*/  FMNMX R6, R108, R6, !PT ;  /* 0x000000066c067209 */ /* 0x000fe20007800000 */
[----:B------:R-:W-:Y:S01]  /*11300*/  VIADD R168, R2, 0xf0 ;  /* 0x000000f002a87836 */ /* 0x000fe20000000000 */
[----:B------:R-:W-:Y:S02]  /*11310*/  FSEL R117, R140, -INF , P2 ;  /* 0xff8000008c757808 */ /* 0x000fe40001000000 */
[----:B------:R-:W-:Y:S02]  /*11320*/  ISETP.GE.AND P2, PT, R3, R167, PT ;  /* 0x000000a70300720c */ /* 0x000fe40003f46270 */
[----:B------:R-:W-:Y:S02]  /*11330*/  FMNMX R6, R113, R6, !PT ;  /* 0x0000000671067209 */ /* 0x000fe40007800000 */
[----:B------:R-:W-:-:S02]  /*11340*/  FSEL R116, R141, -INF , P2 ;  /* 0xff8000008d747808 */ /* 0x000fc40001000000 */
[----:B------:R-:W-:Y:S02]  /*11350*/  FMNMX R6, R112, R6, !PT ;  /* 0x0000000670067209 */ /* 0x000fe40007800000 */
[----:B------:R-:W-:Y:S02]  /*11360*/  ISETP.GE.AND P2, PT, R3, R168, PT ;  /* 0x000000a80300720c */ /* 0x000fe40003f46270 */
[C---:B------:R-:W-:Y:S02]  /*11370*/  IADD3 R169, R2.reuse, 0xf1, RZ ;  /* 0x000000f102a97810 */ /* 0x040fe40007ffe0ff */
[----:B------:R-:W-:Y:S01]  /*11380*/  FMNMX R6, R117, R6, !PT ;  /* 0x0000000675067209 */ /* 0x000fe20007800000 */
[----:B------:R-:W-:Y:S01]  /*11390*/  VIADD R170, R2, 0xf8 ;  /* 0x000000f802aa7836 */ /* 0x000fe20000000000 */
[----:B------:R-:W-:Y:S02]  /*113a0*/  FSEL R121, R144, -INF , P2 ;  /* 0xff80000090797808 */ /* 0x000fe40001000000 */
[----:B------:R-:W-:-:S02]  /*113b0*/  ISETP.GE.AND P2, PT, R3, R169, PT ;  /* 0x000000a90300720c */ /* 0x000fc40003f46270 */
[----:B------:R-:W-:Y:S02]  /*113c0*/  FMNMX R6, R116, R6, !PT ;  /* 0x0000000674067209 */ /* 0x000fe40007800000 */
[----:B------:R-:W-:Y:S02]  /*113d0*/  FSEL R120, R145, -INF , P2 ;  /* 0xff80000091787808 */ /* 0x000fe40001000000 */
[----:B------:R-:W-:Y:S02]  /*113e0*/  ISETP.GE.AND P2, PT, R3, R170, PT ;  /* 0x000000aa0300720c */ /* 0x000fe40003f46270 */
[----:B------:R-:W-:Y:S02]  /*113f0*/  IADD3 R171, R2, 0xf9, RZ ;  /* 0x000000f902ab7810 */ /* 0x000fe40007ffe0ff */
[----:B------:R-:W-:Y:S02]  /*11400*/  FMNMX R6, R121, R6, !PT ;  /* 0x0000000679067209 */ /* 0x000fe40007800000 */
[----:B------:R-:W-:-:S02]  /*11410*/  FSEL R125, R148, -INF , P2 ;  /* 0xff800000947d7808 */ /* 0x000fc40001000000 */
[----:B------:R-:W-:Y:S02]  /*11420*/  ISETP.GE.AND P2, PT, R3, R171, PT ;  /* 0x000000ab0300720c */ /* 0x000fe40003f46270 */
[----:B------:R-:W-:Y:S02]  /*11430*/  FMNMX R6, R120, R6, !PT ;  /* 0x0000000678067209 */ /* 0x000fe40007800000 */
[----:B------:R-:W-:Y:S02]  /*11440*/  FSEL R124, R149, -INF , P2 ;  /* 0xff800000957c7808 */ /* 0x000fe40001000000 */
[----:B------:R-:W-:Y:S02]  /*11450*/  FMNMX R6, R125, R6, !PT ;  /* 0x000000067d067209 */ /* 0x000fe40007800000 */
[----:B------:R-:W-:Y:S02]  /*11460*/  LOP3.LUT R5, R5, 0xfffffeff, RZ, 0xc0, !PT ;  /* 0xfffffeff05057812 */ /* 0x000fe400078ec0ff */
[----:B------:R-:W-:-:S02]  /*11470*/  FMNMX R6, R124, R6, !PT ;  /* 0x000000067c067209 */ /* 0x000fc40007800000 */
[----:B------:R-:W-:Y:S02]  /*11480*/  @P0 LOP3.LUT R5, R5, 0x100, RZ, 0xfc, !PT ;  /* 0x0000010005050812 */ /* 0x000fe400078efcff */
[----:B------:R-:W-:Y:S02]  /*11490*/  ISETP.GE.AND P0, PT, R4, R7, PT ;  /* 0x000000070400720c */ /* 0x000fe40003f06270 */
[----:B------:R-:W1:Y:S02]  /*114a0*/  SHFL.BFLY PT, R7, R6, 0x1, 0x1f ;  /* 0x0c201f0006077f89 */ /* 0x000e6400000e0000 */
[----:B-1----:R-:W-:-:S05]  /*114b0*/  FMNMX R6, R6, R7, !PT ;  /* 0x0000000706067209 */ /* 0x002fca0007800000 */
[----:B------:R-:W1:Y:S02]  /*114c0*/  SHFL.BFLY PT, R7, R6, 0x2, 0x1f ;  /* 0x0c401f0006077f89 */ /* 0x000e6400000e0000 */
[----:B-1----:R-:W-:Y:S02]  /*114d0*/  FMNMX R184, R6, R7, !PT ;  /* 0x0000000706b87209 */ /* 0x002fe40007800000 */
[----:B--2---:R1:W-:Y:S02]  /*114e0*/  STL [R1+0x27c], R188 ;  /* 0x00027cbc01007387 */ /* 0x0043e40000100800 */
[----:B------:R-:W-:-:S04]  /*114f0*/  FSETP.NEU.AND P2, PT, R184, -INF , PT ;  /* 0xff800000b800780b */ /* 0x000fc80003f4d000 */
[----:B------:R-:W-:Y:S01]  /*11500*/  FSEL R77, R184, RZ, P2 ;  /* 0x000000ffb84d7208 */ /* 0x000fe20001000000 */
[----:B-1----:R-:W2:Y:S04]  /*11510*/  LDL.LU R188, [R1+0x44] ;  /* 0x0000440001bc7983 */ /* 0x002ea80000300800 */
[----:B------:R-:W-:-:S04]  /*11520*/  FMUL R6, R77, UR5 ;  /* 0x000000054d067c20 */ /* 0x000fc80008400000 */
[----:B------:R-:W-:-:S05]  /*11530*/  FFMA R73, R24, UR5, -R6 ;  /* 0x0000000518497c23 */ /* 0x000fca0008000806 */
[----:B------:R-:W-:Y:S01]  /*11540*/  FSETP.GEU.AND P2, PT, R73, -126, PT ;  /* 0xc2fc00004900780b */ /* 0x000fe20003f4e000 */
[----:B------:R-:W-:-:S12]  /*11550*/  FADD R173, -R77, R164 ;  /* 0x000000a44dad7221 */ /* 0x000fd80000000100 */
[----:B------:R-:W-:-:S04]  /*11560*/  @!P2 FMUL R73, R73, 0.5 ;  /* 0x3f0000004949a820 */ /* 0x000fc80000400000 */
[----:B------:R-:W1:Y:S01]  /*11570*/  MUFU.EX2 R164, R73 ;  /* 0x0000004900a47308 */ /* 0x000e620000000800 */
[----:B------:R-:W-:Y:S01]  /*11580*/  FFMA R72, R163, UR5, -R6 ;  /* 0x00000005a3487c23 */ /* 0x000fe20008000806 */
[----:B-1----:R-:W-:-:S04]  /*11590*/  @!P2 FMUL R164, R164, R164 ;  /* 0x000000a4a4a4a220 */ /* 0x002fc80000400000 */
[----:B------:R-:W-:-:S13]  /*115a0*/  FSETP.GEU.AND P2, PT, R72, -126, PT ;  /* 0xc2fc00004800780b */ /* 0x000fda0003f4e000 */
        /* <DEDUP_REMOVED lines=10> */
[----:B------:R-:W-:-:S06]  /*11650*/  @!P2 FMUL R68, R68, 0.5 ;  /* 0x3f0000004444a820 */ /* 0x000fcc0000400000 */
[----:B------:R-:W1:Y:S01]  /*11660*/  MUFU.EX2 R68, R68 ;  /* 0x0000004400447308 */ /* 0x000e620000000800 */
[----:B------:R-:W-:Y:S01]  /*11670*/  FFMA R7, R160, UR5, -R6 ;  /* 0x00000005a0077c23 */ /* 0x000fe20008000806 */
[----:B-1----:R-:W-:-:S04]  /*11680*/  @!P2 FMUL R68, R68, R68 ;  /* 0x000000444444a220 */ /* 0x002fc80000400000 */
[----:B------:R-:W-:-:S13]  /*11690*/  FSETP.GEU.AND P2, PT, R7, -126, PT ;  /* 0xc2fc00000700780b */ /* 0x000fda0003f4e000 */
[----:B------:R-:W-:-:S06]  /*116a0*/  @!P2 FMUL R7, R7, 0.5 ;  /* 0x3f0000000707a820 */ /* 0x000fcc0000400000 */
[----:B------:R-:W1:Y:S01]  /*116b0*/  MUFU.EX2 R7, R7 ;  /* 0x0000000700077308 */ /* 0x000e620000000800 */
[----:B------:R-:W-:-:S04]  /*116c0*/  LOP3.LUT R5, R5, 0xffffff7f, RZ, 0xc0, !PT ;  /* 0xffffff7f05057812 */ /* 0x000fc800078ec0ff */
[----:B------:R-:W-:Y:S02]  /*116d0*/  @P0 LOP3.LUT R5, R5, 0x80, RZ, 0xfc, !PT ;  /* 0x0000008005050812 */ /* 0x000fe400078efcff */
[----:B------:R-:W-:Y:S01]  /*116e0*/  ISETP.GE.AND P0, PT, R4, R8, PT ;  /* 0x000000080400720c */ /* 0x000fe20003f06270 */
        /* <DEDUP_REMOVED lines=21> */
[----:B------:R-:W-:Y:S01]  /*11840*/  FFMA R76, R156, UR5, -R6 ;  /* 0x000000059c4c7c23 */ /* 0x000fe20008000806 */
[----:B-1----:R-:W-:-:S04]  /*11850*/  @!P2 FMUL R10, R10, R10 ;  /* 0x0000000a0a0aa220 */ /* 0x002fc80000400000 */
[----:B------:R-:W-:Y:S01]  /*11860*/  FSETP.GEU.AND P2, PT, R76, -126, PT ;  /* 0xc2fc00004c00780b */ /* 0x000fe20003f4e000 */
[----:B--2---:R1:W-:Y:S01]  /*11870*/  STL [R1+0x280], R188 ;  /* 0x000280bc01007387 */ /* 0x0043e20000100800 */
[----:B------:R-:W-:-:S03]  /*11880*/  LOP3.LUT R5, R5, 0xfffffff7, RZ, 0xc0, !PT ;  /* 0xfffffff705057812 */ /* 0x000fc600078ec0ff */
[----:B-1----:R-:W2:Y:S08]  /*11890*/  LDL.LU R188, [R1+0x40] ;  /* 0x0000400001bc7983 */ /* 0x002eb00000300800 */
[----:B------:R-:W-:-:S04]  /*118a0*/  @!P2 FMUL R76, R76, 0.5 ;  /* 0x3f0000004c4ca820 */ /* 0x000fc80000400000 */
[----:B------:R-:W1:Y:S01]  /*118b0*/  MUFU.EX2 R163, R76 ;  /* 0x0000004c00a37308 */ /* 0x000e620000000800 */
[----:B------:R-:W-:Y:S02]  /*118c0*/  @P0 LOP3.LUT R5, R5, 0x8, RZ, 0xfc, !PT ;  /* 0x0000000805050812 */ /* 0x000fe400078efcff */
[----:B------:R-:W-:Y:S01]  /*118d0*/  ISETP.GE.AND P0, PT, R4, R11, PT ;  /* 0x0000000b0400720c */ /* 0x000fe20003f06270 */
        /* <DEDUP_REMOVED lines=41> */
[----:B--2---:R2:W-:Y:S01]  /*11b70*/  STL [R1+0x284], R188 ;  /* 0x000284bc01007387 */ /* 0x0045e20000100800 */
[----:B-1----:R-:W-:-:S03]  /*11b80*/  @!P2 FMUL R159, R159, R159 ;  /* 0x0000009f9f9fa220 */ /* 0x002fc60000400000 */
[----:B------:R-:W-:Y:S01]  /*11b90*/  FSETP.GEU.AND P2, PT, R19, -126, PT ;  /* 0xc2fc00001300780b */ /* 0x000fe20003f4e000 */
[----:B--2---:R-:W2:-:S12]  /*11ba0*/  LDL.LU R188, [R1+0x34] ;  /* 0x0000340001bc7983 */ /* 0x004e980000300800 */
        /* <DEDUP_REMOVED lines=42> */
[----:B--2---:R2:W-:Y:S04]  /*11e50*/  STL [R1+0x288], R188 ;  /* 0x000288bc01007387 */ /* 0x0045e80000100800 */
[----:B--2---:R-:W2:Y:S01]  /*11e60*/  LDL.LU R188, [R1+0x30] ;  /* 0x0000300001bc7983 */ /* 0x004ea20000300800 */
        /* <DEDUP_REMOVED lines=42> */
[C---:B------:R-:W-:Y:S01]  /*12110*/  FSETP.GEU.AND P2, PT, R48.reuse, -126, PT ;  /* 0xc2fc00003000780b */ /* 0x040fe20003f4e000 */
[----:B--2---:R1:W-:Y:S04]  /*12120*/  STL [R1+0x28c], R188 ;  /* 0x00028cbc01007387 */ /* 0x0043e80000100800 */
[----:B-1----:R-:W2:Y:S08]  /*12130*/  LDL.LU R188, [R1+0x24] ;  /* 0x0000240001bc7983 */ /* 0x002eb00000300800 */
        /* <DEDUP_REMOVED lines=42> */
[--C-:B------:R-:W-:Y:S01]  /*123e0*/  FFMA R84, R84, UR5, -R6.reuse ;  /* 0x0000000554547c23 */ /* 0x100fe20008000806 */
[----:B--2---:R2:W-:Y:S04]  /*123f0*/  STL [R1+0x290], R188 ;  /* 0x000290bc01007387 */ /* 0x0045e80000100800 */
[----:B--2---:R-:W2:Y:S01]  /*12400*/  LDL.LU R188, [R1+0x20] ;  /* 0x0000200001bc7983 */ /* 0x004ea20000300800 */
[----:B-1----:R-:W-:Y:S01]  /*12410*/  @!P2 FMUL R140, R140, R140 ;  /* 0x0000008c8c8ca220 */ /* 0x002fe20000400000 */
[----:B------:R-:W-:Y:S01]  /*12420*/  FSETP.GEU.AND P2, PT, R84, -126, PT ;  /* 0xc2fc00005400780b */ /* 0x000fe20003f4e000 */
[--C-:B------:R-:W-:Y:S01]  /*12430*/  FFMA R89, R89, UR5, -R6.reuse ;  /* 0x0000000559597c23 */ /* 0x100fe20008000806 */
        /* <DEDUP_REMOVED lines=8> */
[----:B------:R-:W-:-:S03]  /*124c0*/  FFMA R104, R104, UR5, -R6 ;  /* 0x0000000568687c23 */ /* 0x000fc60008000806 */
[----:B------:R-:W-:Y:S01]  /*124d0*/  @!P2 FMUL R84, R84, 0.5 ;  /* 0x3f0000005454a820 */ /* 0x000fe20000400000 */
        /* <DEDUP_REMOVED lines=9> */
[----:B------:R-:W-:-:S02]  /*12570*/  FFMA R124, R124, UR5, -R6 ;  /* 0x000000057c7c7c23 */ /* 0x000fc40008000806 */
[----:B------:R-:W1:Y:S02]  /*12580*/  MUFU.EX2 R6, R84 ;  /* 0x0000005400067308 */ /* 0x000e640000000800 */
[----:B-1----:R-:W-:Y:S01]  /*12590*/  @!P2 FMUL R6, R6, R6 ;  /* 0x000000060606a220 */ /* 0x002fe20000400000 */
[----:B------:R-:W-:-:S13]  /*125a0*/  FSETP.GEU.AND P2, PT, R89, -126, PT ;  /* 0xc2fc00005900780b */ /* 0x000fda0003f4e000 */
[----:B------:R-:W-:-:S04]  /*125b0*/  @!P2 FMUL R89, R89, 0.5 ;  /* 0x3f0000005959a820 */ /* 0x000fc80000400000 */
[----:B------:R-:W1:Y:S02]  /*125c0*/  MUFU.EX2 R137, R89 ;  /* 0x0000005900897308 */ /* 0x000e640000000800 */
[----:B-1----:R-:W-:Y:S01]  /*125d0*/  @!P2 FMUL R137, R137, R137 ;  /* 0x000000898989a220 */ /* 0x002fe20000400000 */
[----:B------:R-:W-:-:S13]  /*125e0*/  FSETP.GEU.AND P2, PT, R88, -126, PT ;  /* 0xc2fc00005800780b */ /* 0x000fda0003f4e000 */
[----:B------:R-:W-:-:S06]  /*125f0*/  @!P2 FMUL R88, R88, 0.5 ;  /* 0x3f0000005858a820 */ /* 0x000fcc0000400000 */
[----:B------:R-:W1:Y:S02]  /*12600*/  MUFU.EX2 R88, R88 ;  /* 0x0000005800587308 */ /* 0x000e640000000800 */
[----:B-1----:R-:W-:Y:S01]  /*12610*/  @!P2 FMUL R88, R88, R88 ;  /* 0x000000585858a220 */ /* 0x002fe20000400000 */
[----:B------:R-:W-:-:S13]  /*12620*/  FSETP.GEU.AND P2, PT, R93, -126, PT ;  /* 0xc2fc00005d00780b */ /* 0x000fda0003f4e000 */
[----:B------:R-:W-:-:S04]  /*12630*/  @!P2 FMUL R93, R93, 0.5 ;  /* 0x3f0000005d5da820 */ /* 0x000fc80000400000 */
        /* <DEDUP_REMOVED lines=18> */
[C---:B------:R-:W-:Y:S01]  /*12760*/  FSETP.GEU.AND P2, PT, R100.reuse, -126, PT ;  /* 0xc2fc00006400780b */ /* 0x040fe20003f4e000 */
[----:B--2---:R1:W-:Y:S04]  /*12770*/  STL [R1+0x294], R188 ;  /* 0x000294bc01007387 */ /* 0x0043e80000100800 */
[----:B-1----:R-:W2:Y:S08]  /*12780*/  LDL.LU R188, [R1+0x14] ;  /* 0x0000140001bc7983 */ /* 0x002eb00000300800 */
        /* <DEDUP_REMOVED lines=17> */
[----:B------:R-:W1:Y:S01]  /*128a0*/  MUFU.EX2 R13, R108 ;  /* 0x0000006c000d7308 */ /* 0x000e620000000800 */
[----:B------:R-:W-:-:S04]  /*128b0*/  LOP3.LUT R5, R5, 0xfffffffb, RZ, 0xc0, !PT ;  /* 0xfffffffb05057812 */ /* 0x000fc800078ec0ff */
[----:B------:R-:W-:Y:S02]  /*128c0*/  @P0 LOP3.LUT R5, R5, 0x4, RZ, 0xfc, !PT ;  /* 0x0000000405050812 */ /* 0x000fe400078efcff */
[----:B------:R-:W-:Y:S02]  /*128d0*/  ISETP.GE.AND P0, PT, R4, R165, PT ;  /* 0x000000a50400720c */ /* 0x000fe40003f06270 */
[----:B------:R-:W-:Y:S01]  /*128e0*/  LOP3.LUT R0, R0, 0xdfffffff, RZ, 0xc0, !PT ;  /* 0xdfffffff00007812 */ /* 0x000fe200078ec0ff */
[----:B-1----:R-:W-:Y:S01]  /*128f0*/  @!P2 FMUL R13, R13, R13 ;  /* 0x0000000d0d0da220 */ /* 0x002fe20000400000 */
[----:B------:R-:W-:-:S09]  /*12900*/  FSETP.GEU.AND P2, PT, R113, -126, PT ;  /* 0xc2fc00007100780b */ /* 0x000fd20003f4e000 */
[----:B------:R-:W-:-:S04]  /*12910*/  @P0 LOP3.LUT R0, R0, 0x20000000, RZ, 0xfc, !PT ;  /* 0x2000000000000812 */ /* 0x000fc800078efcff */
[----:B------:R-:W-:Y:S01]  /*12920*/  LOP3.LUT P0, RZ, R0, 0x4, RZ, 0xc0, !PT ;  /* 0x0000000400ff7812 */ /* 0x000fe2000780c0ff */
[----:B------:R-:W-:Y:S01]  /*12930*/  @!P2 FMUL R113, R113, 0.5 ;  /* 0x3f0000007171a820 */ /* 0x000fe20000400000 */
[----:B------:R-:W-:-:S05]  /*12940*/  LOP3.LUT R64, R64, 0xefffffff, RZ, 0xc0, !PT ;  /* 0xefffffff40407812 */ /* 0x000fca00078ec0ff */
[----:B------:R-:W1:Y:S06]  /*12950*/  MUFU.EX2 R113, R113 ;  /* 0x0000007100717308 */ /* 0x000e6c0000000800 */
[----:B------:R-:W-:Y:S02]  /*12960*/  @P0 LOP3.LUT R64, R64, 0x10000000, RZ, 0xfc, !PT ;  /* 0x1000000040400812 */ /* 0x000fe400078efcff */
[----:B------:R-:W-:Y:S02]  /*12970*/  LOP3.LUT P0, RZ, R0, 0x200, RZ, 0xc0, !PT ;  /* 0x0000020000ff7812 */ /* 0x000fe4000780c0ff */
[----:B------:R-:W-:Y:S01]  /*12980*/  LOP3.LUT R64, R64, 0xdfffffff, RZ, 0xc0, !PT ;  /* 0xdfffffff40407812 */ /* 0x000fe200078ec0ff */
[----:B-1----:R-:W-:Y:S01]  /*12990*/  @!P2 FMUL R113, R113, R113 ;  /* 0x000000717171a220 */ /* 0x002fe20000400000 */
[----:B------:R-:W-:-:S09]  /*129a0*/  FSETP.GEU.AND P2, PT, R112, -126, PT ;  /* 0xc2fc00007000780b */ /* 0x000fd20003f4e000 */
[----:B------:R-:W-:Y:S02]  /*129b0*/  @P0 LOP3.LUT R64, R64, 0x20000000, RZ, 0xfc, !PT ;  /* 0x2000000040400812 */ /* 0x000fe400078efcff */
[----:B------:R-:W-:Y:S02]  /*129c0*/  LOP3.LUT P0, RZ, R0, 0x400, RZ, 0xc0, !PT ;  /* 0x0000040000ff7812 */ /* 0x000fe4000780c0ff */
[----:B------:R-:W-:Y:S01]  /*129d0*/  LOP3.LUT R64, R64, 0xbfffffff, RZ, 0xc0, !PT ;  /* 0xbfffffff40407812 */ /* 0x000fe200078ec0ff */
[----:B------:R-:W-:-:S04]  /*129e0*/  @!P2 FMUL R112, R112, 0.5 ;  /* 0x3f0000007070a820 */ /* 0x000fc80000400000 */
[----:B------:R-:W1:Y:S06]  /*129f0*/  MUFU.EX2 R84, R112 ;  /* 0x0000007000547308 */ /* 0x000e6c0000000800 */
[----:B------:R-:W-:Y:S02]  /*12a00*/  @P0 LOP3.LUT R64, R64, 0x40000000, RZ, 0xfc, !PT ;  /* 0x4000000040400812 */ /* 0x000fe400078efcff */
[----:B------:R-:W-:Y:S02]  /*12a10*/  LOP3.LUT P0, RZ, R0, 0x800, RZ, 0xc0, !PT ;  /* 0x0000080000ff7812 */ /* 0x000fe4000780c0ff */
[----:B------:R-:W-:-:S11]  /*12a20*/  LOP3.LUT R64, R64, 0x7fffffff, RZ, 0xc0, !PT ;  /* 0x7fffffff40407812 */ /* 0x000fd600078ec0ff */
[----:B------:R-:W-:Y:S01]  /*12a30*/  @P0 LOP3.LUT R64, R64, 0x80000000, RZ, 0xfc, !PT ;  /* 0x8000000040400812 */ /* 0x000fe200078efcff */
[----:B-1----:R-:W-:Y:S01]  /*12a40*/  @!P2 FMUL R84, R84, R84 ;  /* 0x000000545454a220 */ /* 0x002fe20000400000 */
[----:B------:R-:W-:Y:S02]  /*12a50*/  LOP3.LUT P0, RZ, R0, 0x1000, RZ, 0xc0, !PT ;  /* 0x0000100000ff7812 */ /* 0x000fe4000780c0ff */
[----:B------:R-:W-:Y:S02]  /*12a60*/  FSETP.GEU.AND P2, PT, R117, -126, PT ;  /* 0xc2fc00007500780b */ /* 0x000fe40003f4e000 */
[----:B------:R-:W-:-:S09]  /*12a70*/  LOP3.LUT R65, R65, 0xfffffffe, RZ, 0xc0, !PT ;  /* 0xfffffffe41417812 */ /* 0x000fd200078ec0ff */
[----:B------:R-:W-:Y:S02]  /*12a80*/  @P0 LOP3.LUT R65, R65, 0x1, RZ, 0xfc, !PT ;  /* 0x0000000141410812 */ /* 0x000fe400078efcff */
        /* <DEDUP_REMOVED lines=15> */
[----:B------:R-:W-:Y:S01]  /*12b80*/  LOP3.LUT P0, RZ, R0, 0x10000, RZ, 0xc0, !PT ;  /* 0x0001000000ff7812 */ /* 0x000fe2000780c0ff */
[----:B--2---:R2:W-:Y:S01]  /*12b90*/  STL [R1+0x298], R188 ;  /* 0x000298bc01007387 */ /* 0x0045e20000100800 */
[----:B------:R-:W-:-:S03]  /*12ba0*/  LOP3.LUT R65, R65, 0xffffffef, RZ, 0xc0, !PT ;  /* 0xffffffef41417812 */ /* 0x000fc600078ec0ff */
[----:B--2---:R-:W2:Y:S08]  /*12bb0*/  LDL.LU R188, [R1+0x10] ;  /* 0x0000100001bc7983 */ /* 0x004eb00000300800 */
[----:B------:R-:W-:Y:S02]  /*12bc0*/  @P0 LOP3.LUT R65, R65, 0x10, RZ, 0xfc, !PT ;  /* 0x0000001041410812 */ /* 0x000fe400078efcff */
[----:B------:R-:W-:Y:S01]  /*12bd0*/  LOP3.LUT P0, RZ, R0, 0x20000, RZ, 0xc0, !PT ;  /* 0x0002000000ff7812 */ /* 0x000fe2000780c0ff */
[----:B-1----:R-:W-:Y:S01]  /*12be0*/  @!P2 FMUL R14, R14, R14 ;  /* 0x0000000e0e0ea220 */ /* 0x002fe20000400000 */
[----:B------:R-:W-:-:S02]  /*12bf0*/  FSETP.GEU.AND P2, PT, R121, -126, PT ;  /* 0xc2fc00007900780b */ /* 0x000fc40003f4e000 */
        /* <DEDUP_REMOVED lines=9> */
[----:B------:R-:W-:Y:S01]  /*12c90*/  FADD R25, R164, R149 ;  /* 0x00000095a4197221 */ /* 0x000fe20000000000 */
[----:B-1----:R-:W-:Y:S01]  /*12ca0*/  @!P2 FMUL R121, R121, R121 ;  /* 0x000000797979a220 */ /* 0x002fe20000400000 */
[----:B------:R-:W-:-:S08]  /*12cb0*/  FSETP.GEU.AND P2, PT, R120, -126, PT ;  /* 0xc2fc00007800780b */ /* 0x000fd00003f4e000 */
[----:B------:R-:W-:Y:S02]  /*12cc0*/  @P0 LOP3.LUT R65, R65, 0x80, RZ, 0xfc, !PT ;  /* 0x0000008041410812 */ /* 0x000fe400078efcff */
[----:B------:R-:W-:Y:S01]  /*12cd0*/  LOP3.LUT P0, RZ, R0, 0x100000, RZ, 0xc0, !PT ;  /* 0x0010000000ff7812 */ /* 0x000fe2000780c0ff */
[----:B------:R-:W-:Y:S01]  /*12ce0*/  FADD R24, R159, R133 ;  /* 0x000000859f187221 */ /* 0x000fe20000000000 */
[----:B------:R-:W-:-:S03]  /*12cf0*/  LOP3.LUT R65, R65, 0xfffffeff, RZ, 0xc0, !PT ;  /* 0xfffffeff41417812 */ /* 0x000fc600078ec0ff */
[----:B------:R-:W-:Y:S01]  /*12d00*/  FADD R28, R25, R24 ;  /* 0x00000018191c7221 */ /* 0x000fe20000000000 */
[----:B------:R-:W-:Y:S01]  /*12d10*/  FADD R25, R163, R141 ;  /* 0x0000008da3197221 */ /* 0x000fe20000000000 */
[----:B------:R-:W-:Y:S01]  /*12d20*/  FADD R24, R155, R113 ;  /* 0x000000719b187221 */ /* 0x000fe20000000000 */
[----:B------:R-:W-:-:S03]  /*12d30*/  @!P2 FMUL R120, R120, 0.5 ;  /* 0x3f0000007878a820 */ /* 0x000fc60000400000 */
[----:B------:R-:W-:Y:S02]  /*12d40*/  FADD R24, R25, R24 ;  /* 0x0000001819187221 */ /* 0x000fe40000000000 */
[----:B------:R-:W-:Y:S02]  /*12d50*/  @P0 LOP3.LUT R65, R65, 0x100, RZ, 0xfc, !PT ;  /* 0x0000010041410812 */ /* 0x000fe400078efcff */
[----:B------:R-:W-:Y:S01]  /*12d60*/  LOP3.LUT P0, RZ, R0, 0x200000, RZ, 0xc0, !PT ;  /* 0x0020000000ff7812 */ /* 0x000fe2000780c0ff */
[----:B------:R-:W1:Y:S01]  /*12d70*/  MUFU.EX2 R92, R120 ;  /* 0x00000078005c7308 */ /* 0x000e620000000800 */
[----:B------:R-:W-:Y:S01]  /*12d80*/  FADD R40, R28, R24 ;  /* 0x000000181c287221 */ /* 0x000fe20000000000 */
[----:B------:R-:W-:Y:S01]  /*12d90*/  FADD R25, R81, R36 ;  /* 0x0000002451197221 */ /* 0x000fe20000000000 */
[----:B------:R-:W-:Y:S01]  /*12da0*/  FADD R24, R69, R20 ;  /* 0x0000001445187221 */ /* 0x000fe20000000000 */
[----:B------:R-:W-:-:S03]  /*12db0*/  LOP3.LUT R65, R65, 0xfffffdff, RZ, 0xc0, !PT ;  /* 0xfffffdff41417812 */ /* 0x000fc600078ec0ff */
[----:B------:R-:W-:Y:S01]  /*12dc0*/  FADD R28, R25, R24 ;  /* 0x00000018191c7221 */ /* 0x000fe20000000000 */
[----:B------:R-:W-:Y:S01]  /*12dd0*/  FADD R25, R77, R61 ;  /* 0x0000003d4d197221 */ /* 0x000fe20000000000 */
[----:B------:R-:W-:-:S03]  /*12de0*/  FADD R24, R18, R84 ;  /* 0x0000005412187221 */ /* 0x000fc60000000000 */
[----:B------:R-:W-:Y:S01]  /*12df0*/  @P0 LOP3.LUT R65, R65, 0x200, RZ, 0xfc, !PT ;  /* 0x0000020041410812 */ /* 0x000fe200078efcff */
[----:B------:R-:W-:Y:S01]  /*12e00*/  FADD R24, R25, R24 ;  /* 0x0000001819187221 */ /* 0x000fe20000000000 */
[----:B------:R-:W-:Y:S01]  /*12e10*/  LOP3.LUT P0, RZ, R0, 0x400000, RZ, 0xc0, !PT ;  /* 0x0040000000ff7812 */ /* 0x000fe2000780c0ff */
[----:B------:R-:W-:Y:S02]  /*12e20*/  FADD R25, R80, R148 ;  /* 0x0000009450197221 */ /* 0x000fe40000000000 */
[----:B------:R-:W-:Y:S01]  /*12e30*/  FADD R41, R28, R24 ;  /* 0x000000181c297221 */ /* 0x000fe20000000000 */
[----:B------:R-:W-:Y:S01]  /*12e40*/  FADD R24, R158, R132 ;  /* 0x000000849e187221 */ /* 0x000fe20000000000 */
[----:B-1----:R-:W-:Y:S01]  /*12e50*/  @!P2 FMUL R92, R92, R92 ;  /* 0x0000005c5c5ca220 */ /* 0x002fe20000400000 */
[----:B------:R-:W-:Y:S02]  /*12e60*/  FSETP.GEU.AND P2, PT, R125, -126, PT ;  /* 0xc2fc00007d00780b */ /* 0x000fe40003f4e000 */
[----:B------:R-:W-:Y:S01]  /*12e70*/  FADD R28, R25, R24 ;  /* 0x00000018191c7221 */ /* 0x000fe20000000000 */
[----:B------:R-:W-:Y:S01]  /*12e80*/  LOP3.LUT R65, R65, 0xfffffbff, RZ, 0xc0, !PT ;  /* 0xfffffbff41417812 */ /* 0x000fe200078ec0ff */
[----:B------:R-:W-:Y:S01]  /*12e90*/  FADD R25, R162, R140 ;  /* 0x0000008ca2197221 */ /* 0x000fe20000000000 */
[----:B------:R-:W-:-:S02]  /*12ea0*/  FADD R24, R154, R117 ;  /* 0x000000759a187221 */ /* 0x000fc40000000000 */
[----:B------:R-:W-:Y:S02]  /*12eb0*/  @P0 LOP3.LUT R65, R65, 0x400, RZ, 0xfc, !PT ;  /* 0x0000040041410812 */ /* 0x000fe400078efcff */
[----:B------:R-:W-:Y:S01]  /*12ec0*/  FADD R24, R25, R24 ;  /* 0x0000001819187221 */ /* 0x000fe20000000000 */
[----:B------:R-:W-:Y:S01]  /*12ed0*/  LOP3.LUT P0, RZ, R0, 0x800000, RZ, 0xc0, !PT ;  /* 0x0080000000ff7812 */ /* 0x000fe2000780c0ff */
[----:B------:R-:W-:Y:S02]  /*12ee0*/  FADD R25, R68, R16 ;  /* 0x0000001044197221 */ /* 0x000fe40000000000 */
[----:B------:R-:W-:Y:S01]  /*12ef0*/  FADD R56, R28, R24 ;  /* 0x000000181c387221 */ /* 0x000fe20000000000 */
[----:B------:R-:W-:Y:S01]  /*12f00*/  FADD R24, R21, R12 ;  /* 0x0000000c15187221 */ /* 0x000fe20000000000 */
[----:B------:R-:W-:Y:S01]  /*12f10*/  @!P2 FMUL R125, R125, 0.5 ;  /* 0x3f0000007d7da820 */ /* 0x000fe20000400000 */
[----:B------:R-:W-:Y:S02]  /*12f20*/  LOP3.LUT R65, R65, 0xfffff7ff, RZ, 0xc0, !PT ;  /* 0xfffff7ff41417812 */ /* 0x000fe400078ec0ff */
[----:B------:R-:W-:Y:S01]  /*12f30*/  FADD R28, R25, R24 ;  /* 0x00000018191c7221 */ /* 0x000fe20000000000 */
[----:B------:R-:W1:Y:S01]  /*12f40*/  MUFU.EX2 R97, R125 ;  /* 0x0000007d00617308 */ /* 0x000e620000000800 */
        /* <DEDUP_REMOVED lines=8> */
[----:B------:R-:W-:-:S03]  /*12fd0*/  LOP3.LUT R65, R65, 0xffffefff, RZ, 0xc0, !PT ;  /* 0xffffefff41417812 */ /* 0x000fc600078ec0ff */
[----:B------:R-:W-:Y:S01]  /*12fe0*/  FADD R28, R25, R24 ;  /* 0x00000018191c7221 */ /* 0x000fe20000000000 */
[----:B------:R-:W-:Y:S01]  /*12ff0*/  FADD R25, R161, R137 ;  /* 0x00000089a1197221 */ /* 0x000fe20000000000 */
[----:B------:R-:W-:Y:S01]  /*13000*/  FADD R24, R153, R121 ;  /* 0x0000007999187221 */ /* 0x000fe20000000000 */
[----:B-1----:R-:W-:Y:S01]  /*13010*/  @!P2 FMUL R97, R97, R97 ;  /* 0x000000616161a220 */ /* 0x002fe20000400000 */
[----:B------:R-:W-:Y:S02]  /*13020*/  FSETP.GEU.AND P2, PT, R124, -126, PT ;  /* 0xc2fc00007c00780b */ /* 0x000fe40003f4e000 */
[----:B------:R-:W-:Y:S01]  /*13030*/  @P0 LOP3.LUT R65, R65, 0x1000, RZ, 0xfc, !PT ;  /* 0x0000100041410812 */ /* 0x000fe200078efcff */
        /* <DEDUP_REMOVED lines=9> */
[----:B------:R-:W-:Y:S02]  /*130d0*/  @!P2 FMUL R124, R124, 0.5 ;  /* 0x3f0000007c7ca820 */ /* 0x000fe40000400000 */
[----:B------:R-:W-:Y:S01]  /*130e0*/  @P0 LOP3.LUT R65, R65, 0x2000, RZ, 0xfc, !PT ;  /* 0x0000200041410812 */ /* 0x000fe200078efcff */
[----:B------:R-:W-:Y:S01]  /*130f0*/  FADD R24, R25, R24 ;  /* 0x0000001819187221 */ /* 0x000fe20000000000 */
        /* <DEDUP_REMOVED lines=11> */
[----:B------:R-:W-:Y:S01]  /*131b0*/  ISETP.GE.AND P0, PT, R4, R2, PT ;  /* 0x000000020400720c */ /* 0x000fe20003f06270 */
[----:B------:R-:W-:Y:S02]  /*131c0*/  FADD R25, R10, R15 ;  /* 0x0000000f0a197221 */ /* 0x000fe40000000000 */
[----:B------:R-:W-:Y:S01]  /*131d0*/  FADD R49, R28, R24 ;  /* 0x000000181c317221 */ /* 0x000fe20000000000 */
[----:B------:R-:W-:Y:S01]  /*131e0*/  FADD R24, R19, R13 ;  /* 0x0000000d13187221 */ /* 0x000fe20000000000 */
[----:B------:R-:W-:Y:S01]  /*131f0*/  FSEL R26, R26, -INF , P0 ;  /* 0xff8000001a1a7808 */ /* 0x000fe20000000000 */
[----:B-1----:R-:W-:Y:S01]  /*13200*/  @!P2 FMUL R96, R96, R96 ;  /* 0x000000606060a220 */ /* 0x002fe20000400000 */
[----:B------:R-:W-:Y:S01]  /*13210*/  LOP3.LUT P0, RZ, R65, 0x4000, RZ, 0xc0, !PT ;  /* 0x0000400041ff7812 */ /* 0x000fe2000780c0ff */
[----:B------:R-:W-:Y:S01]  /*13220*/  FADD R28, R25, R24 ;  /* 0x00000018191c7221 */ /* 0x000fe20000000000 */
[----:B------:R-:W-:Y:S01]  /*13230*/  FADD R25, R72, R11 ;  /* 0x0000000b48197221 */ /* 0x000fe20000000000 */
[----:B------:R-:W-:Y:S01]  /*13240*/  FADD R24, R17, R96 ;  /* 0x0000006011187221 */ /* 0x000fe20000000000 */
[----:B------:R-:W-:-:S02]  /*13250*/  FSEL R27, R27, -INF , P0 ;  /* 0xff8000001b1b7808 */ /* 0x000fc40000000000 */
[----:B------:R-:W-:Y:S01]  /*13260*/  LOP3.LUT P0, RZ, R65, 0x2000, RZ, 0xc0, !PT ;  /* 0x0000200041ff7812 */ /* 0x000fe2000780c0ff */
[----:B------:R-:W-:-:S03]  /*13270*/  FADD R24, R25, R24 ;  /* 0x0000001819187221 */ /* 0x000fc60000000000 */
[----:B------:R-:W-:Y:S02]  /*13280*/  FSEL R25, R30, -INF , P0 ;  /* 0xff8000001e197808 */ /* 0x000fe40000000000 */
[----:B------:R-:W-:-:S04]  /*13290*/  LOP3.LUT P0, RZ, R65, 0x1000, RZ, 0xc0, !PT ;  /* 0x0000100041ff7812 */ /* 0x000fc8000780c0ff */
[----:B------:R-:W-:Y:S02]  /*132a0*/  FSEL R31, R31, -INF , P0 ;  /* 0xff8000001f1f7808 */ /* 0x000fe40000000000 */
[----:B------:R-:W-:-:S04]  /*132b0*/  LOP3.LUT P0, RZ, R65, 0x800, RZ, 0xc0, !PT ;  /* 0x0000080041ff7812 */ /* 0x000fc8000780c0ff */
[----:B------:R-:W-:Y:S02]  /*132c0*/  FSEL R34, R34, -INF , P0 ;  /* 0xff80000022227808 */ /* 0x000fe40000000000 */
[----:B------:R-:W-:-:S04]  /*132d0*/  LOP3.LUT P0, RZ, R65, 0x400, RZ, 0xc0, !PT ;  /* 0x0000040041ff7812 */ /* 0x000fc8000780c0ff */
[----:B------:R-:W-:Y:S02]  /*132e0*/  FSEL R35, R35, -INF , P0 ;  /* 0xff80000023237808 */ /* 0x000fe40000000000 */
[----:B------:R-:W-:-:S04]  /*132f0*/  LOP3.LUT P0, RZ, R65, 0x200, RZ, 0xc0, !PT ;  /* 0x0000020041ff7812 */ /* 0x000fc8000780c0ff */
[----:B------:R-:W-:Y:S02]  /*13300*/  FSEL R38, R38, -INF , P0 ;  /* 0xff80000026267808 */ /* 0x000fe40000000000 */
[----:B------:R-:W-:Y:S02]  /*13310*/  LOP3.LUT P0, RZ, R65, 0x100, RZ, 0xc0, !PT ;  /* 0x0000010041ff7812 */ /* 0x000fe4000780c0ff */
[----:B------:R-:W-:Y:S02]  /*13320*/  ISETP.GE.AND P3, PT, R4, R168, PT ;  /* 0x000000a80400720c */ /* 0x000fe40003f66270 */
[----:B------:R-:W-:Y:S02]  /*13330*/  FSEL R39, R39, -INF , P0 ;  /* 0xff80000027277808 */ /* 0x000fe40000000000 */
[----:B------:R-:W-:-:S04]  /*13340*/  LOP3.LUT P0, RZ, R65, 0x80, RZ, 0xc0, !PT ;  /* 0x0000008041ff7812 */ /* 0x000fc8000780c0ff */
[----:B------:R-:W-:Y:S02]  /*13350*/  FSEL R42, R42, -INF , P0 ;  /* 0xff8000002a2a7808 */ /* 0x000fe40000000000 */
[----:B------:R-:W-:Y:S02]  /*13360*/  LOP3.LUT P0, RZ, R65, 0x40, RZ, 0xc0, !PT ;  /* 0x0000004041ff7812 */ /* 0x000fe4000780c0ff */
[----:B------:R-:W-:Y:S02]  /*13370*/  ISETP.GE.AND P4, PT, R4, R169, PT ;  /* 0x000000a90400720c */ /* 0x000fe40003f86270 */
[----:B------:R-:W-:Y:S02]  /*13380*/  LOP3.LUT R64, R64, 0xfffffffe, RZ, 0xc0, !PT ;  /* 0xfffffffe40407812 */ /* 0x000fe400078ec0ff */
[----:B------:R-:W-:Y:S02]  /*13390*/  FSEL R43, R43, -INF , P0 ;  /* 0xff8000002b2b7808 */ /* 0x000fe40000000000 */
[----:B------:R-:W-:-:S02]  /*133a0*/  LOP3.LUT P0, RZ, R65, 0x20, RZ, 0xc0, !PT ;  /* 0x0000002041ff7812 */ /* 0x000fc4000780c0ff */
[----:B------:R-:W-:Y:S02]  /*133b0*/  @P3 LOP3.LUT R64, R64, 0x1, RZ, 0xfc, !PT ;  /* 0x0000000140403812 */ /* 0x000fe400078efcff */
[----:B------:R-:W-:Y:S02]  /*133c0*/  FSEL R46, R46, -INF , P0 ;  /* 0xff8000002e2e7808 */ /* 0x000fe40000000000 */
[C---:B------:R-:W-:Y:S02]  /*133d0*/  ISETP.GE.AND P5, PT, R4.reuse, R170, PT ;  /* 0x000000aa0400720c */ /* 0x040fe40003fa6270 */
[----:B------:R-:W-:Y:S02]  /*133e0*/  LOP3.LUT P0, RZ, R65, 0x10, RZ, 0xc0, !PT ;  /* 0x0000001041ff7812 */ /* 0x000fe4000780c0ff */
[----:B------:R-:W-:Y:S02]  /*133f0*/  ISETP.GE.AND P1, PT, R4, R166, PT ;  /* 0x000000a60400720c */ /* 0x000fe40003f26270 */
[----:B------:R-:W-:-:S02]  /*13400*/  LOP3.LUT R64, R64, 0xfffffffd, RZ, 0xc0, !PT ;  /* 0xfffffffd40407812 */ /* 0x000fc400078ec0ff */
[----:B------:R-:W-:Y:S02]  /*13410*/  FSEL R47, R47, -INF , P0 ;  /* 0xff8000002f2f7808 */ /* 0x000fe40000000000 */
[----:B------:R-:W-:Y:S02]  /*13420*/  @P4 LOP3.LUT R64, R64, 0x2, RZ, 0xfc, !PT ;  /* 0x0000000240404812 */ /* 0x000fe400078efcff */
[----:B------:R-:W-:Y:S02]  /*13430*/  LOP3.LUT P0, RZ, R65, 0x8, RZ, 0xc0, !PT ;  /* 0x0000000841ff7812 */ /* 0x000fe4000780c0ff */
[----:B------:R-:W-:Y:S02]  /*13440*/  ISETP.GE.AND P6, PT, R4, R171, PT ;  /* 0x000000ab0400720c */ /* 0x000fe40003fc6270 */
[----:B------:R-:W-:Y:S02]  /*13450*/  LOP3.LUT R64, R64, 0xfffffffb, RZ, 0xc0, !PT ;  /* 0xfffffffb40407812 */ /* 0x000fe400078ec0ff */
[----:B------:R-:W-:-:S02]  /*13460*/  FSEL R50, R50, -INF , P0 ;  /* 0xff80000032327808 */ /* 0x000fc40000000000 */
[----:B------:R-:W-:Y:S02]  /*13470*/  LOP3.LUT R0, R0, 0xbfffffff, RZ, 0xc0, !PT ;  /* 0xbfffffff00007812 */ /* 0x000fe400078ec0ff */
[----:B------:R-:W-:Y:S02]  /*13480*/  ISETP.GE.AND P2, PT, R4, R167, PT ;  /* 0x000000a70400720c */ /* 0x000fe40003f46270 */
[----:B------:R-:W-:Y:S02]  /*13490*/  LOP3.LUT P0, RZ, R65, 0x4, RZ, 0xc0, !PT ;  /* 0x0000000441ff7812 */ /* 0x000fe4000780c0ff */
[----:B------:R-:W-:Y:S02]  /*134a0*/  @P5 LOP3.LUT R64, R64, 0x4, RZ, 0xfc, !PT ;  /* 0x0000000440405812 */ /* 0x000fe400078efcff */
[----:B------:R-:W-:Y:S02]  /*134b0*/  @P1 LOP3.LUT R0, R0, 0x40000000, RZ, 0xfc, !PT ;  /* 0x4000000000001812 */ /* 0x000fe400078efcff */
[----:B------:R-:W-:-:S02]  /*134c0*/  FSEL R51, R51, -INF , P0 ;  /* 0xff80000033337808 */ /* 0x000fc40000000000 */
[C---:B------:R-:W-:Y:S02]  /*134d0*/  LOP3.LUT P0, RZ, R65.reuse, 0x2, RZ, 0xc0, !PT ;  /* 0x0000000241ff7812 */ /* 0x040fe4000780c0ff */
[----:B------:R-:W-:Y:S02]  /*134e0*/  LOP3.LUT R64, R64, 0xfffffff7, RZ, 0xc0, !PT ;  /* 0xfffffff740407812 */ /* 0x000fe400078ec0ff */
[C---:B------:R-:W-:Y:S02]  /*134f0*/  LOP3.LUT P1, RZ, R0.reuse, 0x8, RZ, 0xc0, !PT ;  /* 0x0000000800ff7812 */ /* 0x040fe4000782c0ff */
[----:B------:R-:W-:Y:S02]  /*13500*/  LOP3.LUT R0, R0, 0x7fffffff, RZ, 0xc0, !PT ;  /* 0x7fffffff00007812 */ /* 0x000fe400078ec0ff */
[----:B------:R-:W-:Y:S02]  /*13510*/  FSEL R54, R54, -INF , P0 ;  /* 0xff80000036367808 */ /* 0x000fe40000000000 */
[----:B------:R-:W-:-:S02]  /*13520*/  LOP3.LUT P0, RZ, R65, 0x1, RZ, 0xc0, !PT ;  /* 0x0000000141ff7812 */ /* 0x000fc4000780c0ff */
[----:B------:R-:W-:Y:S02]  /*13530*/  @P6 LOP3.LUT R64, R64, 0x8, RZ, 0xfc, !PT ;  /* 0x0000000840406812 */ /* 0x000fe400078efcff */
[----:B------:R-:W-:Y:S02]  /*13540*/  @P2 LOP3.LUT R0, R0, 0x80000000, RZ, 0xfc, !PT ;  /* 0x8000000000002812 */ /* 0x000fe400078efcff */
[----:B------:R-:W-:Y:S02]  /*13550*/  FSEL R109, R55, -INF , P0 ;  /* 0xff800000376d7808 */ /* 0x000fe40000000000 */
[----:B------:R-:W-:Y:S02]  /*13560*/  LOP3.LUT P0, RZ, R64, 0x80000000, RZ, 0xc0, !PT ;  /* 0x8000000040ff7812 */ /* 0x000fe4000780c0ff */
[----:B------:R-:W-:Y:S02]  /*13570*/  LOP3.LUT P6, RZ, R0, 0x100, RZ, 0xc0, !PT ;  /* 0x0000010000ff7812 */ /* 0x000fe400078cc0ff */
[----:B------:R-:W-:-:S02]  /*13580*/  FSEL R58, R58, -INF , P0 ;  /* 0xff8000003a3a7808 */ /* 0x000fc40000000000 */
[C---:B------:R-:W-:Y:S02]  /*13590*/  LOP3.LUT P0, RZ, R64.reuse, 0x40000000, RZ, 0xc0, !PT ;  /* 0x4000000040ff7812 */ /* 0x040fe4000780c0ff */
[----:B------:R-:W-:Y:S02]  /*135a0*/  FSEL R63, R63, -INF , P6 ;  /* 0xff8000003f3f7808 */ /* 0x000fe40003000000 */
[----:B------:R-:W-:Y:S02]  /*135b0*/  LOP3.LUT P6, RZ, R5, 0x200, RZ, 0xc0, !PT ;  /* 0x0000020005ff7812 */ /* 0x000fe400078cc0ff */
[----:B------:R-:W-:Y:S02]  /*135c0*/  FSEL R59, R59, -INF , P0 ;  /* 0xff8000003b3b7808 */ /* 0x000fe40000000000 */
[----:B------:R-:W-:-:S04]  /*135d0*/  LOP3.LUT P0, RZ, R64, 0x20000000, RZ, 0xc0, !PT ;  /* 0x2000000040ff7812 */ /* 0x000fc8000780c0ff */
[----:B------:R-:W-:Y:S02]  /*135e0*/  FSEL R62, R62, -INF , P0 ;  /* 0xff8000003e3e7808 */ /* 0x000fe40000000000 */
[C---:B------:R-:W-:Y:S02]  /*135f0*/  LOP3.LUT P0, RZ, R64.reuse, 0x10000000, RZ, 0xc0, !PT ;  /* 0x1000000040ff7812 */ /* 0x040fe4000780c0ff */
[----:B------:R-:W-:Y:S01]  /*13600*/  LOP3.LUT R64, R64, 0xffffffef, RZ, 0xc0, !PT ;  /* 0xffffffef40407812 */ /* 0x000fe200078ec0ff */
[----:B--2---:R1:W-:Y:S03]  /*13610*/  STL [R1+0x29c], R188 ;  /* 0x00029cbc01007387 */ /* 0x0043e60000100800 */
[----:B------:R-:W-:Y:S02]  /*13620*/  @P6 LOP3.LUT R64, R64, 0x10, RZ, 0xfc, !PT ;  /* 0x0000001040406812 */ /* 0x000fe400078efcff */
[----:B------:R-:W-:-:S02]  /*13630*/  LOP3.LUT P6, RZ, R5, 0x400, RZ, 0xc0, !PT ;  /* 0x0000040005ff7812 */ /* 0x000fc400078cc0ff */
[----:B------:R-:W-:Y:S01]  /*13640*/  LOP3.LUT R64, R64, 0xffffffdf, RZ, 0xc0, !PT ;  /* 0xffffffdf40407812 */ /* 0x000fe200078ec0ff */
[----:B-1----:R-:W2:Y:S10]  /*13650*/  LDL.LU R188, [R1+0x4] ;  /* 0x0000040001bc7983 */ /* 0x002eb40000300800 */
[----:B------:R-:W-:-:S02]  /*13660*/  @P6 LOP3.LUT R64, R64, 0x20, RZ, 0xfc, !PT ;  /* 0x0000002040406812 */ /* 0x000fc400078efcff */
[----:B------:R-:W-:Y:S02]  /*13670*/  LOP3.LUT P6, RZ, R5, 0x800, RZ, 0xc0, !PT ;  /* 0x0000080005ff7812 */ /* 0x000fe400078cc0ff */
[----:B------:R-:W-:-:S11]  /*13680*/  LOP3.LUT R64, R64, 0xffffffbf, RZ, 0xc0, !PT ;  /* 0xffffffbf40407812 */ /* 0x000fd600078ec0ff */
[----:B------:R-:W-:Y:S02]  /*13690*/  @P6 LOP3.LUT R64, R64, 0x40, RZ, 0xfc, !PT ;  /* 0x0000004040406812 */ /* 0x000fe400078efcff */
        /* <DEDUP_REMOVED lines=55> */
[----:B------:R-:W-:Y:S02]  /*13a10*/  LOP3.LUT R64, R64, 0xfdffffff, RZ, 0xc0, !PT ;  /* 0xfdffffff40407812 */ /* 0x000fe400078ec0ff */
[----:B------:R-:W-:Y:S02]  /*13a20*/  FSEL R74, R74, -INF , P1 ;  /* 0xff8000004a4a7808 */ /* 0x000fe40000800000 */
[----:B------:R-:W-:Y:S01]  /*13a30*/  FSEL R75, R75, -INF , P0 ;  /* 0xff8000004b4b7808 */ /* 0x000fe20000000000 */
[----:B------:R-:W-:Y:S01]  /*13a40*/  FADD R44, R28, R24 ;  /* 0x000000181c2c7221 */ /* 0x000fe20000000000 */
[----:B------:R-:W-:Y:S01]  /*13a50*/  LOP3.LUT P2, RZ, R0, 0x10, RZ, 0xc0, !PT ;  /* 0x0000001000ff7812 */ /* 0x000fe2000784c0ff */
[----:B--2---:R1:W-:Y:S04]  /*13a60*/  STL [R1+0x2a0], R188 ;  /* 0x0002a0bc01007387 */ /* 0x0043e80000100800 */
[----:B------:R-:W-:-:S02]  /*13a70*/  @P6 LOP3.LUT R64, R64, 0x2000000, RZ, 0xfc, !PT ;  /* 0x0200000040406812 */ /* 0x000fc400078efcff */
[C---:B------:R-:W-:Y:S02]  /*13a80*/  LOP3.LUT P6, RZ, R5.reuse, 0x80000000, RZ, 0xc0, !PT ;  /* 0x8000000005ff7812 */ /* 0x040fe400078cc0ff */
[----:B------:R-:W-:Y:S02]  /*13a90*/  LOP3.LUT R64, R64, 0xfbffffff, RZ, 0xc0, !PT ;  /* 0xfbffffff40407812 */ /* 0x000fe400078ec0ff */
[----:B------:R-:W-:Y:S01]  /*13aa0*/  LOP3.LUT P1, RZ, R5, 0x8, RZ, 0xc0, !PT ;  /* 0x0000000805ff7812 */ /* 0x000fe2000782c0ff */
[----:B-1----:R-:W2:Y:S08]  /*13ab0*/  LDL.LU R188, [R1] ;  /* 0x0000000001bc7983 */ /* 0x002eb00000300800 */
[----:B------:R-:W-:Y:S01]  /*13ac0*/  @P6 LOP3.LUT R64, R64, 0x4000000, RZ, 0xfc, !PT ;  /* 0x0400000040406812 */ /* 0x000fe200078efcff */
[----:B------:R1:W-:Y:S01]  /*13ad0*/  STL [R1+0x234], R187 ;  /* 0x000234bb01007387 */ /* 0x0003e20000100800 */
[----:B------:R-:W-:-:S02]  /*13ae0*/  LOP3.LUT P6, RZ, R0, 0x1, RZ, 0xc0, !PT ;  /* 0x0000000100ff7812 */ /* 0x000fc400078cc0ff */
[----:B------:R-:W-:Y:S02]  /*13af0*/  LOP3.LUT R64, R64, 0xf7ffffff, RZ, 0xc0, !PT ;  /* 0xf7ffffff40407812 */ /* 0x000fe400078ec0ff */
[----:B------:R-:W-:Y:S02]  /*13b00*/  LOP3.LUT P0, RZ, R5, 0x4, RZ, 0xc0, !PT ;  /* 0x0000000405ff7812 */ /* 0x000fe4000780c0ff */
[----:B------:R-:W-:Y:S02]  /*13b10*/  FSEL R71, R71, -INF , P2 ;  /* 0xff80000047477808 */ /* 0x000fe40001000000 */
[----:B------:R-:W-:Y:S01]  /*13b20*/  FSEL R135, R135, -INF , P1 ;  /* 0xff80000087877808 */ /* 0x000fe20000800000 */
[----:B-1----:R-:W4:Y:S04]  /*13b30*/  LDL.LU R187, [R1+0xd4] ;  /* 0x0000d40001bb7983 */ /* 0x002f280000300800 */
[----:B------:R-:W-:Y:S01]  /*13b40*/  @P6 LOP3.LUT R64, R64, 0x8000000, RZ, 0xfc, !PT ;  /* 0x0800000040406812 */ /* 0x000fe200078efcff */
[----:B------:R1:W-:Y:S01]  /*13b50*/  STL [R1+0x230], R174 ;  /* 0x000230ae01007387 */ /* 0x0003e20000100800 */
[----:B------:R-:W-:-:S04]  /*13b60*/  LOP3.LUT P6, RZ, R0, 0x2, RZ, 0xc0, !PT ;  /* 0x0000000200ff7812 */ /* 0x000fc800078cc0ff */
[----:B------:R-:W-:Y:S02]  /*13b70*/  FSEL R78, R78, -INF , P6 ;  /* 0xff8000004e4e7808 */ /* 0x000fe40003000000 */
[C---:B------:R-:W-:Y:S02]  /*13b80*/  LOP3.LUT P6, RZ, R64.reuse, 0x8000000, RZ, 0xc0, !PT ;  /* 0x0800000040ff7812 */ /* 0x040fe400078cc0ff */
[----:B------:R-:W-:Y:S01]  /*13b90*/  LOP3.LUT P2, RZ, R5, 0x10, RZ, 0xc0, !PT ;  /* 0x0000001005ff7812 */ /* 0x000fe2000784c0ff */
[----:B-1----:R-:W4:Y:S01]  /*13ba0*/  LDL.LU R174, [R1+0xe0] ;  /* 0x0000e00001ae7983 */ /* 0x002f220000300800 */
[----:B------:R-:W-:Y:S02]  /*13bb0*/  FSEL R79, R79, -INF , P6 ;  /* 0xff8000004f4f7808 */ /* 0x000fe40003000000 */
[----:B------:R-:W-:Y:S01]  /*13bc0*/  LOP3.LUT P6, RZ, R64, 0x4000000, RZ, 0xc0, !PT ;  /* 0x0400000040ff7812 */ /* 0x000fe200078cc0ff */
[----:B------:R1:W-:Y:S01]  /*13bd0*/  STL [R1+0x22c], R198 ;  /* 0x00022cc601007387 */ /* 0x0003e20000100800 */
[----:B------:R-:W-:-:S02]  /*13be0*/  LOP3.LUT P1, RZ, R0, 0x40000000, RZ, 0xc0, !PT ;  /* 0x4000000000ff7812 */ /* 0x000fc4000782c0ff */
[----:B------:R-:W-:Y:S02]  /*13bf0*/  FSEL R24, R82, -INF , P6 ;  /* 0xff80000052187808 */ /* 0x000fe40003000000 */
[----:B------:R-:W-:Y:S02]  /*13c00*/  FSEL R82, R138, -INF , P0 ;  /* 0xff8000008a527808 */ /* 0x000fe40000000000 */
[----:B------:R-:W-:Y:S02]  /*13c10*/  LOP3.LUT P0, RZ, R0, 0x20000000, RZ, 0xc0, !PT ;  /* 0x2000000000ff7812 */ /* 0x000fe4000780c0ff */
[----:B------:R-:W-:Y:S01]  /*13c20*/  FSEL R134, R134, -INF , P2 ;  /* 0xff80000086867808 */ /* 0x000fe20001000000 */
[----:B-1----:R-:W4:Y:S01]  /*13c30*/  LDL.LU R198, [R1+0xe4] ;  /* 0x0000e40001c67983 */ /* 0x002f220000300800 */
[----:B------:R-:W-:Y:S02]  /*13c40*/  FSEL R139, R139, -INF , P0 ;  /* 0xff8000008b8b7808 */ /* 0x000fe40000000000 */
[----:B------:R-:W-:Y:S01]  /*13c50*/  FSEL R142, R142, -INF , P1 ;  /* 0xff8000008e8e7808 */ /* 0x000fe20000800000 */
[----:B------:R1:W-:Y:S01]  /*13c60*/  STL [R1+0x228], R197 ;  /* 0x000228c501007387 */ /* 0x0003e20000100800 */
[----:B------:R-:W-:-:S02]  /*13c70*/  LOP3.LUT P3, RZ, R0, 0x20, RZ, 0xc0, !PT ;  /* 0x0000002000ff7812 */ /* 0x000fc4000786c0ff */
[C---:B------:R-:W-:Y:S02]  /*13c80*/  LOP3.LUT P4, RZ, R0.reuse, 0x40, RZ, 0xc0, !PT ;  /* 0x0000004000ff7812 */ /* 0x040fe4000788c0ff */
[C---:B------:R-:W-:Y:S02]  /*13c90*/  LOP3.LUT P5, RZ, R0.reuse, 0x80, RZ, 0xc0, !PT ;  /* 0x0000008000ff7812 */ /* 0x040fe400078ac0ff */
[C---:B------:R-:W-:Y:S02]  /*13ca0*/  LOP3.LUT P2, RZ, R0.reuse, 0x80000000, RZ, 0xc0, !PT ;  /* 0x8000000000ff7812 */ /* 0x040fe4000784c0ff */
[C---:B------:R-:W-:Y:S01]  /*13cb0*/  LOP3.LUT P0, RZ, R0.reuse, 0x10000000, RZ, 0xc0, !PT ;  /* 0x1000000000ff7812 */ /* 0x040fe2000780c0ff */
[----:B-1----:R-:W4:Y:S01]  /*13cc0*/  LDL.LU R197, [R1+0xf0] ;  /* 0x0000f00001c57983 */ /* 0x002f220000300800 */
[----:B------:R-:W-:Y:S02]  /*13cd0*/  LOP3.LUT P1, RZ, R0, 0x8000000, RZ, 0xc0, !PT ;  /* 0x0800000000ff7812 */ /* 0x000fe4000782c0ff */
[----:B------:R-:W-:Y:S01]  /*13ce0*/  FMNMX R0, R26, R172, !PT ;  /* 0x000000ac1a007209 */ /* 0x000fe20007800000 */
[----:B------:R1:W-:Y:S03]  /*13cf0*/  STL [R1+0x224], R196 ;  /* 0x000224c401007387 */ /* 0x0003e60000100800 */
[----:B------:R-:W-:-:S04]  /*13d00*/  FMNMX R0, R27, R0, !PT ;  /* 0x000000001b007209 */ /* 0x000fc80007800000 */
[----:B------:R-:W-:Y:S02]  /*13d10*/  FMNMX R0, R25, R0, !PT ;  /* 0x0000000019007209 */ /* 0x000fe40007800000 */
[----:B------:R-:W-:Y:S01]  /*13d20*/  FSEL R30, R66, -INF , P5 ;  /* 0xff800000421e7808 */ /* 0x000fe20002800000 */
[----:B-1----:R-:W4:Y:S01]  /*13d30*/  LDL.LU R196, [R1+0xf4] ;  /* 0x0000f40001c47983 */ /* 0x002f220000300800 */
[----:B------:R-:W-:Y:S02]  /*13d40*/  FMNMX R0, R31, R0, !PT ;  /* 0x000000001f007209 */ /* 0x000fe40007800000 */
[----:B------:R-:W-:Y:S01]  /*13d50*/  FSEL R28, R67, -INF , P4 ;  /* 0xff800000431c7808 */ /* 0x000fe20002000000 */
[----:B------:R1:W-:Y:S01]  /*13d60*/  STL [R1+0x220], R195 ;  /* 0x000220c301007387 */ /* 0x0003e20000100800 */
[----:B------:R-:W-:-:S04]  /*13d70*/  FMNMX R0, R34, R0, !PT ;  /* 0x0000000022007209 */ /* 0x000fc80007800000 */
[----:B------:R-:W-:-:S04]  /*13d80*/  FMNMX R0, R35, R0, !PT ;  /* 0x0000000023007209 */ /* 0x000fc80007800000 */
[----:B------:R-:W-:Y:S01]  /*13d90*/  FMNMX R0, R38, R0, !PT ;  /* 0x0000000026007209 */ /* 0x000fe20007800000 */
[----:B-1----:R-:W4:Y:S03]  /*13da0*/  LDL.LU R195, [R1+0x100] ;  /* 0x0001000001c37983 */ /* 0x002f260000300800 */
[----:B------:R-:W-:Y:S01]  /*13db0*/  FMNMX R0, R39, R0, !PT ;  /* 0x0000000027007209 */ /* 0x000fe20007800000 */
[----:B------:R1:W-:Y:S03]  /*13dc0*/  STL [R1+0x21c], R194 ;  /* 0x00021cc201007387 */ /* 0x0003e60000100800 */
[----:B------:R-:W-:-:S04]  /*13dd0*/  FMNMX R0, R42, R0, !PT ;  /* 0x000000002a007209 */ /* 0x000fc80007800000 */
[----:B------:R-:W-:Y:S02]  /*13de0*/  FMNMX R0, R43, R0, !PT ;  /* 0x000000002b007209 */ /* 0x000fe40007800000 */
[----:B------:R-:W-:Y:S01]  /*13df0*/  FSEL R70, R70, -INF , P3 ;  /* 0xff80000046467808 */ /* 0x000fe20001800000 */
[----:B-1----:R-:W4:Y:S01]  /*13e00*/  LDL.LU R194, [R1+0x104] ;  /* 0x0001040001c27983 */ /* 0x002f220000300800 */
[----:B------:R-:W-:Y:S02]  /*13e10*/  FMNMX R0, R46, R0, !PT ;  /* 0x000000002e007209 */ /* 0x000fe40007800000 */
[----:B------:R-:W-:Y:S01]  /*13e20*/  LOP3.LUT P6, RZ, R64, 0x2000000, RZ, 0xc0, !PT ;  /* 0x0200000040ff7812 */ /* 0x000fe200078cc0ff */
        /* <DEDUP_REMOVED lines=27> */
[----:B------:R-:W-:Y:S02]  /*13fe0*/  FMNMX R0, R75, R0, !PT ;  /* 0x000000004b007209 */ /* 0x000fe40007800000 */
[----:B------:R-:W-:-:S02]  /*13ff0*/  FSEL R105, R87, -INF , P6 ;  /* 0xff80000057697808 */ /* 0x000fc40003000000 */
[----:B------:R-:W-:Y:S02]  /*14000*/  LOP3.LUT P6, RZ, R64, 0x400000, RZ, 0xc0, !PT ;  /* 0x0040000040ff7812 */ /* 0x000fe400078cc0ff */
[----:B------:R-:W-:Y:S02]  /*14010*/  FMNMX R0, R78, R0, !PT ;  /* 0x000000004e007209 */ /* 0x000fe40007800000 */
[----:B------:R-:W-:Y:S01]  /*14020*/  FSEL R90, R90, -INF , P6 ;  /* 0xff8000005a5a7808 */ /* 0x000fe20003000000 */
[----:B-1----:R-:W4:Y:S01]  /*14030*/  LDL.LU R189, [R1+0x130] ;  /* 0x0001300001bd7983 */ /* 0x002f220000300800 */
[----:B------:R-:W-:Y:S02]  /*14040*/  LOP3.LUT P6, RZ, R64, 0x200000, RZ, 0xc0, !PT ;  /* 0x0020000040ff7812 */ /* 0x000fe400078cc0ff */
[----:B------:R-:W-:Y:S01]  /*14050*/  FMNMX R0, R79, R0, !PT ;  /* 0x000000004f007209 */ /* 0x000fe20007800000 */
[----:B------:R1:W-:Y:S01]  /*14060*/  STL [R1+0x204], R185 ;  /* 0x000204b901007387 */ /* 0x0003e20000100800 */
[----:B------:R-:W-:-:S02]  /*14070*/  FSEL R91, R91, -INF , P6 ;  /* 0xff8000005b5b7808 */ /* 0x000fc40003000000 */
[----:B------:R-:W-:Y:S02]  /*14080*/  LOP3.LUT P6, RZ, R64, 0x100000, RZ, 0xc0, !PT ;  /* 0x0010000040ff7812 */ /* 0x000fe400078cc0ff */
[----:B------:R-:W-:Y:S02]  /*14090*/  FMNMX R0, R24, R0, !PT ;  /* 0x0000000018007209 */ /* 0x000fe40007800000 */
[----:B------:R-:W-:Y:S02]  /*140a0*/  FSEL R94, R94, -INF , P6 ;  /* 0xff8000005e5e7808 */ /* 0x000fe40003000000 */
[----:B------:R-:W-:Y:S01]  /*140b0*/  FMNMX R0, R83, R0, !PT ;  /* 0x0000000053007209 */ /* 0x000fe20007800000 */
[----:B-1----:R-:W4:Y:S01]  /*140c0*/  LDL.LU R185, [R1+0x134] ;  /* 0x0001340001b97983 */ /* 0x002f220000300800 */
[----:B------:R-:W-:Y:S02]  /*140d0*/  LOP3.LUT P6, RZ, R64, 0x80000, RZ, 0xc0, !PT ;  /* 0x0008000040ff7812 */ /* 0x000fe400078cc0ff */
[C---:B------:R-:W-:Y:S01]  /*140e0*/  LOP3.LUT P5, RZ, R5.reuse, 0x100, RZ, 0xc0, !PT ;  /* 0x0000010005ff7812 */ /* 0x040fe200078ac0ff */
[----:B------:R-:W4:Y:S01]  /*140f0*/  LDL.LU R235, [R1+0x8c] ;  /* 0x00008c0001eb7983 */ /* 0x000f220000300800 */
[----:B------:R-:W-:-:S02]  /*14100*/  LOP3.LUT P4, RZ, R5, 0x80, RZ, 0xc0, !PT ;  /* 0x0000008005ff7812 */ /* 0x000fc4000788c0ff */
[----:B------:R-:W-:Y:S01]  /*14110*/  LOP3.LUT P3, RZ, R5, 0x20, RZ, 0xc0, !PT ;  /* 0x0000002005ff7812 */ /* 0x000fe2000786c0ff */
[----:B------:R-:W4:Y:S01]  /*14120*/  LDL.LU R234, [R1+0x98] ;  /* 0x0000980001ea7983 */ /* 0x000f220000300800 */
[----:B------:R-:W-:Y:S02]  /*14130*/  FMNMX R0, R86, R0, !PT ;  /* 0x0000000056007209 */ /* 0x000fe40007800000 */
[----:B------:R-:W-:Y:S01]  /*14140*/  FSEL R5, R95, -INF , P6 ;  /* 0xff8000005f057808 */ /* 0x000fe20003000000 */
[----:B------:R-:W4:Y:S01]  /*14150*/  LDL.LU R233, [R1+0x9c] ;  /* 0x00009c0001e97983 */ /* 0x000f220000300800 */
[----:B------:R-:W-:Y:S02]  /*14160*/  LOP3.LUT P6, RZ, R64, 0x40000, RZ, 0xc0, !PT ;  /* 0x0004000040ff7812 */ /* 0x000fe400078cc0ff */
[----:B------:R-:W-:Y:S01]  /*14170*/  FMNMX R0, R105, R0, !PT ;  /* 0x0000000069007209 */ /* 0x000fe20007800000 */
[----:B------:R-:W4:Y:S01]  /*14180*/  LDL.LU R232, [R1+0xa8] ;  /* 0x0000a80001e87983 */ /* 0x000f220000300800 */
[----:B------:R-:W-:-:S02]  /*14190*/  FSEL R52, R98, -INF , P6 ;  /* 0xff80000062347808 */ /* 0x000fc40003000000 */
        /* <DEDUP_REMOVED lines=9> */
[----:B------:R-:W-:Y:S01]  /*14230*/  FMNMX R0, R94, R0, !PT ;  /* 0x000000005e007209 */ /* 0x000fe20007800000 */
[----:B------:R-:W4:Y:S01]  /*14240*/  LDL.LU R228, [R1+0xc8] ;  /* 0x0000c80001e47983 */ /* 0x000f220000300800 */
[C---:B------:R-:W-:Y:S02]  /*14250*/  LOP3.LUT P6, RZ, R64.reuse, 0x8000, RZ, 0xc0, !PT ;  /* 0x0000800040ff7812 */ /* 0x040fe400078cc0ff */
[----:B------:R-:W-:Y:S01]  /*14260*/  FMNMX R0, R5, R0, !PT ;  /* 0x0000000005007209 */ /* 0x000fe20007800000 */
[----:B------:R-:W4:Y:S01]  /*14270*/  LDL.LU R227, [R1+0xcc] ;  /* 0x0000cc0001e37983 */ /* 0x000f220000300800 */
[----:B------:R-:W-:Y:S02]  /*14280*/  FSEL R60, R103, -INF , P6 ;  /* 0xff800000673c7808 */ /* 0x000fe40003000000 */
[----:B------:R-:W-:Y:S01]  /*14290*/  LOP3.LUT P6, RZ, R64, 0x4000, RZ, 0xc0, !PT ;  /* 0x0000400040ff7812 */ /* 0x000fe200078cc0ff */
[----:B------:R-:W4:Y:S01]  /*142a0*/  LDL.LU R226, [R1+0xd8] ;  /* 0x0000d80001e27983 */ /* 0x000f220000300800 */
[----:B------:R-:W-:-:S02]  /*142b0*/  FMNMX R0, R52, R0, !PT ;  /* 0x0000000034007209 */ /* 0x000fc40007800000 */
[----:B------:R-:W-:Y:S01]  /*142c0*/  FSEL R85, R106, -INF , P6 ;  /* 0xff8000006a557808 */ /* 0x000fe20003000000 */
[----:B------:R-:W4:Y:S01]  /*142d0*/  LDL.LU R225, [R1+0xdc] ;  /* 0x0000dc0001e17983 */ /* 0x000f220000300800 */
[C---:B------:R-:W-:Y:S02]  /*142e0*/  LOP3.LUT P6, RZ, R64.reuse, 0x2000, RZ, 0xc0, !PT ;  /* 0x0000200040ff7812 */ /* 0x040fe400078cc0ff */
[----:B------:R-:W-:Y:S01]  /*142f0*/  FMNMX R0, R99, R0, !PT ;  /* 0x0000000063007209 */ /* 0x000fe20007800000 */
[----:B------:R-:W4:Y:S01]  /*14300*/  LDL.LU R224, [R1+0xe8] ;  /* 0x0000e80001e07983 */ /* 0x000f220000300800 */
[----:B------:R-:W-:Y:S02]  /*14310*/  FSEL R101, R107, -INF , P6 ;  /* 0xff8000006b657808 */ /* 0x000fe40003000000 */
[----:B------:R-:W-:Y:S01]  /*14320*/  LOP3.LUT P6, RZ, R64, 0x1000, RZ, 0xc0, !PT ;  /* 0x0000100040ff7812 */ /* 0x000fe200078cc0ff */
[----:B---3--:R-:W3:Y:S01]  /*14330*/  LDL.LU R223, [R1+0xec] ;  /* 0x0000ec0001df7983 */ /* 0x008ee20000300800 */
[----:B------:R-:W-:-:S02]  /*14340*/  FMNMX R0, R89, R0, !PT ;  /* 0x0000000059007209 */ /* 0x000fc40007800000 */
[----:B------:R-:W-:Y:S01]  /*14350*/  FSEL R110, R110, -INF , P6 ;  /* 0xff8000006e6e7808 */ /* 0x000fe20003000000 */
[----:B------:R-:W3:Y:S01]  /*14360*/  LDL.LU R222, [R1+0xf8] ;  /* 0x0000f80001de7983 */ /* 0x000ee20000300800 */
[----:B------:R-:W-:Y:S02]  /*14370*/  FMNMX R0, R60, R0, !PT ;  /* 0x000000003c007209 */ /* 0x000fe40007800000 */
[C---:B------:R-:W-:Y:S01]  /*14380*/  LOP3.LUT P6, RZ, R64.reuse, 0x800, RZ, 0xc0, !PT ;  /* 0x0000080040ff7812 */ /* 0x040fe200078cc0ff */
[----:B------:R-:W3:Y:S01]  /*14390*/  LDL.LU R221, [R1+0xfc] ;  /* 0x0000fc0001dd7983 */ /* 0x000ee20000300800 */
[----:B------:R-:W-:Y:S02]  /*143a0*/  FMNMX R0, R85, R0, !PT ;  /* 0x0000000055007209 */ /* 0x000fe40007800000 */
[----:B------:R-:W-:Y:S01]  /*143b0*/  FSEL R100, R111, -INF , P6 ;  /* 0xff8000006f647808 */ /* 0x000fe20003000000 */
[----:B------:R-:W3:Y:S01]  /*143c0*/  LDL.LU R220, [R1+0x108] ;  /* 0x0001080001dc7983 */ /* 0x000ee20000300800 */
[----:B------:R-:W-:-:S02]  /*143d0*/  LOP3.LUT P6, RZ, R64, 0x400, RZ, 0xc0, !PT ;  /* 0x0000040040ff7812 */ /* 0x000fc400078cc0ff */
[----:B------:R-:W-:Y:S01]  /*143e0*/  FMNMX R0, R101, R0, !PT ;  /* 0x0000000065007209 */ /* 0x000fe20007800000 */
[----:B------:R-:W3:Y:S01]  /*143f0*/  LDL.LU R219, [R1+0x10c] ;  /* 0x00010c0001db7983 */ /* 0x000ee20000300800 */
[----:B------:R-:W-:Y:S02]  /*14400*/  FSEL R114, R114, -INF , P6 ;  /* 0xff80000072727808 */ /* 0x000fe40003000000 */
[----:B------:R-:W-:Y:S01]  /*14410*/  LOP3.LUT P6, RZ, R64, 0x200, RZ, 0xc0, !PT ;  /* 0x0000020040ff7812 */ /* 0x000fe200078cc0ff */
        /* <DEDUP_REMOVED lines=8> */
[----:B------:R-:W-:Y:S01]  /*144a0*/  FMNMX R0, R114, R0, !PT ;  /* 0x0000000072007209 */ /* 0x000fe20007800000 */
[----:B------:R-:W3:Y:S01]  /*144b0*/  LDL.LU R215, [R1+0x12c] ;  /* 0x00012c0001d77983 */ /* 0x000ee20000300800 */
[----:B------:R-:W-:Y:S02]  /*144c0*/  LOP3.LUT P6, RZ, R64, 0x80, RZ, 0xc0, !PT ;  /* 0x0000008040ff7812 */ /* 0x000fe400078cc0ff */
[----:B------:R-:W-:Y:S01]  /*144d0*/  FMNMX R0, R115, R0, !PT ;  /* 0x0000000073007209 */ /* 0x000fe20007800000 */
[----:B------:R-:W3:Y:S01]  /*144e0*/  LDL.LU R214, [R1+0x138] ;  /* 0x0001380001d67983 */ /* 0x000ee20000300800 */
[----:B------:R-:W-:-:S02]  /*144f0*/  FSEL R119, R119, -INF , P6 ;  /* 0xff80000077777808 */ /* 0x000fc40003000000 */
[----:B------:R-:W-:Y:S01]  /*14500*/  LOP3.LUT P6, RZ, R64, 0x40, RZ, 0xc0, !PT ;  /* 0x0000004040ff7812 */ /* 0x000fe200078cc0ff */
[----:B------:R-:W3:Y:S01]  /*14510*/  LDL.LU R213, [R1+0x13c] ;  /* 0x00013c0001d57983 */ /* 0x000ee20000300800 */
[----:B------:R-:W-:Y:S02]  /*14520*/  FMNMX R0, R118, R0, !PT ;  /* 0x0000000076007209 */ /* 0x000fe40007800000 */
[----:B------:R-:W-:Y:S01]  /*14530*/  FSEL R98, R122, -INF , P6 ;  /* 0xff8000007a627808 */ /* 0x000fe20003000000 */
        /* <DEDUP_REMOVED lines=10> */
[----:B------:R-:W-:Y:S02]  /*145e0*/  FMNMX R0, R123, R0, !PT ;  /* 0x000000007b007209 */ /* 0x000fe40007800000 */
[----:B------:R-:W-:Y:S01]  /*145f0*/  FSEL R127, R127, -INF , P5 ;  /* 0xff8000007f7f7808 */ /* 0x000fe20002800000 */
[----:B------:R-:W3:Y:S01]  /*14600*/  LDL.LU R208, [R1+0x168] ;  /* 0x0001680001d07983 */ /* 0x000ee20000300800 */
[----:B------:R-:W-:-:S02]  /*14610*/  FMNMX R0, R126, R0, !PT ;  /* 0x000000007e007209 */ /* 0x000fc40007800000 */
[----:B------:R-:W-:Y:S01]  /*14620*/  FSEL R130, R130, -INF , P4 ;  /* 0xff80000082827808 */ /* 0x000fe20002000000 */
[----:B------:R-:W3:Y:S01]  /*14630*/  LDL.LU R207, [R1+0x16c] ;  /* 0x00016c0001cf7983 */ /* 0x000ee20000300800 */
[----:B------:R-:W-:Y:S02]  /*14640*/  FMNMX R0, R127, R0, !PT ;  /* 0x000000007f007209 */ /* 0x000fe40007800000 */
[----:B------:R-:W-:Y:S01]  /*14650*/  FSEL R131, R131, -INF , P3 ;  /* 0xff80000083837808 */ /* 0x000fe20001800000 */
[----:B------:R-:W3:Y:S01]  /*14660*/  LDL.LU R206, [R1+0x178] ;  /* 0x0001780001ce7983 */ /* 0x000ee20000300800 */
[----:B------:R-:W-:Y:S02]  /*14670*/  FMNMX R0, R130, R0, !PT ;  /* 0x0000000082007209 */ /* 0x000fe40007800000 */
[----:B------:R-:W-:Y:S01]  /*14680*/  LOP3.LUT P3, RZ, R64, 0x1, RZ, 0xc0, !PT ;  /* 0x0000000140ff7812 */ /* 0x000fe2000786c0ff */
[----:B------:R-:W-:Y:S01]  /*14690*/  FADD R48, R40, R29 ;  /* 0x0000001d28307221 */ /* 0x000fe20000000000 */
        /* <DEDUP_REMOVED lines=9> */
[----:B------:R-:W3:Y:S01]  /*14730*/  LDL.LU R201, [R1+0x19c] ;  /* 0x00019c0001c97983 */ /* 0x000ee20000300800 */
[----:B------:R-:W-:-:S02]  /*14740*/  FSEL R87, R143, -INF , P2 ;  /* 0xff8000008f577808 */ /* 0x000fc40001000000 */
[----:B------:R-:W-:Y:S01]  /*14750*/  FMNMX R0, R142, R0, !PT ;  /* 0x000000008e007209 */ /* 0x000fe20007800000 */
[----:B------:R-:W3:Y:S01]  /*14760*/  LDL.LU R200, [R1+0x1a8] ;  /* 0x0001a80001c87983 */ /* 0x000ee20000300800 */
[----:B------:R-:W-:Y:S02]  /*14770*/  LOP3.LUT P4, RZ, R64, 0x2, RZ, 0xc0, !PT ;  /* 0x0000000240ff7812 */ /* 0x000fe4000788c0ff */
[----:B------:R-:W-:Y:S02]  /*14780*/  FSEL R93, R146, -INF , P3 ;  /* 0xff800000925d7808 */ /* 0x000fe40001800000 */
[C---:B------:R-:W-:Y:S02]  /*14790*/  LOP3.LUT P5, RZ, R64.reuse, 0x4, RZ, 0xc0, !PT ;  /* 0x0000000440ff7812 */ /* 0x040fe400078ac0ff */
[----:B------:R-:W-:Y:S01]  /*147a0*/  LOP3.LUT P6, RZ, R64, 0x8, RZ, 0xc0, !PT ;  /* 0x0000000840ff7812 */ /* 0x000fe200078cc0ff */
[----:B------:R-:W-:Y:S01]  /*147b0*/  FMUL R29, R173, UR5 ;  /* 0x00000005ad1d7c20 */ /* 0x000fe20008400000 */
[----:B------:R-:W-:Y:S01]  /*147c0*/  FMNMX R0, R87, R0, !PT ;  /* 0x0000000057007209 */ /* 0x000fe20007800000 */
[----:B------:R-:W3:Y:S01]  /*147d0*/  LDL.LU R199, [R1+0x1ac] ;  /* 0x0001ac0001c77983 */ /* 0x000ee20000300800 */
[----:B------:R-:W-:-:S02]  /*147e0*/  FSEL R147, R147, -INF , P4 ;  /* 0xff80000093937808 */ /* 0x000fc40002000000 */
[----:B------:R-:W-:Y:S01]  /*147f0*/  FMNMX R0, R93, R0, !PT ;  /* 0x000000005d007209 */ /* 0x000fe20007800000 */
[----:B------:R-:W3:Y:S01]  /*14800*/  LDL.LU R186, [R1+0x1b8] ;  /* 0x0001b80001ba7983 */ /* 0x000ee20000300800 */
[----:B------:R-:W-:Y:S02]  /*14810*/  FSEL R150, R150, -INF , P5 ;  /* 0xff80000096967808 */ /* 0x000fe40002800000 */
[----:B------:R-:W-:Y:S01]  /*14820*/  FMNMX R0, R147, R0, !PT ;  /* 0x0000000093007209 */ /* 0x000fe20007800000 */
[----:B------:R-:W3:Y:S01]  /*14830*/  LDL.LU R183, [R1+0x1bc] ;  /* 0x0001bc0001b77983 */ /* 0x000ee20000300800 */
[----:B------:R-:W-:Y:S02]  /*14840*/  FSEL R151, R151, -INF , P6 ;  /* 0xff80000097977808 */ /* 0x000fe40003000000 */
[----:B------:R-:W-:Y:S01]  /*14850*/  FMNMX R0, R150, R0, !PT ;  /* 0x0000000096007209 */ /* 0x000fe20007800000 */
[----:B------:R-:W3:Y:S03]  /*14860*/  LDL.LU R182, [R1+0x1c8] ;  /* 0x0001c80001b67983 */ /* 0x000ee60000300800 */
[----:B------:R-:W-:Y:S01]  /*14870*/  FMNMX R0, R151, R0, !PT ;  /* 0x0000000097007209 */ /* 0x000fe20007800000 */
[----:B------:R-:W3:Y:S04]  /*14880*/  LDL.LU R181, [R1+0x1cc] ;  /* 0x0001cc0001b57983 */ /* 0x000ee80000300800 */
[----:B------:R-:W1:Y:S01]  /*14890*/  SHFL.BFLY PT, R40, R0, 0x1, 0x1f ;  /* 0x0c201f0000287f89 */ /* 0x000e6200000e0000 */
        /* <DEDUP_REMOVED lines=24> */
[----:B------:R-:W2:Y:S04]  /*14a20*/  SHFL.BFLY PT, R44, R0, 0x2, 0x1f ;  /* 0x0c401f00002c7f89 */ /* 0x000ea800000e0000 */
        /* <DEDUP_REMOVED lines=12> */
[----:B------:R-:W3:Y:S04]  /*14af0*/  LDL.LU R107, [R1+0x184] ;  /* 0x00018400016b7983 */ /* 0x000ee80000300800 */
        /* <DEDUP_REMOVED lines=11> */
[----:B------:R-:W3:Y:S01]  /*14bb0*/  LDL.LU R53, [R1+0x170] ;  /* 0x0001700001357983 */ /* 0x000ee20000300800 */
[----:B------:R-:W-:-:S03]  /*14bc0*/  FADD R40, R41, R40 ;  /* 0x0000002829287221 */ /* 0x000fc60000000000 */
[----:B------:R-:W2:Y:S01]  /*14bd0*/  LDL.LU R56, [R1+0x160] ;  /* 0x0001600001387983 */ /* 0x000ea20000300800 */
[----:B------:R-:W-:-:S03]  /*14be0*/  FMNMX R0, R0, R44, !PT ;  /* 0x0000002c00007209 */ /* 0x000fc60007800000 */
[----:B------:R-:W3:Y:S04]  /*14bf0*/  LDL.LU R49, [R1+0x164] ;  /* 0x0001640001317983 */ /* 0x000ee80000300800 */
[----:B------:R-:W2:Y:S04]  /*14c00*/  LDL.LU R45, [R1+0x154] ;  /* 0x00015400012d7983 */ /* 0x000ea80000300800 */
[----:B------:R-:W3:Y:S04]  /*14c10*/  LDL.LU R48, [R1+0x150] ;  /* 0x0001500001307983 */ /* 0x000ee80000300800 */
[----:B------:R-:W2:Y:S04]  /*14c20*/  LDL.LU R41, [R1+0x144] ;  /* 0x0001440001297983 */ /* 0x000ea80000300800 */
[----:B------:R-:W3:Y:S04]  /*14c30*/  LDL.LU R44, [R1+0x140] ;  /* 0x00014000012c7983 */ /* 0x000ee80000300800 */
[----:B------:R1:W-:Y:S04]  /*14c40*/  STL [R1], R188 ;  /* 0x000000bc01007387 */ /* 0x0003e80000100800 */
[----:B-1----:R-:W4:Y:S02]  /*14c50*/  LDL.LU R188, [R1+0x2a0] ;  /* 0x0002a00001bc7983 */ /* 0x002f240000300800 */
[----:B----4-:R-:W-:-:S05]  /*14c60*/  FMUL R188, R188, R29 ;  /* 0x0000001dbcbc7220 */ /* 0x010fca0000400000 */
[----:B------:R1:W-:Y:S04]  /*14c70*/  STL [R1+0x4], R188 ;  /* 0x000004bc01007387 */ /* 0x0003e80000100800 */
        /* <DEDUP_REMOVED lines=72> */
[----:B-1----:R-:W4:Y:S01]  /*15100*/  LDL.LU R188, [R1+0x23c] ;  /* 0x00023c0001bc7983 */ /* 0x002f220000300800 */
        /* <DEDUP_REMOVED lines=13> */
[----:B----4-:R-:W-:-:S05]  /*151e0*/  FMUL R188, R188, R29 ;  /* 0x0000001dbcbc7220 */ /* 0x010fca0000400000 */
[----:B------:R1:W-:Y:S04]  /*151f0*/  STL [R1+0xd0], R188 ;  /* 0x0000d0bc01007387 */ /* 0x0003e80000100800 */
[----:B-1----:R-:W4:Y:S04]  /*15200*/  LDL.LU R188, [R1+0x238] ;  /* 0x0002380001bc7983 */ /* 0x002f280000300800 */
[----:B------:R1:W-:Y:S04]  /*15210*/  STL [R1+0xd4], R187 ;  /* 0x0000d4bb01007387 */ /* 0x0003e80000100800 */
[----:B-1----:R-:W4:Y:S04]  /*15220*/  LDL.LU R187, [R1+0x234] ;  /* 0x0002340001bb7983 */ /* 0x002f280000300800 */
[----:B------:R1:W-:Y:S04]  /*15230*/  STL [R1+0xe0], R174 ;  /* 0x0000e0ae01007387 */ /* 0x0003e80000100800 */
[----:B-1----:R-:W4:Y:S04]  /*15240*/  LDL.LU R174, [R1+0x230] ;  /* 0x0002300001ae7983 */ /* 0x002f280000300800 */
[----:B------:R1:W-:Y:S04]  /*15250*/  STL [R1+0xe4], R198 ;  /* 0x0000e4c601007387 */ /* 0x0003e80000100800 */
[----:B-1----:R1:W5:Y:S04]  /*15260*/  LDL.LU R198, [R1+0x22c] ;  /* 0x00022c0001c67983 */ /* 0x0023680000300800 */
[----:B------:R2:W-:Y:S04]  /*15270*/  STL [R1+0xf0], R197 ;  /* 0x0000f0c501007387 */ /* 0x0005e80000100800 */
[----:B--2---:R1:W5:Y:S04]  /*15280*/  LDL.LU R197, [R1+0x228] ;  /* 0x0002280001c57983 */ /* 0x0043680000300800 */
[----:B------:R2:W-:Y:S04]  /*15290*/  STL [R1+0xf4], R196 ;  /* 0x0000f4c401007387 */ /* 0x0005e80000100800 */
[----:B--2---:R1:W5:Y:S04]  /*152a0*/  LDL.LU R196, [R1+0x224] ;  /* 0x0002240001c47983 */ /* 0x0043680000300800 */
[----:B------:R2:W-:Y:S04]  /*152b0*/  STL [R1+0x100], R195 ;  /* 0x000100c301007387 */ /* 0x0005e80000100800 */
[----:B--2---:R1:W5:Y:S04]  /*152c0*/  LDL.LU R195, [R1+0x220] ;  /* 0x0002200001c37983 */ /* 0x0043680000300800 */
[----:B------:R2:W-:Y:S01]  /*152d0*/  STL [R1+0x104], R194 ;  /* 0x000104c201007387 */ /* 0x0005e20000100800 */
[----:B---3--:R-:W-:-:S03]  /*152e0*/  FMUL R44, R44, R29 ;  /* 0x0000001d2c2c7220 */ /* 0x008fc60000400000 */
[----:B--2---:R1:W5:Y:S04]  /*152f0*/  LDL.LU R194, [R1+0x21c] ;  /* 0x00021c0001c27983 */ /* 0x0043680000300800 */
[----:B------:R2:W-:Y:S01]  /*15300*/  STL [R1+0x110], R193 ;  /* 0x000110c101007387 */ /* 0x0005e20000100800 */
[-C--:B------:R-:W-:Y:S01]  /*15310*/  FMUL R41, R41, R29.reuse ;  /* 0x0000001d29297220 */ /* 0x080fe20000400000 */
[-C--:B------:R-:W-:Y:S02]  /*15320*/  FMUL R48, R48, R29.reuse ;  /* 0x0000001d30307220 */ /* 0x080fe40000400000 */
[----:B--2---:R1:W5:Y:S04]  /*15330*/  LDL.LU R193, [R1+0x218] ;  /* 0x0002180001c17983 */ /* 0x0043680000300800 */
[----:B------:R2:W-:Y:S01]  /*15340*/  STL [R1+0x114], R192 ;  /* 0x000114c001007387 */ /* 0x0005e20000100800 */
[-C--:B------:R-:W-:Y:S01]  /*15350*/  FMUL R45, R45, R29.reuse ;  /* 0x0000001d2d2d7220 */ /* 0x080fe20000400000 */
[----:B------:R-:W-:-:S02]  /*15360*/  FMUL R56, R56, R29 ;  /* 0x0000001d38387220 */ /* 0x000fc40000400000 */
        /* <DEDUP_REMOVED lines=16> */
[----:B--2---:R1:W5:Y:S01]  /*15470*/  LDL.LU R185, [R1+0x204] ;  /* 0x0002040001b97983 */ /* 0x0043620000300800 */
[-C--:B------:R-:W-:Y:S01]  /*15480*/  FMUL R95, R95, R29.reuse ;  /* 0x0000001d5f5f7220 */ /* 0x080fe20000400000 */
[-C--:B------:R-:W-:Y:S01]  /*15490*/  FMUL R67, R67, R29.reuse ;  /* 0x0000001d43437220 */ /* 0x080fe20000400000 */
[----:B------:R-:W-:Y:S01]  /*154a0*/  FSETP.NEU.AND P2, PT, R0, -INF , PT ;  /* 0xff8000000000780b */ /* 0x000fe20003f4d000 */
[----:B------:R-:W-:Y:S01]  /*154b0*/  STL [R1+0x140], R44 ;  /* 0x0001402c01007387 */ /* 0x000fe20000100800 */
[-C--:B------:R-:W-:Y:S01]  /*154c0*/  FMUL R66, R66, R29.reuse ;  /* 0x0000001d42427220 */ /* 0x080fe20000400000 */
[-C--:B------:R-:W-:Y:S01]  /*154d0*/  FMUL R55, R55, R29.reuse ;  /* 0x0000001d37377220 */ /* 0x080fe20000400000 */
[-C--:B------:R-:W-:Y:S01]  /*154e0*/  FMUL R65, R65, R29.reuse ;  /* 0x0000001d41417220 */ /* 0x080fe20000400000 */
[----:B------:R-:W-:Y:S01]  /*154f0*/  STL [R1+0x144], R41 ;  /* 0x0001442901007387 */ /* 0x000fe20000100800 */
[-C--:B------:R-:W-:Y:S01]  /*15500*/  FMUL R120, R120, R29.reuse ;  /* 0x0000001d78787220 */ /* 0x080fe20000400000 */
[-C--:B------:R-:W-:Y:S01]  /*15510*/  FMUL R116, R116, R29.reuse ;  /* 0x0000001d74747220 */ /* 0x080fe20000400000 */
[-C--:B------:R-:W-:Y:S01]  /*15520*/  FMUL R112, R112, R29.reuse ;  /* 0x0000001d70707220 */ /* 0x080fe20000400000 */
[----:B------:R-:W-:Y:S01]  /*15530*/  STL [R1+0x150], R48 ;  /* 0x0001503001007387 */ /* 0x000fe20000100800 */
[-C--:B------:R-:W-:Y:S01]  /*15540*/  FMUL R108, R108, R29.reuse ;  /* 0x0000001d6c6c7220 */ /* 0x080fe20000400000 */
[-C--:B------:R-:W-:Y:S01]  /*15550*/  FMUL R104, R104, R29.reuse ;  /* 0x0000001d68687220 */ /* 0x080fe20000400000 */
[----:B------:R-:W-:Y:S01]  /*15560*/  FMUL R57, R57, R29 ;  /* 0x0000001d39397220 */ /* 0x000fe20000400000 */
        /* <DEDUP_REMOVED lines=15> */
[----:B------:R3:W-:Y:S04]  /*15660*/  STL [R1+0x1d0], R120 ;  /* 0x0001d07801007387 */ /* 0x0007e80000100800 */
[----:B------:R-:W-:Y:S04]  /*15670*/  STL [R1+0x1d4], R116 ;  /* 0x0001d47401007387 */ /* 0x000fe80000100800 */
[----:B------:R-:W-:Y:S04]  /*15680*/  STL [R1+0x1e0], R112 ;  /* 0x0001e07001007387 */ /* 0x000fe80000100800 */
[----:B------:R1:W-:Y:S04]  /*15690*/  STL [R1+0x1e4], R108 ;  /* 0x0001e46c01007387 */ /* 0x0003e80000100800 */
[----:B------:R-:W-:Y:S04]  /*156a0*/  STL [R1+0x1f0], R104 ;  /* 0x0001f06801007387 */ /* 0x000fe80000100800 */
[----:B------:R1:W-:Y:S01]  /*156b0*/  STL [R1+0x1f4], R57 ;  /* 0x0001f43901007387 */ /* 0x0003e20000100800 */
[----:B----4-:R-:W-:Y:S01]  /*156c0*/  FFMA R188, R29, R188, R40 ;  /* 0x000000bc1dbc7223 */ /* 0x010fe20000000028 */
[----:B------:R-:W-:-:S05]  /*156d0*/  FSEL R29, R0, RZ, P2 ;  /* 0x000000ff001d7208 */ /* 0x000fca0001000000 */
[C---:B--2---:R-:W-:Y:S01]  /*156e0*/  FMUL R95, R29.reuse, UR5 ;  /* 0x000000051d5f7c20 */ /* 0x044fe20008400000 */
[----:B---3--:R-:W-:Y:S02]  /*156f0*/  FADD R120, -R29, R172 ;  /* 0x000000ac1d787221 */ /* 0x008fe40000000100 */
[----:B------:R-:W2:Y:S01]  /*15700*/  LDL.LU R172, [R1+0x18] ;  /* 0x0000180001ac7983 */ /* 0x000ea20000300800 */
[--C-:B-1----:R-:W-:Y:S01]  /*15710*/  FFMA R108, R27, UR5, -R95.reuse ;  /* 0x000000051b6c7c23 */ /* 0x102fe2000800085f */
[--C-:B------:R-:W-:Y:S01]  /*15720*/  FFMA R107, R25, UR5, -R95.reuse ;  /* 0x00000005196b7c23 */ /* 0x100fe2000800085f */
[--C-:B------:R-:W-:Y:S01]  /*15730*/  FFMA R39, R39, UR5, -R95.reuse ;  /* 0x0000000527277c23 */ /* 0x100fe2000800085f */
[--C-:B------:R-:W-:Y:S01]  /*15740*/  FFMA R47, R47, UR5, -R95.reuse ;  /* 0x000000052f2f7c23 */ /* 0x100fe2000800085f */
[--C-:B------:R-:W-:Y:S01]  /*15750*/  FFMA R26, R26, UR5, -R95.reuse ;  /* 0x000000051a1a7c23 */ /* 0x100fe2000800085f */
[----:B------:R-:W-:Y:S02]  /*15760*/  FSETP.GEU.AND P3, PT, R108, -126, PT ;  /* 0xc2fc00006c00780b */ /* 0x000fe40003f6e000 */
[----:B------:R-:W-:Y:S01]  /*15770*/  FSETP.GEU.AND P4, PT, R107, -126, PT ;  /* 0xc2fc00006b00780b */ /* 0x000fe20003f8e000 */
[--C-:B------:R-:W-:Y:S01]  /*15780*/  FFMA R27, R31, UR5, -R95.reuse ;  /* 0x000000051f1b7c23 */ /* 0x100fe2000800085f */
[----:B------:R-:W-:Y:S01]  /*15790*/  FFMA R42, R42, UR5, -R95 ;  /* 0x000000052a2a7c23 */ /* 0x000fe2000800085f */
[----:B------:R-:W-:-:S08]  /*157a0*/  FSETP.GEU.AND P2, PT, R26, -126, PT ;  /* 0xc2fc00001a00780b */ /* 0x000fd00003f4e000 */
[----:B------:R-:W-:-:S06]  /*157b0*/  @!P3 FMUL R108, R108, 0.5 ;  /* 0x3f0000006c6cb820 */ /* 0x000fcc0000400000 */
[----:B------:R-:W1:Y:S01]  /*157c0*/  MUFU.EX2 R108, R108 ;  /* 0x0000006c006c7308 */ /* 0x000e620000000800 */
[----:B------:R-:W-:Y:S01]  /*157d0*/  FFMA R31, R38, UR5, -R95 ;  /* 0x00000005261f7c23 */ /* 0x000fe2000800085f */
[----:B------:R-:W-:-:S06]  /*157e0*/  @!P4 FMUL R107, R107, 0.5 ;  /* 0x3f0000006b6bc820 */ /* 0x000fcc0000400000 */
[----:B------:R-:W3:Y:S01]  /*157f0*/  MUFU.EX2 R107, R107 ;  /* 0x0000006b006b7308 */ /* 0x000ee20000000800 */
[----:B-1----:R-:W-:Y:S01]  /*15800*/  @!P3 FMUL R108, R108, R108 ;  /* 0x0000006c6c6cb220 */ /* 0x002fe20000400000 */
[----:B------:R-:W-:Y:S02]  /*15810*/  FSETP.GEU.AND P3, PT, R31, -126, PT ;  /* 0xc2fc00001f00780b */ /* 0x000fe40003f6e000 */
[----:B------:R-:W-:-:S11]  /*15820*/  FSETP.GEU.AND P5, PT, R27, -126, PT ;  /* 0xc2fc00001b00780b */ /* 0x000fd60003fae000 */
[----:B------:R-:W-:Y:S01]  /*15830*/  @!P3 FMUL R31, R31, 0.5 ;  /* 0x3f0000001f1fb820 */ /* 0x000fe20000400000 */
[----:B---3--:R-:W-:-:S05]  /*15840*/  @!P4 FMUL R107, R107, R107 ;  /* 0x0000006b6b6bc220 */ /* 0x008fca0000400000 */
[----:B------:R-:W1:Y:S01]  /*15850*/  MUFU.EX2 R31, R31 ;  /* 0x0000001f001f7308 */ /* 0x000e620000000800 */
[----:B------:R-:W-:Y:S01]  /*15860*/  FSETP.GEU.AND P4, PT, R39, -126, PT ;  /* 0xc2fc00002700780b */ /* 0x000fe20003f8e000 */
[----:B------:R-:W-:-:S06]  /*15870*/  @!P5 FMUL R27, R27, 0.5 ;  /* 0x3f0000001b1bd820 */ /* 0x000fcc0000400000 */
[----:B------:R-:W3:Y:S06]  /*15880*/  MUFU.EX2 R27, R27 ;  /* 0x0000001b001b7308 */ /* 0x000eec0000000800 */
[----:B------:R-:W-:Y:S01]  /*15890*/  @!P4 FMUL R39, R39, 0.5 ;  /* 0x3f0000002727c820 */ /* 0x000fe20000400000 */
[----:B-1----:R-:W-:Y:S01]  /*158a0*/  @!P3 FMUL R31, R31, R31 ;  /* 0x0000001f1f1fb220 */ /* 0x002fe20000400000 */
[----:B------:R-:W-:Y:S02]  /*158b0*/  FSETP.GEU.AND P3, PT, R47, -126, PT ;  /* 0xc2fc00002f00780b */ /* 0x000fe40003f6e000 */
[----:B------:R-:W1:Y:S01]  /*158c0*/  MUFU.EX2 R64, R39 ;  /* 0x0000002700407308 */ /* 0x000e620000000800 */
[----:B------:R-:W-:Y:S01]  /*158d0*/  FFMA R50, R50, UR5, -R95 ;  /* 0x0000000532327c23 */ /* 0x000fe2000800085f */
[----:B---3--:R-:W-:Y:S01]  /*158e0*/  @!P5 FMUL R27, R27, R27 ;  /* 0x0000001b1b1bd220 */ /* 0x008fe20000400000 */
[----:B------:R-:W-:-:S08]  /*158f0*/  FSETP.GEU.AND P5, PT, R42, -126, PT ;  /* 0xc2fc00002a00780b */ /* 0x000fd00003fae000 */
[----:B------:R-:W-:-:S04]  /*15900*/  @!P3 FMUL R47, R47, 0.5 ;  /* 0x3f0000002f2fb820 */ /* 0x000fc80000400000 */
[----:B------:R-:W3:Y:S01]  /*15910*/  MUFU.EX2 R56, R47 ;  /* 0x0000002f00387308 */ /* 0x000ee20000000800 */
[----:B-1----:R-:W-:Y:S01]  /*15920*/  @!P4 FMUL R64, R64, R64 ;  /* 0x000000404040c220 */ /* 0x002fe20000400000 */
[----:B------:R-:W-:Y:S01]  /*15930*/  FSETP.GEU.AND P4, PT, R50, -126, PT ;  /* 0xc2fc00003200780b */ /* 0x000fe20003f8e000 */
[----:B------:R-:W-:Y:S01]  /*15940*/  @!P2 FMUL R26, R26, 0.5 ;  /* 0x3f0000001a1aa820 */ /* 0x000fe20000400000 */
[----:B------:R-:W-:-:S04]  /*15950*/  @!P5 FMUL R42, R42, 0.5 ;  /* 0x3f0000002a2ad820 */ /* 0x000fc80000400000 */
[----:B------:R1:W-:Y:S02]  /*15960*/  MUFU.EX2 R25, R26 ;  /* 0x0000001a00197308 */ /* 0x0003e40000000800 */
[--C-:B-1----:R-:W-:Y:S01]  /*15970*/  FFMA R26, R54, UR5, -R95.reuse ;  /* 0x00000005361a7c23 */ /* 0x102fe2000800085f */
[----:B------:R-:W-:-:S05]  /*15980*/  FFMA R54, R59, UR5, -R95 ;  /* 0x000000053b367c23 */ /* 0x000fca000800085f */
[----:B------:R-:W1:Y:S01]  /*15990*/  MUFU.EX2 R65, R42 ;  /* 0x0000002a00417308 */ /* 0x000e620000000800 */
[----:B---3--:R-:W-:Y:S01]  /*159a0*/  @!P3 FMUL R56, R56, R56 ;  /* 0x000000383838b220 */ /* 0x008fe20000400000 */
[----:B------:R-:W-:Y:S01]  /*159b0*/  @!P4 FMUL R50, R50, 0.5 ;  /* 0x3f0000003232c820 */ /* 0x000fe20000400000 */
[----:B------:R-:W-:-:S05]  /*159c0*/  FSETP.GEU.AND P3, PT, R54, -126, PT ;  /* 0xc2fc00003600780b */ /* 0x000fca0003f6e000 */
[----:B------:R-:W3:Y:S01]  /*159d0*/  MUFU.EX2 R57, R50 ;  /* 0x0000003200397308 */ /* 0x000ee20000000800 */
[--C-:B------:R-:W-:Y:S01]  /*159e0*/  FFMA R51, R51, UR5, -R95.reuse ;  /* 0x0000000533337c23 */ /* 0x100fe2000800085f */
[--C-:B------:R-:W-:Y:S01]  /*159f0*/  FFMA R29, R34, UR5, -R95.reuse ;  /* 0x00000005221d7c23 */ /* 0x100fe2000800085f */
[----:B------:R-:W-:Y:S01]  /*15a00*/  FFMA R55, R62, UR5, -R95 ;  /* 0x000000053e377c23 */ /* 0x000fe2000800085f */
[----:B-1----:R-:W-:-:S04]  /*15a10*/  @!P5 FMUL R65, R65, R65 ;  /* 0x000000414141d220 */ /* 0x002fc80000400000 */
[----:B------:R-:W-:Y:S01]  /*15a20*/  @!P3 FMUL R54, R54, 0.5 ;  /* 0x3f0000003636b820 */ /* 0x000fe20000400000 */
[----:B------:R-:W-:Y:S02]  /*15a30*/  FSETP.GEU.AND P5, PT, R51, -126, PT ;  /* 0xc2fc00003300780b */ /* 0x000fe40003fae000 */
[----:B------:R-:W-:-:S03]  /*15a40*/  FSETP.GEU.AND P6, PT, R29, -126, PT ;  /* 0xc2fc00001d00780b */ /* 0x000fc60003fce000 */
[----:B------:R-:W1:Y:S01]  /*15a50*/  MUFU.EX2 R54, R54 ;  /* 0x0000003600367308 */ /* 0x000e620000000800 */
[----:B---3--:R-:W-:Y:S01]  /*15a60*/  @!P4 FMUL R57, R57, R57 ;  /* 0x000000393939c220 */ /* 0x008fe20000400000 */
[----:B------:R-:W-:Y:S01]  /*15a70*/  FSETP.GEU.AND P4, PT, R55, -126, PT ;  /* 0xc2fc00003700780b */ /* 0x000fe20003f8e000 */
[----:B------:R-:W-:-:S05]  /*15a80*/  FFMA R53, R58, UR5, -R95 ;  /* 0x000000053a357c23 */ /* 0x000fca000800085f */
[----:B------:R-:W-:Y:S02]  /*15a90*/  @!P5 FMUL R51, R51, 0.5 ;  /* 0x3f0000003333d820 */ /* 0x000fe40000400000 */
[----:B------:R-:W-:Y:S02]  /*15aa0*/  @!P6 FMUL R29, R29, 0.5 ;  /* 0x3f0000001d1de820 */ /* 0x000fe40000400000 */
[----:B------:R3:W-:Y:S03]  /*15ab0*/  MUFU.EX2 R58, R51 ;  /* 0x00000033003a7308 */ /* 0x0007e60000000800 */
[----:B------:R-:W-:Y:S01]  /*15ac0*/  @!P4 FMUL R55, R55, 0.5 ;  /* 0x3f0000003737c820 */ /* 0x000fe20000400000 */
[----:B-1----:R-:W-:Y:S01]  /*15ad0*/  @!P3 FMUL R54, R54, R54 ;  /* 0x000000363636b220 */ /* 0x002fe20000400000 */
[----:B---3--:R-:W-:-:S03]  /*15ae0*/  FFMA R51, R70, UR5, -R95 ;  /* 0x0000000546337c23 */ /* 0x008fc6000800085f */
[----:B------:R-:W1:Y:S02]  /*15af0*/  MUFU.EX2 R29, R29 ;  /* 0x0000001d001d7308 */ /* 0x000e640000000800 */
[----:B------:R-:W-:-:S06]  /*15b00*/  FSETP.GEU.AND P3, PT, R51, -126, PT ;  /* 0xc2fc00003300780b */ /* 0x000fcc0003f6e000 */
[----:B------:R-:W3:Y:S01]  /*15b10*/  MUFU.EX2 R55, R55 ;  /* 0x0000003700377308 */ /* 0x000ee20000000800 */
[--C-:B------:R-:W-:Y:S01]  /*15b20*/  FFMA R35, R35, UR5, -R95.reuse ;  /* 0x0000000523237c23 */ /* 0x100fe2000800085f */
[--C-:B------:R-:W-:Y:S01]  /*15b30*/  FFMA R43, R43, UR5, -R95.reuse ;  /* 0x000000052b2b7c23 */ /* 0x100fe2000800085f */
[----:B------:R-:W-:Y:S01]  /*15b40*/  @!P2 FMUL R25, R25, R25 ;  /* 0x000000191919a220 */ /* 0x000fe20000400000 */
[----:B------:R-:W-:Y:S02]  /*15b50*/  FFMA R44, R71, UR5, -R95 ;  /* 0x00000005472c7c23 */ /* 0x000fe4000800085f */
[----:B------:R-:W-:Y:S01]  /*15b60*/  FSETP.GEU.AND P2, PT, R35, -126, PT ;  /* 0xc2fc00002300780b */ /* 0x000fe20003f4e000 */
[----:B------:R-:W-:Y:S01]  /*15b70*/  @!P3 FMUL R51, R51, 0.5 ;  /* 0x3f0000003333b820 */ /* 0x000fe20000400000 */
[----:B-1----:R-:W-:Y:S01]  /*15b80*/  @!P6 FMUL R29, R29, R29 ;  /* 0x0000001d1d1de220 */ /* 0x002fe20000400000 */
[----:B------:R-:W-:-:S04]  /*15b90*/  FSETP.GEU.AND P6, PT, R43, -126, PT ;  /* 0xc2fc00002b00780b */ /* 0x000fc80003fce000 */
[----:B------:R-:W1:Y:S01]  /*15ba0*/  MUFU.EX2 R51, R51 ;  /* 0x0000003300337308 */ /* 0x000e620000000800 */
[----:B---3--:R-:W-:Y:S01]  /*15bb0*/  @!P4 FMUL R55, R55, R55 ;  /* 0x000000373737c220 */ /* 0x008fe20000400000 */
[----:B------:R-:W-:-:S04]  /*15bc0*/  FSETP.GEU.AND P4, PT, R44, -126, PT ;  /* 0xc2fc00002c00780b */ /* 0x000fc80003f8e000 */
[----:B------:R-:W-:Y:S01]  /*15bd0*/  @!P2 FMUL R35, R35, 0.5 ;  /* 0x3f0000002323a820 */ /* 0x000fe20000400000 */
[--C-:B------:R-:W-:Y:S02]  /*15be0*/  FFMA R40, R79, UR5, -R95.reuse ;  /* 0x000000054f287c23 */ /* 0x100fe4000800085f */
[----:B------:R-:W-:Y:S01]  /*15bf0*/  @!P6 FMUL R43, R43, 0.5 ;  /* 0x3f0000002b2be820 */ /* 0x000fe20000400000 */
[----:B------:R-:W3:Y:S08]  /*15c00*/  MUFU.EX2 R106, R35 ;  /* 0x00000023006a7308 */ /* 0x000ef00000000800 */
[----:B------:R-:W4:Y:S01]  /*15c10*/  MUFU.EX2 R66, R43 ;  /* 0x0000002b00427308 */ /* 0x000f220000000800 */
[----:B------:R-:W-:Y:S01]  /*15c20*/  @!P4 FMUL R44, R44, 0.5 ;  /* 0x3f0000002c2cc820 */ /* 0x000fe20000400000 */
[----:B-1----:R-:W-:Y:S01]  /*15c30*/  @!P3 FMUL R51, R51, R51 ;  /* 0x000000333333b220 */ /* 0x002fe20000400000 */
[----:B------:R-:W-:Y:S01]  /*15c40*/  FSETP.GEU.AND P3, PT, R40, -126, PT ;  /* 0xc2fc00002800780b */ /* 0x000fe20003f6e000 */
[----:B------:R-:W-:-:S04]  /*15c50*/  FFMA R46, R46, UR5, -R95 ;  /* 0x000000052e2e7c23 */ /* 0x000fc8000800085f */
[----:B------:R-:W1:Y:S01]  /*15c60*/  MUFU.EX2 R44, R44 ;  /* 0x0000002c002c7308 */ /* 0x000e620000000800 */
[----:B---3--:R-:W-:Y:S01]  /*15c70*/  @!P2 FMUL R106, R106, R106 ;  /* 0x0000006a6a6aa220 */ /* 0x008fe20000400000 */
[----:B------:R-:W-:Y:S01]  /*15c80*/  FSETP.GEU.AND P2, PT, R46, -126, PT ;  /* 0xc2fc00002e00780b */ /* 0x000fe20003f4e000 */
[----:B------:R-:W-:-:S05]  /*15c90*/  FFMA R24, R24, UR5, -R95 ;  /* 0x0000000518187c23 */ /* 0x000fca000800085f */
[----:B------:R-:W-:Y:S01]  /*15ca0*/  @!P3 FMUL R40, R40, 0.5 ;  /* 0x3f0000002828b820 */ /* 0x000fe20000400000 */
[----:B----4-:R-:W-:Y:S01]  /*15cb0*/  @!P6 FMUL R66, R66, R66 ;  /* 0x000000424242e220 */ /* 0x010fe20000400000 */
[----:B------:R-:W-:-:S04]  /*15cc0*/  FSETP.GEU.AND P6, PT, R26, -126, PT ;  /* 0xc2fc00001a00780b */ /* 0x000fc80003fce000 */
[----:B------:R-:W3:Y:S01]  /*15cd0*/  MUFU.EX2 R40, R40 ;  /* 0x0000002800287308 */ /* 0x000ee20000000800 */
[----:B-1----:R-:W-:Y:S01]  /*15ce0*/  @!P4 FMUL R44, R44, R44 ;  /* 0x0000002c2c2cc220 */ /* 0x002fe20000400000 */
[----:B------:R-:W-:Y:S01]  /*15cf0*/  FSETP.GEU.AND P4, PT, R24, -126, PT ;  /* 0xc2fc00001800780b */ /* 0x000fe20003f8e000 */
[----:B------:R-:W-:-:S06]  /*15d00*/  @!P2 FMUL R46, R46, 0.5 ;  /* 0x3f0000002e2ea820 */ /* 0x000fcc0000400000 */
[----:B------:R-:W-:Y:S01]  /*15d10*/  @!P6 FMUL R26, R26, 0.5 ;  /* 0x3f0000001a1ae820 */ /* 0x000fe20000400000 */
[----:B------:R-:W1:Y:S01]  /*15d20*/  MUFU.EX2 R67, R46 ;  /* 0x0000002e00437308 */ /* 0x000e620000000800 */
[----:B------:R-:W-:-:S07]  /*15d30*/  FFMA R91, R91, UR5, -R95 ;  /* 0x000000055b5b7c23 */ /* 0x000fce000800085f */
[----:B------:R-:W4:Y:S01]  /*15d40*/  MUFU.EX2 R59, R26 ;  /* 0x0000001a003b7308 */ /* 0x000f220000000800 */
[----:B------:R-:W-:Y:S01]  /*15d50*/  @!P4 FMUL R24, R24, 0.5 ;  /* 0x3f0000001818c820 */ /* 0x000fe20000400000 */
[----:B---3--:R-:W-:Y:S01]  /*15d60*/  @!P3 FMUL R40, R40, R40 ;  /* 0x000000282828b220 */ /* 0x008fe20000400000 */
[----:B------:R-:W-:Y:S01]  /*15d70*/  FSETP.GEU.AND P3, PT, R91, -126, PT ;  /* 0xc2fc00005b00780b */ /* 0x000fe20003f6e000 */
[----:B------:R-:W-:-:S04]  /*15d80*/  FFMA R30, R30, UR5, -R95 ;  /* 0x000000051e1e7c23 */ /* 0x000fc8000800085f */
[----:B------:R-:W3:Y:S01]  /*15d90*/  MUFU.EX2 R41, R24 ;  /* 0x0000001800297308 */ /* 0x000ee20000000800 */
[----:B-1----:R-:W-:Y:S01]  /*15da0*/  @!P2 FMUL R67, R67, R67 ;  /* 0x000000434343a220 */ /* 0x002fe20000400000 */
[----:B------:R-:W-:Y:S01]  /*15db0*/  FSETP.GEU.AND P2, PT, R53, -126, PT ;  /* 0xc2fc00003500780b */ /* 0x000fe20003f4e000 */
[----:B------:R-:W-:Y:S01]  /*15dc0*/  FFMA R39, R94, UR5, -R95 ;  /* 0x000000055e277c23 */ /* 0x000fe2000800085f */
[----:B----4-:R-:W-:Y:S01]  /*15dd0*/  @!P6 FMUL R59, R59, R59 ;  /* 0x0000003b3b3be220 */ /* 0x010fe20000400000 */
[----:B------:R-:W-:-:S03]  /*15de0*/  FSETP.GEU.AND P6, PT, R30, -126, PT ;  /* 0xc2fc00001e00780b */ /* 0x000fc60003fce000 */
[----:B------:R-:W-:Y:S01]  /*15df0*/  @!P3 FMUL R91, R91, 0.5 ;  /* 0x3f0000005b5bb820 */ /* 0x000fe20000400000 */
[--C-:B------:R-:W-:Y:S01]  /*15e00*/  FFMA R102, R99, UR5, -R95.reuse ;  /* 0x0000000563667c23 */ /* 0x100fe2000800085f */
[--C-:B------:R-:W-:Y:S02]  /*15e10*/  FFMA R99, R119, UR5, -R95.reuse ;  /* 0x0000000577637c23 */ /* 0x100fe4000800085f */
[----:B------:R1:W-:Y:S01]  /*15e20*/  MUFU.EX2 R104, R91 ;  /* 0x0000005b00687308 */ /* 0x0003e20000000800 */
[----:B---3--:R-:W-:Y:S01]  /*15e30*/  @!P4 FMUL R41, R41, R41 ;  /* 0x000000292929c220 */ /* 0x008fe20000400000 */
[----:B------:R-:W-:Y:S01]  /*15e40*/  FSETP.GEU.AND P4, PT, R39, -126, PT ;  /* 0xc2fc00002700780b */ /* 0x000fe20003f8e000 */
[----:B-1----:R-:W-:Y:S02]  /*15e50*/  FFMA R91, R118, UR5, -R95 ;  /* 0x00000005765b7c23 */ /* 0x002fe4000800085f */
[----:B------:R-:W3:Y:S04]  /*15e60*/  LDL.LU R118, [R1+0xc] ;  /* 0x00000c0001767983 */ /* 0x000ee80000300800 */
[----:B------:R-:W4:Y:S01]  /*15e70*/  LDL.LU R119, [R1+0x8] ;  /* 0x0000080001777983 */ /* 0x000f220000300800 */
[----:B------:R-:W-:Y:S01]  /*15e80*/  @!P2 FMUL R53, R53, 0.5 ;  /* 0x3f0000003535a820 */ /* 0x000fe20000400000 */
[----:B------:R-:W-:-:S04]  /*15e90*/  @!P6 FMUL R30, R30, 0.5 ;  /* 0x3f0000001e1ee820 */ /* 0x000fc80000400000 */
[----:B------:R-:W1:Y:S01]  /*15ea0*/  MUFU.EX2 R49, R30 ;  /* 0x0000001e00317308 */ /* 0x000e620000000800 */
[----:B------:R-:W-:-:S07]  /*15eb0*/  @!P4 FMUL R39, R39, 0.5 ;  /* 0x3f0000002727c820 */ /* 0x000fce0000400000 */
[----:B------:R-:W2:Y:S01]  /*15ec0*/  MUFU.EX2 R53, R53 ;  /* 0x0000003500357308 */ /* 0x000ea20000000800 */
[--C-:B------:R-:W-:Y:S01]  /*15ed0*/  FFMA R48, R63, UR5, -R95.reuse ;  /* 0x000000053f307c23 */ /* 0x100fe2000800085f */
[----:B------:R-:W-:Y:S01]  /*15ee0*/  @!P5 FMUL R58, R58, R58 ;  /* 0x0000003a3a3ad220 */ /* 0x000fe20000400000 */
[--C-:B------:R-:W-:Y:S01]  /*15ef0*/  FFMA R46, R75, UR5, -R95.reuse ;  /* 0x000000054b2e7c23 */ /* 0x100fe2000800085f */
[----:B------:R-:W-:-:S04]  /*15f00*/  FFMA R28, R28, UR5, -R95 ;  /* 0x000000051c1c7c23 */ /* 0x000fc8000800085f */
[----:B------:R-:W2:Y:S01]  /*15f10*/  MUFU.EX2 R39, R39 ;  /* 0x0000002700277308 */ /* 0x000ea20000000800 */
[----:B------:R-:W-:Y:S01]  /*15f20*/  FSETP.GEU.AND P5, PT, R48, -126, PT ;  /* 0xc2fc00003000780b */ /* 0x000fe20003fae000 */
[----:B-1----:R-:W-:Y:S01]  /*15f30*/  @!P6 FMUL R49, R49, R49 ;  /* 0x000000313131e220 */ /* 0x002fe20000400000 */
[----:B------:R-:W-:Y:S01]  /*15f40*/  FSETP.GEU.AND P6, PT, R46, -126, PT ;  /* 0xc2fc00002e00780b */ /* 0x000fe20003fce000 */
[----:B------:R-:W-:Y:S01]  /*15f50*/  FFMA R98, R98, UR5, -R95 ;  /* 0x0000000562627c23 */ /* 0x000fe2000800085f */
[----:B--2---:R-:W-:Y:S01]  /*15f60*/  @!P2 FMUL R53, R53, R53 ;  /* 0x000000353535a220 */ /* 0x004fe20000400000 */
[----:B------:R-:W-:-:S08]  /*15f70*/  FSETP.GEU.AND P2, PT, R28, -126, PT ;  /* 0xc2fc00001c00780b */ /* 0x000fd00003f4e000 */
[----:B------:R-:W-:Y:S01]  /*15f80*/  @!P5 FMUL R48, R48, 0.5 ;  /* 0x3f0000003030d820 */ /* 0x000fe20000400000 */
[----:B------:R-:W-:Y:S01]  /*15f90*/  @!P4 FMUL R39, R39, R39 ;  /* 0x000000272727c220 */ /* 0x000fe20000400000 */
[----:B------:R-:W-:Y:S01]  /*15fa0*/  FSETP.GEU.AND P4, PT, R98, -126, PT ;  /* 0xc2fc00006200780b */ /* 0x000fe20003f8e000 */
[----:B------:R-:W-:-:S03]  /*15fb0*/  @!P6 FMUL R46, R46, 0.5 ;  /* 0x3f0000002e2ee820 */ /* 0x000fc60000400000 */
[----:B------:R-:W1:Y:S01]  /*15fc0*/  MUFU.EX2 R48, R48 ;  /* 0x0000003000307308 */ /* 0x000e620000000800 */
[----:B------:R-:W-:-:S07]  /*15fd0*/  @!P2 FMUL R28, R28, 0.5 ;  /* 0x3f0000001c1ca820 */ /* 0x000fce0000400000 */
[----:B------:R-:W2:Y:S01]  /*15fe0*/  MUFU.EX2 R50, R28 ;  /* 0x0000001c00327308 */ /* 0x000ea20000000800 */
[----:B------:R-:W-:-:S07]  /*15ff0*/  @!P4 FMUL R98, R98, 0.5 ;  /* 0x3f0000006262c820 */ /* 0x000fce0000400000 */
[----:B------:R-:W2:Y:S01]  /*16000*/  MUFU.EX2 R46, R46 ;  /* 0x0000002e002e7308 */ /* 0x000ea20000000800 */
[--C-:B------:R-:W-:Y:S01]  /*16010*/  FFMA R45, R74, UR5, -R95.reuse ;  /* 0x000000054a2d7c23 */ /* 0x100fe2000800085f */
[----:B-1----:R-:W-:Y:S01]  /*16020*/  @!P5 FMUL R48, R48, R48 ;  /* 0x000000303030d220 */ /* 0x002fe20000400000 */
[--C-:B------:R-:W-:Y:S01]  /*16030*/  FFMA R47, R78, UR5, -R95.reuse ;  /* 0x000000054e2f7c23 */ /* 0x100fe2000800085f */
[----:B------:R-:W-:-:S04]  /*16040*/  FFMA R43, R86, UR5, -R95 ;  /* 0x00000005562b7c23 */ /* 0x000fc8000800085f */
[----:B------:R-:W1:Y:S01]  /*16050*/  MUFU.EX2 R98, R98 ;  /* 0x0000006200627308 */ /* 0x000e620000000800 */
[----:B------:R-:W-:Y:S01]  /*16060*/  FSETP.GEU.AND P5, PT, R45, -126, PT ;  /* 0xc2fc00002d00780b */ /* 0x000fe20003fae000 */
[----:B--2---:R-:W-:Y:S01]  /*16070*/  @!P2 FMUL R50, R50, R50 ;  /* 0x000000323232a220 */ /* 0x004fe20000400000 */
[----:B------:R-:W-:Y:S01]  /*16080*/  FSETP.GEU.AND P2, PT, R47, -126, PT ;  /* 0xc2fc00002f00780b */ /* 0x000fe20003f4e000 */
[----:B------:R-:W-:Y:S01]  /*16090*/  @!P6 FMUL R46, R46, R46 ;  /* 0x0000002e2e2ee220 */ /* 0x000fe20000400000 */
[----:B------:R-:W-:Y:S01]  /*160a0*/  FSETP.GEU.AND P6, PT, R43, -126, PT ;  /* 0xc2fc00002b00780b */ /* 0x000fe20003fce000 */
[----:B------:R-:W-:-:S08]  /*160b0*/  FFMA R70, R123, UR5, -R95 ;  /* 0x000000057b467c23 */ /* 0x000fd0000800085f */
[----:B------:R-:W-:Y:S01]  /*160c0*/  @!P5 FMUL R45, R45, 0.5 ;  /* 0x3f0000002d2dd820 */ /* 0x000fe20000400000 */
[----:B-1----:R-:W-:Y:S01]  /*160d0*/  @!P4 FMUL R98, R98, R98 ;  /* 0x000000626262c220 */ /* 0x002fe20000400000 */
        /* <DEDUP_REMOVED lines=34> */
[----:B------:R-:W-:Y:S01]  /*16300*/  @!P3 FMUL R104, R104, R104 ;  /* 0x000000686868b220 */ /* 0x000fe20000400000 */
[----:B------:R-:W-:Y:S02]  /*16310*/  FSETP.GEU.AND P2, PT, R102, -126, PT ;  /* 0xc2fc00006600780b */ /* 0x000fe40003f4e000 */
[----:B------:R-:W-:Y:S01]  /*16320*/  FSETP.GEU.AND P3, PT, R35, -126, PT ;  /* 0xc2fc00002300780b */ /* 0x000fe20003f6e000 */
[----:B------:R-:W-:Y:S01]  /*16330*/  @!P6 FMUL R34, R34, R34 ;  /* 0x000000222222e220 */ /* 0x000fe20000400000 */
[----:B------:R-:W-:Y:S01]  /*16340*/  FSETP.GEU.AND P6, PT, R82, -126, PT ;  /* 0xc2fc00005200780b */ /* 0x000fe20003fce000 */
[----:B------:R-:W-:-:S05]  /*16350*/  FFMA R90, R115, UR5, -R95 ;  /* 0x00000005735a7c23 */ /* 0x000fca000800085f */
[----:B------:R-:W-:Y:S01]  /*16360*/  @!P5 FMUL R5, R5, 0.5 ;  /* 0x3f0000000505d820 */ /* 0x000fe20000400000 */
[----:B-1----:R-:W-:Y:S01]  /*16370*/  @!P4 FMUL R79, R79, R79 ;  /* 0x0000004f4f4fc220 */ /* 0x002fe20000400000 */
[----:B------:R-:W-:Y:S02]  /*16380*/  FSETP.GEU.AND P4, PT, R90, -126, PT ;  /* 0xc2fc00005a00780b */ /* 0x000fe40003f8e000 */
[----:B------:R-:W1:Y:S01]  /*16390*/  MUFU.EX2 R103, R5 ;  /* 0x0000000500677308 */ /* 0x000e620000000800 */
[----:B------:R-:W-:Y:S01]  /*163a0*/  @!P2 FMUL R102, R102, 0.5 ;  /* 0x3f0000006666a820 */ /* 0x000fe20000400000 */
[----:B------:R-:W-:Y:S01]  /*163b0*/  @!P3 FMUL R35, R35, 0.5 ;  /* 0x3f0000002323b820 */ /* 0x000fe20000400000 */
[----:B------:R-:W-:-:S05]  /*163c0*/  @!P6 FMUL R82, R82, 0.5 ;  /* 0x3f0000005252e820 */ /* 0x000fca0000400000 */
[----:B------:R-:W2:Y:S01]  /*163d0*/  MUFU.EX2 R102, R102 ;  /* 0x0000006600667308 */ /* 0x000ea20000000800 */
[----:B------:R-:W-:-:S07]  /*163e0*/  FFMA R62, R85, UR5, -R95 ;  /* 0x00000005553e7c23 */ /* 0x000fce000800085f */
[----:B------:R-:W2:Y:S01]  /*163f0*/  MUFU.EX2 R35, R35 ;  /* 0x0000002300237308 */ /* 0x000ea20000000800 */
[----:B------:R-:W-:-:S07]  /*16400*/  @!P4 FMUL R90, R90, 0.5 ;  /* 0x3f0000005a5ac820 */ /* 0x000fce0000400000 */
[----:B------:R-:W2:Y:S01]  /*16410*/  MUFU.EX2 R82, R82 ;  /* 0x0000005200527308 */ /* 0x000ea20000000800 */
[----:B-1----:R-:W-:Y:S01]  /*16420*/  @!P5 FMUL R103, R103, R103 ;  /* 0x000000676767d220 */ /* 0x002fe20000400000 */
[----:B------:R-:W-:Y:S01]  /*16430*/  FSETP.GEU.AND P5, PT, R62, -126, PT ;  /* 0xc2fc00003e00780b */ /* 0x000fe20003fae000 */
[--C-:B------:R-:W-:Y:S01]  /*16440*/  FFMA R60, R60, UR5, -R95.reuse ;  /* 0x000000053c3c7c23 */ /* 0x100fe2000800085f */
[--C-:B------:R-:W-:Y:S01]  /*16450*/  FFMA R101, R101, UR5, -R95.reuse ;  /* 0x0000000565657c23 */ /* 0x100fe2000800085f */
[----:B------:R-:W-:-:S03]  /*16460*/  FFMA R94, R126, UR5, -R95 ;  /* 0x000000057e5e7c23 */ /* 0x000fc6000800085f */
[----:B------:R-:W1:Y:S01]  /*16470*/  MUFU.EX2 R90, R90 ;  /* 0x0000005a005a7308 */ /* 0x000e620000000800 */
[----:B--2---:R-:W-:Y:S01]  /*16480*/  @!P2 FMUL R102, R102, R102 ;  /* 0x000000666666a220 */ /* 0x004fe20000400000 */
[----:B------:R-:W-:Y:S01]  /*16490*/  @!P3 FMUL R35, R35, R35 ;  /* 0x000000232323b220 */ /* 0x000fe20000400000 */
[----:B------:R-:W-:Y:S02]  /*164a0*/  FSETP.GEU.AND P2, PT, R60, -126, PT ;  /* 0xc2fc00003c00780b */ /* 0x000fe40003f4e000 */
[----:B------:R-:W-:Y:S01]  /*164b0*/  FSETP.GEU.AND P3, PT, R101, -126, PT ;  /* 0xc2fc00006500780b */ /* 0x000fe20003f6e000 */
[----:B------:R-:W-:Y:S01]  /*164c0*/  @!P6 FMUL R82, R82, R82 ;  /* 0x000000525252e220 */ /* 0x000fe20000400000 */
[----:B------:R-:W-:Y:S01]  /*164d0*/  FSETP.GEU.AND P6, PT, R94, -126, PT ;  /* 0xc2fc00005e00780b */ /* 0x000fe20003fce000 */
[----:B------:R-:W-:Y:S01]  /*164e0*/  FFMA R75, R134, UR5, -R95 ;  /* 0x00000005864b7c23 */ /* 0x000fe2000800085f */
[----:B------:R-:W-:Y:S01]  /*164f0*/  @!P5 FMUL R62, R62, 0.5 ;  /* 0x3f0000003e3ed820 */ /* 0x000fe20000400000 */
[----:B-1----:R-:W-:-:S03]  /*16500*/  @!P4 FMUL R90, R90, R90 ;  /* 0x0000005a5a5ac220 */ /* 0x002fc60000400000 */
[----:B------:R-:W-:Y:S02]  /*16510*/  FSETP.GEU.AND P4, PT, R75, -126, PT ;  /* 0xc2fc00004b00780b */ /* 0x000fe40003f8e000 */
[----:B------:R-:W1:Y:S01]  /*16520*/  MUFU.EX2 R62, R62 ;  /* 0x0000003e003e7308 */ /* 0x000e620000000800 */
[----:B------:R-:W-:Y:S02]  /*16530*/  @!P2 FMUL R60, R60, 0.5 ;  /* 0x3f0000003c3ca820 */ /* 0x000fe40000400000 */
[----:B------:R-:W-:Y:S02]  /*16540*/  @!P3 FMUL R101, R101, 0.5 ;  /* 0x3f0000006565b820 */ /* 0x000fe40000400000 */
[----:B------:R-:W-:-:S03]  /*16550*/  @!P6 FMUL R94, R94, 0.5 ;  /* 0x3f0000005e5ee820 */ /* 0x000fc60000400000 */
[----:B------:R-:W-:Y:S01]  /*16560*/  MUFU.EX2 R60, R60 ;  /* 0x0000003c003c7308 */ /* 0x000fe20000000800 */
        /* <DEDUP_REMOVED lines=23> */
[----:B------:R-:W-:Y:S01]  /*166e0*/  @!P6 FMUL R89, R89, 0.5 ;  /* 0x3f0000005959e820 */ /* 0x000fe20000400000 */
[----:B------:R-:W-:Y:S01]  /*166f0*/  FADD R26, R25, R38 ;  /* 0x00000026191a7221 */ /* 0x000fe20000000000 */
[----:B------:R-:W-:Y:S01]  /*16700*/  FADD R24, R53, R98 ;  /* 0x0000006235187221 */ /* 0x000fe20000000000 */
[----:B------:R-:W2:Y:S03]  /*16710*/  MUFU.EX2 R63, R63 ;  /* 0x0000003f003f7308 */ /* 0x000ea60000000800 */
[----:B------:R-:W-:Y:S01]  /*16720*/  FADD R28, R26, R24 ;  /* 0x000000181a1c7221 */ /* 0x000fe20000000000 */
[----:B------:R-:W-:Y:S01]  /*16730*/  FADD R26, R65, R62 ;  /* 0x0000003e411a7221 */ /* 0x000fe20000000000 */
[----:B------:R-:W-:-:S03]  /*16740*/  FADD R24, R45, R82 ;  /* 0x000000522d187221 */ /* 0x000fc60000000000 */
[----:B------:R-:W3:Y:S01]  /*16750*/  MUFU.EX2 R71, R71 ;  /* 0x0000004700477308 */ /* 0x000ee20000000800 */
[----:B------:R-:W-:Y:S01]  /*16760*/  FADD R24, R26, R24 ;  /* 0x000000181a187221 */ /* 0x000fe20000000000 */
[----:B------:R-:W-:-:S06]  /*16770*/  @!P4 FMUL R83, R83, 0.5 ;  /* 0x3f0000005353c820 */ /* 0x000fcc0000400000 */
[----:B------:R-:W4:Y:S01]  /*16780*/  MUFU.EX2 R89, R89 ;  /* 0x0000005900597308 */ /* 0x000f220000000800 */
[----:B------:R-:W-:Y:S01]  /*16790*/  FADD R116, R28, R24 ;  /* 0x000000181c747221 */ /* 0x000fe20000000000 */
[----:B------:R-:W-:Y:S01]  /*167a0*/  FADD R26, R108, R104 ;  /* 0x000000686c1a7221 */ /* 0x000fe20000000000 */
[----:B------:R-:W-:Y:S01]  /*167b0*/  FADD R24, R54, R70 ;  /* 0x0000004636187221 */ /* 0x000fe20000000000 */
[----:B-1----:R-:W-:Y:S01]  /*167c0*/  @!P5 FMUL R85, R85, R85 ;  /* 0x000000555555d220 */ /* 0x002fe20000400000 */
[--C-:B------:R-:W-:Y:S01]  /*167d0*/  FFMA R52, R109, UR5, -R95.reuse ;  /* 0x000000056d347c23 */ /* 0x100fe2000800085f */
[--C-:B------:R-:W-:Y:S02]  /*167e0*/  FFMA R100, R100, UR5, -R95.reuse ;  /* 0x0000000564647c23 */ /* 0x100fe4000800085f */
[----:B------:R-:W1:Y:S01]  /*167f0*/  MUFU.EX2 R83, R83 ;  /* 0x0000005300537308 */ /* 0x000e620000000800 */
[--C-:B------:R-:W-:Y:S01]  /*16800*/  FFMA R74, R130, UR5, -R95.reuse ;  /* 0x00000005824a7c23 */ /* 0x100fe2000800085f */
[--C-:B------:R-:W-:Y:S01]  /*16810*/  FFMA R87, R87, UR5, -R95.reuse ;  /* 0x0000000557577c23 */ /* 0x100fe2000800085f */
[----:B------:R-:W-:Y:S01]  /*16820*/  FFMA R93, R93, UR5, -R95 ;  /* 0x000000055d5d7c23 */ /* 0x000fe2000800085f */
[----:B------:R-:W-:Y:S01]  /*16830*/  FADD R109, R26, R24 ;  /* 0x000000181a6d7221 */ /* 0x000fe20000000000 */
[----:B------:R-:W-:Y:S01]  /*16840*/  FADD R26, R66, R101 ;  /* 0x00000065421a7221 */ /* 0x000fe20000000000 */
[----:B------:R-:W-:Y:S01]  /*16850*/  FADD R24, R46, R85 ;  /* 0x000000552e187221 */ /* 0x000fe20000000000 */
[----:B--2---:R-:W-:Y:S01]  /*16860*/  @!P3 FMUL R63, R63, R63 ;  /* 0x0000003f3f3fb220 */ /* 0x004fe20000400000 */
[----:B---3--:R-:W-:Y:S01]  /*16870*/  @!P2 FMUL R71, R71, R71 ;  /* 0x000000474747a220 */ /* 0x008fe20000400000 */
[----:B----4-:R-:W-:Y:S01]  /*16880*/  @!P6 FMUL R89, R89, R89 ;  /* 0x000000595959e220 */ /* 0x010fe20000400000 */
[----:B------:R-:W-:Y:S01]  /*16890*/  FSETP.GEU.AND P5, PT, R100, -126, PT ;  /* 0xc2fc00006400780b */ /* 0x000fe20003fae000 */
[----:B------:R-:W-:Y:S01]  /*168a0*/  FADD R30, R26, R24 ;  /* 0x000000181a1e7221 */ /* 0x000fe20000000000 */
[----:B------:R-:W-:-:S02]  /*168b0*/  FSETP.GEU.AND P3, PT, R87, -126, PT ;  /* 0xc2fc00005700780b */ /* 0x000fc40003f6e000 */
[----:B------:R-:W-:Y:S02]  /*168c0*/  FSETP.GEU.AND P2, PT, R74, -126, PT ;  /* 0xc2fc00004a00780b */ /* 0x000fe40003f4e000 */
[----:B------:R-:W-:Y:S01]  /*168d0*/  FSETP.GEU.AND P6, PT, R93, -126, PT ;  /* 0xc2fc00005d00780b */ /* 0x000fe20003fce000 */
[----:B------:R-:W-:Y:S01]  /*168e0*/  FADD R115, R109, R30 ;  /* 0x0000001e6d737221 */ /* 0x000fe20000000000 */
[----:B------:R-:W-:Y:S01]  /*168f0*/  FMUL R109, R120, UR5 ;  /* 0x00000005786d7c20 */ /* 0x000fe20008400000 */
[----:B-1----:R-:W-:-:S04]  /*16900*/  @!P4 FMUL R83, R83, R83 ;  /* 0x000000535353c220 */ /* 0x002fc80000400000 */
[----:B------:R-:W-:Y:S01]  /*16910*/  FSETP.GEU.AND P4, PT, R109, -126, PT ;  /* 0xc2fc00006d00780b */ /* 0x000fe20003f8e000 */
[----:B------:R-:W-:Y:S01]  /*16920*/  @!P5 FMUL R100, R100, 0.5 ;  /* 0x3f0000006464d820 */ /* 0x000fe20000400000 */
[----:B------:R-:W-:Y:S02]  /*16930*/  @!P3 FMUL R87, R87, 0.5 ;  /* 0x3f0000005757b820 */ /* 0x000fe40000400000 */
[----:B------:R-:W-:Y:S02]  /*16940*/  @!P2 FMUL R74, R74, 0.5 ;  /* 0x3f0000004a4aa820 */ /* 0x000fe40000400000 */
[----:B------:R-:W-:Y:S01]  /*16950*/  @!P6 FMUL R93, R93, 0.5 ;  /* 0x3f0000005d5de820 */ /* 0x000fe20000400000 */
[----:B------:R-:W1:Y:S08]  /*16960*/  MUFU.EX2 R100, R100 ;  /* 0x0000006400647308 */ /* 0x000e700000000800 */
[----:B------:R-:W2:Y:S01]  /*16970*/  MUFU.EX2 R87, R87 ;  /* 0x0000005700577308 */ /* 0x000ea20000000800 */
[----:B------:R-:W-:-:S07]  /*16980*/  @!P4 FMUL R109, R109, 0.5 ;  /* 0x3f0000006d6dc820 */ /* 0x000fce0000400000 */
[----:B------:R-:W3:Y:S08]  /*16990*/  MUFU.EX2 R74, R74 ;  /* 0x0000004a004a7308 */ /* 0x000ef00000000800 */
[----:B------:R-:W4:Y:S01]  /*169a0*/  MUFU.EX2 R93, R93 ;  /* 0x0000005d005d7308 */ /* 0x000f220000000800 */
[--C-:B------:R-:W-:Y:S01]  /*169b0*/  FFMA R86, R131, UR5, -R95.reuse ;  /* 0x0000000583567c23 */ /* 0x100fe2000800085f */
[--C-:B------:R-:W-:Y:S01]  /*169c0*/  FFMA R78, R147, UR5, -R95.reuse ;  /* 0x00000005934e7c23 */ /* 0x100fe2000800085f */
[----:B------:R-:W-:-:S05]  /*169d0*/  FFMA R5, R150, UR5, -R95 ;  /* 0x0000000596057c23 */ /* 0x000fca000800085f */
[----:B------:R-:W4:Y:S01]  /*169e0*/  MUFU.EX2 R109, R109 ;  /* 0x0000006d006d7308 */ /* 0x000f220000000800 */
[----:B-1----:R-:W-:Y:S01]  /*169f0*/  @!P5 FMUL R100, R100, R100 ;  /* 0x000000646464d220 */ /* 0x002fe20000400000 */
[----:B--2---:R-:W-:Y:S01]  /*16a00*/  @!P3 FMUL R87, R87, R87 ;  /* 0x000000575757b220 */ /* 0x004fe20000400000 */
[----:B---3--:R-:W-:Y:S01]  /*16a10*/  @!P2 FMUL R74, R74, R74 ;  /* 0x0000004a4a4aa220 */ /* 0x008fe20000400000 */
[----:B------:R-:W-:Y:S02]  /*16a20*/  FSETP.GEU.AND P5, PT, R91, -126, PT ;  /* 0xc2fc00005b00780b */ /* 0x000fe40003fae000 */
[----:B------:R-:W-:Y:S02]  /*16a30*/  FSETP.GEU.AND P3, PT, R86, -126, PT ;  /* 0xc2fc00005600780b */ /* 0x000fe40003f6e000 */
[----:B------:R-:W-:Y:S01]  /*16a40*/  FSETP.GEU.AND P2, PT, R78, -126, PT ;  /* 0xc2fc00004e00780b */ /* 0x000fe20003f4e000 */
[----:B----4-:R-:W-:Y:S01]  /*16a50*/  @!P6 FMUL R93, R93, R93 ;  /* 0x0000005d5d5de220 */ /* 0x010fe20000400000 */
[----:B------:R-:W-:Y:S01]  /*16a60*/  FSETP.GEU.AND P6, PT, R5, -126, PT ;  /* 0xc2fc00000500780b */ /* 0x000fe20003fce000 */
[----:B------:R-:W-:Y:S01]  /*16a70*/  FADD R26, R107, R39 ;  /* 0x000000276b1a7221 */ /* 0x000fe20000000000 */
[----:B------:R-:W-:-:S04]  /*16a80*/  FADD R24, R55, R94 ;  /* 0x0000005e37187221 */ /* 0x000fc80000000000 */
[----:B------:R-:W-:Y:S01]  /*16a90*/  FADD R28, R26, R24 ;  /* 0x000000181a1c7221 */ /* 0x000fe20000000000 */
[----:B------:R-:W-:Y:S01]  /*16aa0*/  FADD R26, R67, R63 ;  /* 0x0000003f431a7221 */ /* 0x000fe20000000000 */
[----:B------:R-:W-:Y:S01]  /*16ab0*/  FADD R24, R47, R79 ;  /* 0x0000004f2f187221 */ /* 0x000fe20000000000 */
[----:B------:R-:W-:Y:S01]  /*16ac0*/  @!P4 FMUL R109, R109, R109 ;  /* 0x0000006d6d6dc220 */ /* 0x000fe20000400000 */
[----:B------:R-:W-:Y:S02]  /*16ad0*/  @!P5 FMUL R91, R91, 0.5 ;  /* 0x3f0000005b5bd820 */ /* 0x000fe40000400000 */
[----:B------:R-:W-:Y:S01]  /*16ae0*/  FADD R24, R26, R24 ;  /* 0x000000181a187221 */ /* 0x000fe20000000000 */
[----:B------:R-:W-:Y:S01]  /*16af0*/  @!P3 FMUL R86, R86, 0.5 ;  /* 0x3f0000005656b820 */ /* 0x000fe20000400000 */
[----:B------:R-:W-:Y:S01]  /*16b00*/  @!P2 FMUL R78, R78, 0.5 ;  /* 0x3f0000004e4ea820 */ /* 0x000fe20000400000 */
[----:B------:R-:W-:Y:S01]  /*16b10*/  @!P6 FMUL R5, R5, 0.5 ;  /* 0x3f0000000505e820 */ /* 0x000fe20000400000 */
[-C--:B------:R-:W-:Y:S01]  /*16b20*/  FMUL R119, R119, R109.reuse ;  /* 0x0000006d77777220 */ /* 0x080fe20000400000 */
[----:B------:R-:W-:Y:S01]  /*16b30*/  FADD R114, R28, R24 ;  /* 0x000000181c727221 */ /* 0x000fe20000000000 */
[-C--:B------:R-:W-:Y:S01]  /*16b40*/  FMUL R118, R118, R109.reuse ;  /* 0x0000006d76767220 */ /* 0x080fe20000400000 */
[----:B------:R-:W-:Y:S01]  /*16b50*/  FADD R26, R27, R103 ;  /* 0x000000671b1a7221 */ /* 0x000fe20000000000 */
[----:B------:R-:W-:Y:S01]  /*16b60*/  FADD R24, R48, R71 ;  /* 0x0000004730187221 */ /* 0x000fe20000000000 */
[-C--:B------:R-:W-:Y:S01]  /*16b70*/  FMUL R172, R172, R109.reuse ;  /* 0x0000006dacac7220 */ /* 0x080fe20000400000 */
[-C--:B------:R-:W-:Y:S01]  /*16b80*/  FMUL R173, R173, R109.reuse ;  /* 0x0000006dadad7220 */ /* 0x080fe20000400000 */
[-C--:B------:R-:W-:Y:S01]  /*16b90*/  FMUL R146, R146, R109.reuse ;  /* 0x0000006d92927220 */ /* 0x080fe20000400000 */
[----:B------:R-:W1:Y:S01]  /*16ba0*/  MUFU.EX2 R91, R91 ;  /* 0x0000005b005b7308 */ /* 0x000e620000000800 */
[----:B------:R2:W-:Y:S01]  /*16bb0*/  STL [R1+0x8], R119 ;  /* 0x0000087701007387 */ /* 0x0005e20000100800 */
[-C--:B------:R-:W-:Y:S01]  /*16bc0*/  FMUL R143, R143, R109.reuse ;  /* 0x0000006d8f8f7220 */ /* 0x080fe20000400000 */
[----:B------:R-:W-:Y:S01]  /*16bd0*/  FADD R28, R26, R24 ;  /* 0x000000181a1c7221 */ /* 0x000fe20000000000 */
[----:B------:R-:W-:Y:S01]  /*16be0*/  FMUL R138, R138, R109 ;  /* 0x0000006d8a8a7220 */ /* 0x000fe20000400000 */
[----:B------:R2:W-:Y:S01]  /*16bf0*/  STL [R1+0xc], R118 ;  /* 0x00000c7601007387 */ /* 0x0005e20000100800 */
[----:B------:R-:W-:-:S02]  /*16c00*/  FADD R26, R56, R100 ;  /* 0x00000064381a7221 */ /* 0x000fc40000000000 */
[----:B------:R-:W3:Y:S01]  /*16c10*/  MUFU.EX2 R86, R86 ;  /* 0x0000005600567308 */ /* 0x000ee20000000800 */
[----:B------:R-:W-:Y:S01]  /*16c20*/  FADD R24, R40, R87 ;  /* 0x0000005728187221 */ /* 0x000fe20000000000 */
[----:B------:R2:W-:Y:S01]  /*16c30*/  STL [R1+0x18], R172 ;  /* 0x000018ac01007387 */ /* 0x0005e20000100800 */
[-C--:B------:R-:W-:Y:S01]  /*16c40*/  FMUL R122, R122, R109.reuse ;  /* 0x0000006d7a7a7220 */ /* 0x080fe20000400000 */
[----:B------:R-:W-:-:S04]  /*16c50*/  FMUL R171, R171, R109 ;  /* 0x0000006dabab7220 */ /* 0x000fc80000400000 */
[----:B------:R-:W4:Y:S01]  /*16c60*/  MUFU.EX2 R78, R78 ;  /* 0x0000004e004e7308 */ /* 0x000f220000000800 */
[----:B------:R2:W-:Y:S01]  /*16c70*/  STL [R1+0x1c], R173 ;  /* 0x00001cad01007387 */ /* 0x0005e20000100800 */
[-C--:B------:R-:W-:Y:S01]  /*16c80*/  FMUL R170, R170, R109.reuse ;  /* 0x0000006daaaa7220 */ /* 0x080fe20000400000 */
[----:B------:R-:W-:-:S05]  /*16c90*/  FMUL R169, R169, R109 ;  /* 0x0000006da9a97220 */ /* 0x000fca0000400000 */
[----:B------:R-:W2:Y:S01]  /*16ca0*/  MUFU.EX2 R5, R5 ;  /* 0x0000000500057308 */ /* 0x000ea20000000800 */
[----:B------:R1:W-:Y:S01]  /*16cb0*/  STL [R1+0x28], R146 ;  /* 0x0000289201007387 */ /* 0x0003e20000100800 */
[----:B------:R-:W-:Y:S01]  /*16cc0*/  FADD R24, R26, R24 ;  /* 0x000000181a187221 */ /* 0x000fe20000000000 */
[-C--:B------:R-:W-:Y:S02]  /*16cd0*/  FMUL R168, R168, R109.reuse ;  /* 0x0000006da8a87220 */ /* 0x080fe40000400000 */
        /* <DEDUP_REMOVED lines=13> */
[----:B------:R-:W-:-:S02]  /*16db0*/  FFMA R105, R105, UR5, -R95 ;  /* 0x0000000569697c23 */ /* 0x000fc4000800085f */
[----:B------:R1:W-:Y:S01]  /*16dc0*/  STL [R1+0x58], R169 ;  /* 0x000058a901007387 */ /* 0x0003e20000100800 */
[-C--:B------:R-:W-:Y:S01]  /*16dd0*/  FMUL R235, R235, R109.reuse ;  /* 0x0000006debeb7220 */ /* 0x080fe20000400000 */
[----:B------:R-:W-:Y:S02]  /*16de0*/  FFMA R95, R151, UR5, -R95 ;  /* 0x00000005975f7c23 */ /* 0x000fe4000800085f */
[----:B------:R1:W-:Y:S01]  /*16df0*/  STL [R1+0x5c], R168 ;  /* 0x00005ca801007387 */ /* 0x0003e20000100800 */
[-C--:B------:R-:W-:Y:S01]  /*16e00*/  FMUL R234, R234, R109.reuse ;  /* 0x0000006deaea7220 */ /* 0x080fe20000400000 */
[-C--:B------:R-:W-:Y:S02]  /*16e10*/  FMUL R233, R233, R109.reuse ;  /* 0x0000006de9e97220 */ /* 0x080fe40000400000 */
[----:B------:R1:W-:Y:S01]  /*16e20*/  STL [R1+0x68], R167 ;  /* 0x000068a701007387 */ /* 0x0003e20000100800 */
[----:B------:R-:W-:Y:S01]  /*16e30*/  FADD R28, R26, R24 ;  /* 0x000000181a1c7221 */ /* 0x000fe20000000000 */
[----:B------:R-:W-:-:S02]  /*16e40*/  FMUL R232, R232, R109 ;  /* 0x0000006de8e87220 */ /* 0x000fc40000400000 */
[----:B------:R2:W-:Y:S01]  /*16e50*/  STL [R1+0x6c], R166 ;  /* 0x00006ca601007387 */ /* 0x0005e20000100800 */
[----:B------:R-:W-:Y:S01]  /*16e60*/  FADD R26, R57, R89 ;  /* 0x00000059391a7221 */ /* 0x000fe20000000000 */
[----:B------:R-:W-:Y:S02]  /*16e70*/  FADD R24, R41, R93 ;  /* 0x0000005d29187221 */ /* 0x000fe40000000000 */
[----:B------:R2:W-:Y:S01]  /*16e80*/  STL [R1+0x78], R165 ;  /* 0x000078a501007387 */ /* 0x0005e20000100800 */
[----:B------:R-:W-:Y:S01]  /*16e90*/  FMUL R231, R231, R109 ;  /* 0x0000006de7e77220 */ /* 0x000fe20000400000 */
[----:B-1----:R-:W-:Y:S02]  /*16ea0*/  @!P5 FMUL R91, R91, R91 ;  /* 0x0000005b5b5bd220 */ /* 0x002fe40000400000 */
[----:B------:R1:W-:Y:S01]  /*16eb0*/  STL [R1+0x7c], R124 ;  /* 0x00007c7c01007387 */ /* 0x0003e20000100800 */
[----:B---3--:R-:W-:Y:S01]  /*16ec0*/  @!P3 FMUL R86, R86, R86 ;  /* 0x000000565656b220 */ /* 0x008fe20000400000 */
[----:B----4-:R-:W-:Y:S01]  /*16ed0*/  @!P2 FMUL R78, R78, R78 ;  /* 0x0000004e4e4ea220 */ /* 0x010fe20000400000 */
[----:B--2---:R-:W-:Y:S01]  /*16ee0*/  @!P6 FMUL R5, R5, R5 ;  /* 0x000000050505e220 */ /* 0x004fe20000400000 */
[----:B------:R1:W-:Y:S01]  /*16ef0*/  STL [R1+0x88], R125 ;  /* 0x0000887d01007387 */ /* 0x0003e20000100800 */
[-C--:B------:R-:W-:Y:S01]  /*16f00*/  FMUL R230, R230, R109.reuse ;  /* 0x0000006de6e67220 */ /* 0x080fe20000400000 */
[----:B------:R-:W-:Y:S01]  /*16f10*/  FSETP.GEU.AND P5, PT, R52, -126, PT ;  /* 0xc2fc00003400780b */ /* 0x000fe20003fae000 */
[-C--:B------:R-:W-:Y:S01]  /*16f20*/  FMUL R229, R229, R109.reuse ;  /* 0x0000006de5e57220 */ /* 0x080fe20000400000 */
[----:B------:R1:W-:Y:S01]  /*16f30*/  STL [R1+0x8c], R235 ;  /* 0x00008ceb01007387 */ /* 0x0003e20000100800 */
[----:B------:R-:W-:Y:S01]  /*16f40*/  FSETP.GEU.AND P3, PT, R105, -126, PT ;  /* 0xc2fc00006900780b */ /* 0x000fe20003f6e000 */
[-C--:B------:R-:W-:Y:S01]  /*16f50*/  FMUL R228, R228, R109.reuse ;  /* 0x0000006de4e47220 */ /* 0x080fe20000400000 */
[----:B------:R-:W-:Y:S01]  /*16f60*/  FSETP.GEU.AND P2, PT, R99, -126, PT ;  /* 0xc2fc00006300780b */ /* 0x000fe20003f4e000 */
[----:B------:R1:W-:Y:S01]  /*16f70*/  STL [R1+0x98], R234 ;  /* 0x000098ea01007387 */ /* 0x0003e20000100800 */
[----:B------:R-:W-:Y:S01]  /*16f80*/  FSETP.GEU.AND P6, PT, R95, -126, PT ;  /* 0xc2fc00005f00780b */ /* 0x000fe20003fce000 */
[----:B------:R-:W-:Y:S01]  /*16f90*/  FADD R24, R26, R24 ;  /* 0x000000181a187221 */ /* 0x000fe20000000000 */
[-C--:B------:R-:W-:Y:S01]  /*16fa0*/  FMUL R227, R227, R109.reuse ;  /* 0x0000006de3e37220 */ /* 0x080fe20000400000 */
[----:B------:R1:W-:Y:S01]  /*16fb0*/  STL [R1+0x9c], R233 ;  /* 0x00009ce901007387 */ /* 0x0003e20000100800 */
[-C--:B------:R-:W-:Y:S01]  /*16fc0*/  FMUL R226, R226, R109.reuse ;  /* 0x0000006de2e27220 */ /* 0x080fe20000400000 */
[----:B------:R-:W-:-:S02]  /*16fd0*/  FMUL R225, R225, R109 ;  /* 0x0000006de1e17220 */ /* 0x000fc40000400000 */
        /* <DEDUP_REMOVED lines=23> */
[----:B------:R-:W-:-:S02]  /*17150*/  @!P5 FMUL R52, R52, 0.5 ;  /* 0x3f0000003434d820 */ /* 0x000fc40000400000 */
[----:B------:R1:W-:Y:S01]  /*17160*/  STL [R1+0xec], R223 ;  /* 0x0000ecdf01007387 */ /* 0x0003e20000100800 */
[----:B------:R-:W-:Y:S01]  /*17170*/  @!P3 FMUL R105, R105, 0.5 ;  /* 0x3f0000006969b820 */ /* 0x000fe20000400000 */
[----:B------:R-:W-:Y:S01]  /*17180*/  @!P2 FMUL R99, R99, 0.5 ;  /* 0x3f0000006363a820 */ /* 0x000fe20000400000 */
[----:B------:R-:W-:Y:S01]  /*17190*/  @!P6 FMUL R95, R95, 0.5 ;  /* 0x3f0000005f5fe820 */ /* 0x000fe20000400000 */
        /* <DEDUP_REMOVED lines=8> */
[-C--:B------:R-:W-:Y:S02]  /*17220*/  FMUL R212, R212, R109.reuse ;  /* 0x0000006dd4d47220 */ /* 0x080fe40000400000 */
[----:B------:R1:W-:Y:S01]  /*17230*/  STL [R1+0x10c], R219 ;  /* 0x00010cdb01007387 */ /* 0x0003e20000100800 */
[----:B------:R-:W-:-:S03]  /*17240*/  FMUL R211, R211, R109 ;  /* 0x0000006dd3d37220 */ /* 0x000fc60000400000 */
[----:B------:R1:W-:Y:S01]  /*17250*/  STL [R1+0x118], R218 ;  /* 0x000118da01007387 */ /* 0x0003e20000100800 */
[----:B------:R-:W2:Y:S01]  /*17260*/  MUFU.EX2 R52, R52 ;  /* 0x0000003400347308 */ /* 0x000ea20000000800 */
[-C--:B------:R-:W-:Y:S02]  /*17270*/  FMUL R210, R210, R109.reuse ;  /* 0x0000006dd2d27220 */ /* 0x080fe40000400000 */
[----:B------:R1:W-:Y:S01]  /*17280*/  STL [R1+0x11c], R217 ;  /* 0x00011cd901007387 */ /* 0x0003e20000100800 */
[----:B------:R-:W-:Y:S01]  /*17290*/  FADD R111, R28, R24 ;  /* 0x000000181c6f7221 */ /* 0x000fe20000000000 */
[----:B------:R-:W-:Y:S02]  /*172a0*/  FMUL R209, R209, R109 ;  /* 0x0000006dd1d17220 */ /* 0x000fe40000400000 */
[----:B------:R1:W-:Y:S01]  /*172b0*/  STL [R1+0x128], R216 ;  /* 0x000128d801007387 */ /* 0x0003e20000100800 */
[----:B------:R-:W3:Y:S01]  /*172c0*/  MUFU.EX2 R105, R105 ;  /* 0x0000006900697308 */ /* 0x000ee20000000800 */
[----:B------:R-:W-:-:S02]  /*172d0*/  FADD R26, R31, R35 ;  /* 0x000000231f1a7221 */ /* 0x000fc40000000000 */
[----:B------:R1:W-:Y:S01]  /*172e0*/  STL [R1+0x12c], R215 ;  /* 0x00012cd701007387 */ /* 0x0003e20000100800 */
[----:B------:R-:W-:Y:S01]  /*172f0*/  FADD R24, R51, R75 ;  /* 0x0000004b33187221 */ /* 0x000fe20000000000 */
[-C--:B------:R-:W-:Y:S02]  /*17300*/  FMUL R208, R208, R109.reuse ;  /* 0x0000006dd0d07220 */ /* 0x080fe40000400000 */
[----:B------:R1:W-:Y:S01]  /*17310*/  STL [R1+0x138], R214 ;  /* 0x000138d601007387 */ /* 0x0003e20000100800 */
[----:B------:R-:W4:Y:S01]  /*17320*/  MUFU.EX2 R99, R99 ;  /* 0x0000006300637308 */ /* 0x000f220000000800 */
[-C--:B------:R-:W-:Y:S02]  /*17330*/  FMUL R207, R207, R109.reuse ;  /* 0x0000006dcfcf7220 */ /* 0x080fe40000400000 */
[----:B------:R1:W-:Y:S01]  /*17340*/  STL [R1+0x13c], R213 ;  /* 0x00013cd501007387 */ /* 0x0003e20000100800 */
[----:B------:R-:W-:-:S04]  /*17350*/  FMUL R206, R206, R109 ;  /* 0x0000006dcece7220 */ /* 0x000fc80000400000 */
[----:B------:R-:W1:Y:S01]  /*17360*/  MUFU.EX2 R95, R95 ;  /* 0x0000005f005f7308 */ /* 0x000e620000000800 */
        /* <DEDUP_REMOVED lines=31> */
[----:B--2---:R-:W-:-:S02]  /*17560*/  @!P5 FMUL R52, R52, R52 ;  /* 0x000000343434d220 */ /* 0x004fc40000400000 */
[----:B------:R2:W-:Y:S01]  /*17570*/  STL [R1+0x1a8], R200 ;  /* 0x0001a8c801007387 */ /* 0x0005e20000100800 */
[----:B---3--:R-:W-:Y:S01]  /*17580*/  @!P3 FMUL R105, R105, R105 ;  /* 0x000000696969b220 */ /* 0x008fe20000400000 */
[----:B----4-:R-:W-:Y:S01]  /*17590*/  @!P2 FMUL R99, R99, R99 ;  /* 0x000000636363a220 */ /* 0x010fe20000400000 */
[----:B-1----:R-:W-:Y:S01]  /*175a0*/  @!P6 FMUL R95, R95, R95 ;  /* 0x0000005f5f5fe220 */ /* 0x002fe20000400000 */
        /* <DEDUP_REMOVED lines=25> */
[----:B------:R-:W-:Y:S02]  /*17740*/  ULEA UR6, UR4, UR60, 0x3 ;  /* 0x0000003c04067291 */ /* 0x000fe4000f8e183f */
[----:B------:R-:W-:Y:S01]  /*17750*/  FADD R24, R28, R24 ;  /* 0x000000181c187221 */ /* 0x000fe20000000000 */
[----:B------:R-:W-:Y:S01]  /*17760*/  FADD R26, R30, R26 ;  /* 0x0000001a1e1a7221 */ /* 0x000fe20000000000 */
[----:B------:R-:W-:Y:S02]  /*17770*/  F2FP.F16.F32.PACK_AB R28, R8, R7 ;  /* 0x00000007081c723e */ /* 0x000fe400000000ff */
[----:B------:R-:W-:Y:S01]  /*17780*/  SHF.L.U32 R7, R174, 0x1f, RZ ;  /* 0x0000001fae077819 */ /* 0x000fe200000006ff */
[----:B------:R-:W-:Y:S01]  /*17790*/  FADD R24, R26, R24 ;  /* 0x000000181a187221 */ /* 0x000fe20000000000 */
[----:B------:R-:W-:-:S02]  /*177a0*/  F2FP.F16.F32.PACK_AB R67, R56, R67 ;  /* 0x000000433843723e */ /* 0x000fc400000000ff */
[----:B------:R-:W-:Y:S01]  /*177b0*/  F2FP.F16.F32.PACK_AB R59, R52, R59 ;  /* 0x0000003b343b723e */ /* 0x000fe200000000ff */
[----:B------:R2:W1:Y:S01]  /*177c0*/  SYNCS.PHASECHK.TRANS64.TRYWAIT P2, [UR6+0xb0000], R7 ;  /* 0x0b000007ff0075a7 */ /* 0x0004620008040146 */
[----:B------:R-:W-:Y:S02]  /*177d0*/  F2FP.F16.F32.PACK_AB R45, R46, R45 ;  /* 0x0000002d2e2d723e */ /* 0x000fe400000000ff */
[----:B------:R-:W-:Y:S02]  /*177e0*/  F2FP.F16.F32.PACK_AB R47, R40, R47 ;  /* 0x0000002f282f723e */ /* 0x000fe400000000ff */
[----:B------:R-:W-:Y:S01]  /*177f0*/  F2FP.F16.F32.PACK_AB R35, R60, R35 ;  /* 0x000000233c23723e */ /* 0x000fe200000000ff */
[----:B------:R-:W-:Y:S01]  /*17800*/  FFMA R187, R109, R187, R24 ;  /* 0x000000bb6dbb7223 */ /* 0x000fe20000000018 */
        /* <DEDUP_REMOVED lines=56> */
[----:B------:R-:W-:Y:S01]  /*17b90*/  F2FP.F16.F32.PACK_AB R94, R96, R97 ;  /* 0x00000061605e723e */ /* 0x000fe200000000ff */
[----:B-12---:R-:W-:Y:S06]  /*17ba0*/  @!P0 BRA `(.L_x_39) ;  /* 0x0000000000048947 */ /* 0x006fec0003800000 */
[----:B------:R-:W-:Y:S01]  /*17bb0*/  BPT.TRAP 0x1 ;  /* 0x000000040000795c */ /* 0x000fe20000300000 */
.L_x_39:
[----:B------:R-:W-:Y:S05]  /*17bc0*/  @P2 BRA `(.L_x_40) ;  /* 0x0000000000082947 */ /* 0x000fea0003800000 */
[----:B------:R-:W1:Y:S02]  /*17bd0*/  SYNCS.PHASECHK.TRANS64.TRYWAIT P2, [UR6+0xb0000], R7 ;  /* 0x0b000007ff0075a7 */ /* 0x000e640008040146 */
[----:B-1----:R-:W-:Y:S05]  /*17be0*/  @!P2 BRA `(.L_x_41) ;  /* 0x000000600070a947 */ /* 0x002fea0003800000 */
.L_x_40:
[----:B-----5:R-:W-:Y:S01]  /*17bf0*/  STL [R1+0x240], R198 ;  /* 0x000240c601007387 */ /* 0x020fe20000100800 */
[----:B------:R-:W-:-:S03]  /*17c00*/  R2UR UR6, R189 ;  /* 0x00000000bd0672ca */ /* 0x000fc600000e0000 */
[----:B------:R-:W-:Y:S04]  /*17c10*/  STL.64 [R1+0x238], R196 ;  /* 0x000238c401007387 */ /* 0x000fe80000100a00 */
[----:B------:R-:W-:Y:S04]  /*17c20*/  STL.64 [R1+0x230], R194 ;  /* 0x000230c201007387 */ /* 0x000fe80000100a00 */
[----:B------:R-:W-:Y:S04]  /*17c30*/  STL.64 [R1+0x228], R192 ;  /* 0x000228c001007387 */ /* 0x000fe80000100a00 */
[----:B------:R-:W-:Y:S04]  /*17c40*/  STL.64 [R1+0x220], R190 ;  /* 0x000220be01007387 */ /* 0x000fe80000100a00 */
[----:B------:R-:W-:Y:S04]  /*17c50*/  STL.64 [R1+0x218], R188 ;  /* 0x000218bc01007387 */ /* 0x000fe80000100a00 */
[----:B------:R-:W-:Y:S04]  /*17c60*/  STL [R1+0x210], R187 ;  /* 0x000210bb01007387 */ /* 0x000fe80000100800 */
[----:B------:R-:W-:Y:S04]  /*17c70*/  STL.64 [R1+0x208], R184 ;  /* 0x000208b801007387 */ /* 0x000fe80000100a00 */
[----:B------:R2:W-:Y:S04]  /*17c80*/  STL [R1+0x204], R174 ;  /* 0x000204ae01007387 */ /* 0x0005e80000100800 */
        /* <DEDUP_REMOVED lines=233> */
[----:B------:R3:W5:Y:S04]  /*18b20*/  LDL.LU.64 R184, [R1+0x208] ;  /* 0x0002080001b87983 */ /* 0x0007680000300a00 */
[----:B------:R3:W5:Y:S01]  /*18b30*/  LDL.LU R174, [R1+0x204] ;  /* 0x0002040001ae7983 */ /* 0x0007620000300800 */
[----:B------:R-:W-:Y:S05]  /*18b40*/  @!P0 BRA `(.L_x_42) ;  /* 0x0000000000048947 */ /* 0x000fea0003800000 */
[----:B------:R-:W-:Y:S01]  /*18b50*/  BPT.TRAP 0x1 ;  /* 0x000000040000795c */ /* 0x000fe20000300000 */
.L_x_42:
[----:B------:R-:W-:-:S04]  /*18b60*/  ULEA UR6, UR7, UR60, 0x3 ;  /* 0x0000003c07067291 */ /* 0x000fc8000f8e183f */
[----:B------:R-:W-:-:S04]  /*18b70*/  UIADD3 UR6, UR6, 0xb0028, URZ ;  /* 0x000b002806067890 */ /* 0x000fc8000fffe03f */
[----:B------:R-:W-:-:S09]  /*18b80*/  UPRMT UR6, URZ, 0x654, UR6 ;  /* 0x000006543f067896 */ /* 0x000fd20008000006 */
[----:B------:R-:W-:Y:S01]  /*18b90*/  SYNCS.ARRIVE.TRANS64.RED.A1T0 RZ, [UR6], RZ ;  /* 0x000000ffffff79a7 */ /* 0x000fe20008100406 */
[----:B------:R-:W-:Y:S05]  /*18ba0*/  @P1 BRA `(.L_x_43) ;  /* 0x0000000000041947 */ /* 0x000fea0003800000 */
[----:B------:R-:W-:Y:S01]  /*18bb0*/  BPT.TRAP 0x1 ;  /* 0x000000040000795c */ /* 0x000fe20000300000 */
.L_x_43:
[----:B------:R-:W-:-:S04]  /*18bc0*/  UIADD3 UR7, UR7, 0x1, URZ ;  /* 0x0000000107077890 */ /* 0x000fc8000fffe03f */
[----:B------:R-:W-:-:S04]  /*18bd0*/  UISETP.NE.AND UP0, UPT, UR7, 0x5, UPT ;  /* 0x000000050700788c */ /* 0x000fc8000bf05270 */
[----:B------:R-:W-:Y:S01]  /*18be0*/  USEL UR7, UR7, URZ, UP0 ;  /* 0x0000003f07077287 */ /* 0x000fe20008000000 */
[----:B------:R-:W-:Y:S11]  /*18bf0*/  @!P0 BRA `(.L_x_44) ;  /* 0x0000000000048947 */ /* 0x000ff60003800000 */
[----:B------:R-:W-:Y:S01]  /*18c00*/  BPT.TRAP 0x1 ;  /* 0x000000040000795c */ /* 0x000fe20000300000 */
.L_x_44:
[----:B------:R-:W-:-:S04]  /*18c10*/  ULEA UR6, UR7, UR60, 0x3 ;  /* 0x0000003c07067291 */ /* 0x000fc8000f8e183f */
[----:B------:R-:W-:-:S04]  /*18c20*/  UIADD3 UR6, UR6, 0xb0028, URZ ;  /* 0x000b002806067890 */ /* 0x000fc8000fffe03f */
[----:B------:R-:W-:-:S09]  /*18c30*/  UPRMT UR6, URZ, 0x654, UR6 ;  /* 0x000006543f067896 */ /* 0x000fd20008000006 */
[----:B------:R-:W-:Y:S01]  /*18c40*/  SYNCS.ARRIVE.TRANS64.RED.A1T0 RZ, [UR6], RZ ;  /* 0x000000ffffff79a7 */ /* 0x000fe20008100406 */
[----:B------:R-:W-:Y:S05]  /*18c50*/  @P1 BRA `(.L_x_45) ;  /* 0x0000000000041947 */ /* 0x000fea0003800000 */
[----:B------:R-:W-:Y:S01]  /*18c60*/  BPT.TRAP 0x1 ;  /* 0x000000040000795c */ /* 0x000fe20000300000 */
.L_x_45:
[----:B------:R-:W-:Y:S01]  /*18c70*/  UIADD3 UR4, UR4, 0x1, URZ ;  /* 0x0000000104047890 */ /* 0x000fe2000fffe03f */
[C---:B-----5:R-:W-:Y:S01]  /*18c80*/  ISETP.GT.AND P2, PT, R185.reuse, 0x1, PT ;  /* 0x00000001b900780c */ /* 0x060fe20003f44270 */
[----:B------:R-:W-:Y:S01]  /*18c90*/  UIADD3 UR7, UR7, 0x1, URZ ;  /* 0x0000000107077890 */ /* 0x000fe2000fffe03f */
[----:B------:R-:W-:Y:S01]  /*18ca0*/  VIADD R185, R185, 0xffffffff ;  /* 0xffffffffb9b97836 */ /* 0x000fe20000000000 */
[----:B------:R-:W-:Y:S01]  /*18cb0*/  UISETP.NE.AND UP1, UPT, UR4, 0x5, UPT ;  /* 0x000000050400788c */ /* 0x000fe2000bf25270 */
[----:B------:R-:W-:Y:S01]  /*18cc0*/  IADD3 R2, R2, 0x100, RZ ;  /* 0x0000010002027810 */ /* 0x000fe20007ffe0ff */
[----:B------:R-:W-:Y:S01]  /*18cd0*/  UISETP.NE.AND UP0, UPT, UR7, 0x5, UPT ;  /* 0x000000050700788c */ /* 0x000fe2000bf05270 */
[----:B------:R-:W-:Y:S01]  /*18ce0*/  IMAD.MOV.U32 R164, RZ, RZ, R184 ;  /* 0x000000ffffa47224 */ /* 0x000fe200078e00b8 */
[----:B------:R-:W-:Y:S01]  /*18cf0*/  USEL UR6, URZ, 0x1, UP1 ;  /* 0x000000013f067887 */ /* 0x000fe20008800000 */
[----:B------:R-:W-:Y:S01]  /*18d00*/  MOV R172, R0 ;  /* 0x0000000000ac7202 */ /* 0x000fe20000000f00 */
[----:B------:R-:W-:-:S02]  /*18d10*/  USEL UR7, UR7, URZ, UP0 ;  /* 0x0000003f07077287 */ /* 0x000fc40008000000 */
[----:B------:R-:W-:Y:S02]  /*18d20*/  USEL UR4, UR4, URZ, UP1 ;  /* 0x0000003f04047287 */ /* 0x000fe40008800000 */
[----:B------:R-:W-:Y:S01]  /*18d30*/  LOP3.LUT R5, R174, UR6, RZ, 0x3c, !PT ;  /* 0x00000006ae057c12 */ /* 0x000fe2000f8e3cff */
[----:B------:R-:W-:Y:S09]  /*18d40*/  @P2 BRA `(.L_x_46) ;  /* 0xffffff6400042947 */ /* 0x000ff2000383ffff */
.L_x_35:
[----:B------:R-:W2:Y:S01]  /*18d50*/  SHFL.BFLY PT, R3, R188, 0x1, 0x1f ;  /* 0x0c201f00bc037f89 */ /* 0x000ea200000e0000 */
[----:B------:R-:W-:Y:S01]  /*18d60*/  BSSY B0, `(.L_x_47) ;  /* 0x0000024000007945 */ /* 0x000fe20003800000 */
[----:B-1----:R-:W-:Y:S02]  /*18d70*/  MOV R7, 0x3f800000 ;  /* 0x3f80000000077802 */ /* 0x002fe40000000f00 */
[----:B------:R-:W1:Y:S01]  /*18d80*/  SHFL.BFLY PT, R2, R187, 0x1, 0x1f ;  /* 0x0c201f00bb027f89 */ /* 0x000e6200000e0000 */
[----:B------:R-:W-:Y:S01]  /*18d90*/  MOV R5, 0x7f800000 ;  /* 0x7f80000000057802 */ /* 0x000fe20000000f00 */
[----:B--2---:R-:W-:Y:S01]  /*18da0*/  FADD R3, R3, R188 ;  /* 0x000000bc03037221 */ /* 0x004fe20000000000 */
[----:B-1----:R-:W-:-:S04]  /*18db0*/  FADD R14, R2, R187 ;  /* 0x000000bb020e7221 */ /* 0x002fc80000000000 */
[----:B------:R-:W1:Y:S01]  /*18dc0*/  SHFL.BFLY PT, R4, R3, 0x2, 0x1f ;  /* 0x0c401f0003047f89 */ /* 0x000e6200000e0000 */
[----:B------:R-:W-:-:S03]  /*18dd0*/  IMAD.MOV.U32 R2, RZ, RZ, 0x3f800000 ;  /* 0x3f800000ff027424 */ /* 0x000fc600078e00ff */
[----:B------:R-:W2:Y:S01]  /*18de0*/  SHFL.BFLY PT, R15, R14, 0x2, 0x1f ;  /* 0x0c401f000e0f7f89 */ /* 0x000ea200000e0000 */
[C---:B-1----:R-:W-:Y:S01]  /*18df0*/  FSETP.NE.AND P0, PT, R3.reuse, -R4, PT ;  /* 0x800000040300720b */ /* 0x042fe20003f05000 */
[----:B------:R-:W-:Y:S01]  /*18e00*/  FADD R8, R3, R4 ;  /* 0x0000000403087221 */ /* 0x000fe20000000000 */
[----:B------:R-:W-:Y:S02]  /*18e10*/  IMAD.MOV.U32 R4, RZ, RZ, 0x7f800000 ;  /* 0x7f800000ff047424 */ /* 0x000fe400078e00ff */
[----:B--2---:R-:W-:-:S09]  /*18e20*/  FADD R6, R14, R15 ;  /* 0x0000000f0e067221 */ /* 0x004fd20000000000 */
[----:B------:R-:W-:Y:S05]  /*18e30*/  @!P0 BRA `(.L_x_48) ;  /* 0x0000000000588947 */ /* 0x000fea0003800000 */
[----:B------:R-:W-:Y:S01]  /*18e40*/  VIADD R2, R8, 0x1800000 ;  /* 0x0180000008027836 */ /* 0x000fe20000000000 */
[----:B------:R-:W-:Y:S04]  /*18e50*/  BSSY B1, `(.L_x_49) ;  /* 0x000000d000017945 */ /* 0x000fe80003800000 */
[----:B------:R-:W-:-:S04]  /*18e60*/  LOP3.LUT R2, R2, 0x7f800000, RZ, 0xc0, !PT ;  /* 0x7f80000002027812 */ /* 0x000fc800078ec0ff */
[----:B------:R-:W-:-:S13]  /*18e70*/  ISETP.GT.U32.AND P0, PT, R2, 0x1ffffff, PT ;  /* 0x01ffffff0200780c */ /* 0x000fda0003f04070 */
[----:B------:R-:W-:Y:S05]  /*18e80*/  @P0 BRA `(.L_x_50) ;  /* 0x0000000000140947 */ /* 0x000fea0003800000 */
[----:B------:R-:W-:Y:S02]  /*18e90*/  MOV R3, R8 ;  /* 0x0000000800037202 */ /* 0x000fe40000000f00 */
[----:B------:R-:W-:-:S07]  /*18ea0*/  MOV R13, 0x18ec0 ;  /* 0x00018ec0000d7802 */ /* 0x000fce0000000f00 */
[----:B---3--:R-:W-:Y:S05]  /*18eb0*/  CALL.REL.NOINC `($__internal_0_$__cuda_sm20_rcp_rn_f32_slowpath) ;  /* 0x0000005000647944 */ /* 0x008fea0003c00000 */
[----:B------:R-:W-:Y:S01]  /*18ec0*/  IMAD.MOV.U32 R2, RZ, RZ, R9 ;  /* 0x000000ffff027224 */ /* 0x000fe200078e0009 */
[----:B------:R-:W-:Y:S06]  /*18ed0*/  BRA `(.L_x_51) ;  /* 0x0000000000107947 */ /* 0x000fec0003800000 */
.L_x_50:
[----:B------:R-:W1:Y:S02]  /*18ee0*/  MUFU.RCP R3, R8 ;  /* 0x0000000800037308 */ /* 0x000e640000001000 */
[----:B-1----:R-:W-:-:S04]  /*18ef0*/  FFMA R2, R8, R3, -1 ;  /* 0xbf80000008027423 */ /* 0x002fc80000000003 */
[----:B------:R-:W-:-:S04]  /*18f00*/  FADD.FTZ R2, -R2, -RZ ;  /* 0x800000ff02027221 */ /* 0x000fc80000010100 */
[----:B------:R-:W-:-:S07]  /*18f10*/  FFMA R2, R3, R2, R3 ;  /* 0x0000000203027223 */ /* 0x000fce0000000003 */
.L_x_51:
[----:B------:R-:W-:Y:S05]  /*18f20*/  BSYNC B1 ;  /* 0x0000000000017941 */ /* 0x000fea0003800000 */
.L_x_49:
[----:B------:R-:W-:Y:S01]  /*18f30*/  FSETP.GEU.AND P0, PT, |R8|, 1.175494350822287508e-38, PT ;  /* 0x008000000800780b */ /* 0x000fe20003f0e200 */
[----:B------:R-:W-:-:S12]  /*18f40*/  ULDC UR4, c[0x0][0x600] ;  /* 0x0001800000047ab9 */ /* 0x000fd80000000800 */
[----:B------:R-:W-:-:S04]  /*18f50*/  @!P0 FMUL R8, R8, 16777216 ;  /* 0x4b80000008088820 */ /* 0x000fc80000400000 */
[----:B------:R-:W1:Y:S02]  /*18f60*/  MUFU.LG2 R3, R8 ;  /* 0x0000000800037308 */ /* 0x000e640000000c00 */
[----:B-1----:R-:W-:-:S04]  /*18f70*/  @!P0 FADD R3, R3, -24 ;  /* 0xc1c0000003038421 */ /* 0x002fc80000000000 */
[----:B------:R-:W-:-:S04]  /*18f80*/  FMUL R3, R3, 0.69314718246459960938 ;  /* 0x3f31721803037820 */ /* 0x000fc80000400000 */
[----:B------:R-:W-:-:S07]  /*18f90*/  FFMA R5, R184, UR4, R3 ;  /* 0x00000004b8057c23 */ /* 0x000fce0008000003 */
.L_x_48:
[----:B------:R-:W-:Y:S05]  /*18fa0*/  BSYNC B0 ;  /* 0x0000000000007941 */ /* 0x000fea0003800000 */
.L_x_47:
[----:B------:R-:W2:Y:S01]  /*18fb0*/  LDL.LU R16, [R1] ;  /* 0x0000000001107983 */ /* 0x000ea20000300800 */
[----:B------:R-:W-:-:S03]  /*18fc0*/  ULDC UR4, c[0x0][0x608] ;  /* 0x0001820000047ab9 */ /* 0x000fc60000000800 */
[----:B------:R-:W4:Y:S04]  /*18fd0*/  LDL.LU R17, [R1+0x4] ;  /* 0x0000040001117983 */ /* 0x000f280000300800 */
[----:B------:R-:W5:Y:S04]  /*18fe0*/  LDL.LU R18, [R1+0x10] ;  /* 0x0000100001127983 */ /* 0x000f680000300800 */
        /* <DEDUP_REMOVED lines=61> */
[----:B------:R-:W-:Y:S01]  /*193c0*/  FSETP.NE.AND P0, PT, R14, -R15, PT ;  /* 0x8000000f0e00720b */ /* 0x000fe20003f05000 */
[----:B------:R-:W-:Y:S01]  /*193d0*/  FMUL R2, R2, UR4 ;  /* 0x0000000402027c20 */ /* 0x000fe20008400000 */
[----:B------:R-:W-:Y:S03]  /*193e0*/  BSSY B0, `(.L_x_52) ;  /* 0x0000058000007945 */ /* 0x000fe60003800000 */
[-C--:B--2---:R-:W-:Y:S01]  /*193f0*/  FMUL R16, R16, R2.reuse ;  /* 0x0000000210107220 */ /* 0x084fe20000400000 */
[-C--:B----4-:R-:W-:Y:S01]  /*19400*/  FMUL R17, R17, R2.reuse ;  /* 0x0000000211117220 */ /* 0x090fe20000400000 */
[-C--:B-----5:R-:W-:Y:S01]  /*19410*/  FMUL R18, R18, R2.reuse ;  /* 0x0000000212127220 */ /* 0x0a0fe20000400000 */
[-C--:B---3--:R-:W-:Y:S01]  /*19420*/  FMUL R19, R19, R2.reuse ;  /* 0x0000000213137220 */ /* 0x088fe20000400000 */
        /* <DEDUP_REMOVED lines=60> */
[----:B------:R-:W-:Y:S06]  /*197f0*/  @!P0 BRA `(.L_x_53) ;  /* 0x0000000000588947 */ /* 0x000fec0003800000 */
[----:B------:R-:W-:Y:S01]  /*19800*/  IADD3 R2, R6, 0x1800000, RZ ;  /* 0x0180000006027810 */ /* 0x000fe20007ffe0ff */
[----:B------:R-:W-:Y:S03]  /*19810*/  BSSY B1, `(.L_x_54) ;  /* 0x000000d000017945 */ /* 0x000fe60003800000 */
[----:B------:R-:W-:-:S04]  /*19820*/  LOP3.LUT R2, R2, 0x7f800000, RZ, 0xc0, !PT ;  /* 0x7f80000002027812 */ /* 0x000fc800078ec0ff */
[----:B------:R-:W-:-:S13]  /*19830*/  ISETP.GT.U32.AND P0, PT, R2, 0x1ffffff, PT ;  /* 0x01ffffff0200780c */ /* 0x000fda0003f04070 */
[----:B------:R-:W-:Y:S05]  /*19840*/  @P0 BRA `(.L_x_55) ;  /* 0x0000000000140947 */ /* 0x000fea0003800000 */
[----:B------:R-:W-:Y:S01]  /*19850*/  IMAD.MOV.U32 R3, RZ, RZ, R6 ;  /* 0x000000ffff037224 */ /* 0x000fe200078e0006 */
[----:B------:R-:W-:-:S07]  /*19860*/  MOV R13, 0x19880 ;  /* 0x00019880000d7802 */ /* 0x000fce0000000f00 */
[----:B------:R-:W-:Y:S05]  /*19870*/  CALL.REL.NOINC `($__internal_0_$__cuda_sm20_rcp_rn_f32_slowpath) ;  /* 0x0000004400f47944 */ /* 0x000fea0003c00000 */
[----:B------:R-:W-:Y:S01]  /*19880*/  MOV R7, R9 ;  /* 0x0000000900077202 */ /* 0x000fe20000000f00 */
[----:B------:R-:W-:Y:S06]  /*19890*/  BRA `(.L_x_56) ;  /* 0x0000000000107947 */ /* 0x000fec0003800000 */
.L_x_55:
[----:B------:R-:W1:Y:S02]  /*198a0*/  MUFU.RCP R7, R6 ;  /* 0x0000000600077308 */ /* 0x000e640000001000 */
[----:B-1----:R-:W-:-:S04]  /*198b0*/  FFMA R2, R6, R7, -1 ;  /* 0xbf80000006027423 */ /* 0x002fc80000000007 */
[----:B------:R-:W-:-:S04]  /*198c0*/  FADD.FTZ R2, -R2, -RZ ;  /* 0x800000ff02027221 */ /* 0x000fc80000010100 */
[----:B------:R-:W-:-:S07]  /*198d0*/  FFMA R7, R7, R2, R7 ;  /* 0x0000000207077223 */ /* 0x000fce0000000007 */
.L_x_56:
[----:B------:R-:W-:Y:S05]  /*198e0*/  BSYNC B1 ;  /* 0x0000000000017941 */ /* 0x000fea0003800000 */
.L_x_54:
[----:B------:R-:W-:Y:S01]  /*198f0*/  FSETP.GEU.AND P0, PT, |R6|, 1.175494350822287508e-38, PT ;  /* 0x008000000600780b */ /* 0x000fe20003f0e200 */
[----:B------:R-:W-:-:S12]  /*19900*/  ULDC UR4, c[0x0][0x600] ;  /* 0x0001800000047ab9 */ /* 0x000fd80000000800 */
[----:B------:R-:W-:-:S04]  /*19910*/  @!P0 FMUL R6, R6, 16777216 ;  /* 0x4b80000006068820 */ /* 0x000fc80000400000 */
[----:B------:R-:W1:Y:S02]  /*19920*/  MUFU.LG2 R2, R6 ;  /* 0x0000000600027308 */ /* 0x000e640000000c00 */
[----:B-1----:R-:W-:-:S04]  /*19930*/  @!P0 FADD R2, R2, -24 ;  /* 0xc1c0000002028421 */ /* 0x002fc80000000000 */
[----:B------:R-:W-:-:S04]  /*19940*/  FMUL R3, R2, 0.69314718246459960938 ;  /* 0x3f31721802037820 */ /* 0x000fc80000400000 */
[----:B------:R-:W-:-:S07]  /*19950*/  FFMA R4, R0, UR4, R3 ;  /* 0x0000000400047c23 */ /* 0x000fce0008000003 */
.L_x_53:
[----:B------:R-:W-:Y:S05]  /*19960*/  BSYNC B0 ;  /* 0x0000000000007941 */ /* 0x000fea0003800000 */
.L_x_52:
[----:B------:R-:W2:Y:S01]  /*19970*/  LDL R0, [R1+0x200] ;  /* 0x0002000001007983 */ /* 0x000ea20000100800 */
[----:B------:R-:W-:Y:S01]  /*19980*/  UIADD3 UR4, UR60, 0xb0090, URZ ;  /* 0x000b00903c047890 */ /* 0x000fe2000fffe03f */
[----:B------:R-:W1:Y:S02]  /*19990*/  S2R R2, SR_TID.X ;  /* 0x0000000000027919 */ /* 0x000e640000002100 */
[C---:B-1----:R-:W-:Y:S02]  /*199a0*/  LOP3.LUT P1, RZ, R2.reuse, 0x3, RZ, 0xc0, !PT ;  /* 0x0000000302ff7812 */ /* 0x042fe4000782c0ff */
[----:B------:R-:W-:Y:S02]  /*199b0*/  LOP3.LUT R131, R2, 0x7f, RZ, 0xc0, !PT ;  /* 0x0000007f02837812 */ /* 0x000fe400078ec0ff */
[----:B--2---:R-:W-:-:S13]  /*199c0*/  R2UR UR6, R0 ;  /* 0x00000000000672ca */ /* 0x004fda00000e0000 */
[----:B------:R-:W-:Y:S02]  /*199d0*/  UISETP.NE.AND UP0, UPT, UR6, 0x1, UPT ;  /* 0x000000010600788c */ /* 0x000fe4000bf05270 */
[----:B------:R-:W-:Y:S02]  /*199e0*/  ULEA UR4, UR6, UR4, 0x3 ;  /* 0x0000000406047291 */ /* 0x000fe4000f8e183f */
[----:B------:R-:W-:-:S06]  /*199f0*/  USEL UR5, URZ, 0x1, UP0 ;  /* 0x000000013f057887 */ /* 0x000fcc0008000000 */
[----:B------:R-:W-:Y:S01]  /*19a00*/  IMAD.U32 R0, RZ, RZ, UR5 ;  /* 0x00000005ff007e24 */ /* 0x000fe2000f8e00ff */
[----:B------:R-:W-:Y:S02]  /*19a10*/  ULDC UR5, c[0x0][0x608] ;  /* 0x0001820000057ab9 */ /* 0x000fe40000000800 */
[----:B------:R-:W-:Y:S02]  /*19a20*/  FMUL R7, R7, UR5 ;  /* 0x0000000507077c20 */ /* 0x000fe40008400000 */
[----:B------:R-:W-:-:S04]  /*19a30*/  SHF.L.U32 R0, R0, 0x1f, RZ ;  /* 0x0000001f00007819 */ /* 0x000fc800000006ff */
[----:B------:R-:W1:Y:S02]  /*19a40*/  SYNCS.PHASECHK.TRANS64.TRYWAIT P0, [UR4+0x8], R0 ;  /* 0x00000800ff0075a7 */ /* 0x000e640008000144 */
[----:B-1----:R-:W-:Y:S05]  /*19a50*/  @!P0 BRA `(.L_x_57) ;  /* 0x0000004000ec8947 */ /* 0x002fea0003800000 */
.L_x_119:
[----:B------:R-:W-:Y:S01]  /*19a60*/  ULDC.64 UR10, c[0x0][0x208] ;  /* 0x00008200000a7ab9 */ /* 0x000fe20000000a00 */
[----:B------:R-:W-:Y:S01]  /*19a70*/  BSSY B0, `(.L_x_58) ;  /* 0x000001a000007945 */ /* 0x000fe20003800000 */
[----:B------:R-:W-:-:S03]  /*19a80*/  SHF.R.U32.HI R133, RZ, 0x5, R131 ;  /* 0x00000005ff857819 */ /* 0x000fc60000011683 */
[----:B------:R-:W-:Y:S05]  /*19a90*/  @P1 BRA `(.L_x_59) ;  /* 0x00000000005c1947 */ /* 0x000fea0003800000 */
[----:B------:R-:W2:Y:S01]  /*19aa0*/  S2UR UR4, SR_CTAID.Y ;  /* 0x00000000000479c3 */ /* 0x000ea20000002600 */
[----:B------:R-:W-:Y:S02]  /*19ab0*/  R2UR UR6, R198 ;  /* 0x00000000c60672ca */ /* 0x000fe400000e0000 */
[----:B-1----:R-:W-:Y:S02]  /*19ac0*/  SHF.R.U32.HI R0, RZ, 0x2, R2 ;  /* 0x00000002ff007819 */ /* 0x002fe40000011602 */
[----:B------:R-:W-:Y:S02]  /*19ad0*/  SHF.L.U32 R3, R133, 0x4, RZ ;  /* 0x0000000485037819 */ /* 0x000fe400000006ff */
[----:B------:R-:W-:Y:S01]  /*19ae0*/  LOP3.LUT R0, R0, 0x7, RZ, 0xc0, !PT ;  /* 0x0000000700007812 */ /* 0x000fe200078ec0ff */
[----:B------:R-:W1:Y:S03]  /*19af0*/  S2UR UR5, SR_CTAID.Z ;  /* 0x00000000000579c3 */ /* 0x000e660000002700 */
[----:B------:R-:W-:-:S03]  /*19b00*/  LOP3.LUT R0, R3, 0xfffffff0, R0, 0xe2, !PT ;  /* 0xfffffff003007812 */ /* 0x000fc600078ee200 */
[----:B------:R-:W-:-:S03]  /*19b10*/  USHF.L.U32 UR8, UR6, 0x6, URZ ;  /* 0x0000000606087899 */ /* 0x000fc6000800063f */
[----:B------:R-:W-:-:S03]  /*19b20*/  ULDC.64 UR6, c[0x0][0x688] ;  /* 0x0001a20000067ab9 */ /* 0x000fc60000000a00 */
[----:B------:R-:W-:Y:S01]  /*19b30*/  VIADD R3, R0, UR8 ;  /* 0x0000000800037c36 */ /* 0x000fe20008000000 */
[----:B--2---:R-:W-:-:S04]  /*19b40*/  UIMAD UR4, UR4, UR6, UR8 ;  /* 0x00000006040472a4 */ /* 0x004fc8000f8e0208 */
[----:B------:R-:W-:Y:S01]  /*19b50*/  IADD3 R2, R3, 0x8, RZ ;  /* 0x0000000803027810 */ /* 0x000fe20007ffe0ff */
[----:B-1----:R-:W-:-:S03]  /*19b60*/  UIMAD UR4, UR5, UR7, UR4 ;  /* 0x00000007050472a4 */ /* 0x002fc6000f8e0204 */
[----:B------:R-:W-:Y:S02]  /*19b70*/  ULDC UR5, c[0x0][0x288] ;  /* 0x0000a20000057ab9 */ /* 0x000fe40000000800 */
[----:B------:R-:W-:Y:S02]  /*19b80*/  ISETP.GE.U32.AND P0, PT, R3, UR5, PT ;  /* 0x0000000503007c0c */ /* 0x000fe4000bf06070 */
[----:B------:R-:W-:Y:S02]  /*19b90*/  IADD3 R0, P2, R0, UR4, RZ ;  /* 0x0000000400007c10 */ /* 0x000fe4000ff5e0ff */
[----:B------:R-:W-:Y:S01]  /*19ba0*/  ISETP.GE.U32.AND P1, PT, R2, UR5, PT ;  /* 0x0000000502007c0c */ /* 0x000fe2000bf26070 */
[----:B------:R-:W-:Y:S02]  /*19bb0*/  ULDC.64 UR4, c[0x0][0x680] ;  /* 0x0001a00000047ab9 */ /* 0x000fe40000000a00 */
[----:B------:R-:W-:Y:S01]  /*19bc0*/  IMAD.X R3, RZ, RZ, RZ, P2 ;  /* 0x000000ffff037224 */ /* 0x000fe200010e06ff */
[----:B------:R-:W-:-:S04]  /*19bd0*/  LEA R2, P2, R0, UR4, 0x2 ;  /* 0x0000000400027c11 */ /* 0x000fc8000f8410ff */
[----:B------:R-:W-:-:S05]  /*19be0*/  LEA.HI.X R3, R0, UR5, R3, 0x2, P2 ;  /* 0x0000000500037c11 */ /* 0x000fca00090f1403 */
[----:B------:R2:W-:Y:S04]  /*19bf0*/  @!P0 STG.E desc[UR10][R2.64], R5 ;  /* 0x0000000502008986 */ /* 0x0005e8000c10190a */
[----:B------:R2:W-:Y:S02]  /*19c00*/  @!P1 STG.E desc[UR10][R2.64+0x20], R4 ;  /* 0x0000200402009986 */ /* 0x0005e4000c10190a */
.L_x_59:
[----:B------:R-:W-:Y:S05]  /*19c10*/  BSYNC B0 ;  /* 0x0000000000007941 */ /* 0x000fea0003800000 */
.L_x_58:
[----:B------:R-:W3:Y:S01]  /*19c20*/  LDL.LU R129, [R1+0x8] ;  /* 0x0000080001817983 */ /* 0x000ee20000300800 */
[----:B------:R-:W-:-:S03]  /*19c30*/  ULDC.64 UR4, c[0x0][0x730] ;  /* 0x0001cc0000047ab9 */ /* 0x000fc60000000a00 */
[----:B------:R-:W4:Y:S04]  /*19c40*/  LDL.LU R128, [R1+0xc] ;  /* 0x00000c0001807983 */ /* 0x000f280000300800 */
[----:B------:R-:W5:Y:S04]  /*19c50*/  LDL.LU R127, [R1+0x18] ;  /* 0x00001800017f7983 */ /* 0x000f680000300800 */
        /* <DEDUP_REMOVED lines=56> */
[----:B--2---:R-:W2:Y:S04]  /*19fe0*/  LDL.LU R5, [R1+0x1dc] ;  /* 0x0001dc0001057983 */ /* 0x004ea80000300800 */
[----:B------:R-:W2:Y:S04]  /*19ff0*/  LDL.LU R4, [R1+0x1e8] ;  /* 0x0001e80001047983 */ /* 0x000ea80000300800 */
[----:B-1----:R-:W2:Y:S04]  /*1a000*/  LDL.LU R3, [R1+0x1ec] ;  /* 0x0001ec0001037983 */ /* 0x002ea80000300800 */
[----:B------:R-:W2:Y:S04]  /*1a010*/  LDL.LU R2, [R1+0x1f8] ;  /* 0x0001f80001027983 */ /* 0x000ea80000300800 */
[----:B------:R-:W2:Y:S01]  /*1a020*/  LDL.LU R0, [R1+0x1fc] ;  /* 0x0001fc0001007983 */ /* 0x000ea20000300800 */
[----:B------:R-:W-:-:S04]  /*1a030*/  ISETP.NE.U32.AND P0, PT, RZ, UR4, PT ;  /* 0x00000004ff007c0c */ /* 0x000fc8000bf05070 */
[----:B------:R-:W-:Y:S01]  /*1a040*/  ISETP.NE.AND.EX P0, PT, RZ, UR5, PT, P0 ;  /* 0x00000005ff007c0c */ /* 0x000fe2000bf05300 */
[-C--:B---3--:R-:W-:Y:S01]  /*1a050*/  FMUL R143, R129, R7.reuse ;  /* 0x00000007818f7220 */ /* 0x088fe20000400000 */
[-C--:B----4-:R-:W-:Y:S01]  /*1a060*/  FMUL R144, R128, R7.reuse ;  /* 0x0000000780907220 */ /* 0x090fe20000400000 */
[-C--:B-----5:R-:W-:Y:S01]  /*1a070*/  FMUL R139, R127, R7.reuse ;  /* 0x000000077f8b7220 */ /* 0x0a0fe20000400000 */
        /* <DEDUP_REMOVED lines=56> */
[-C--:B--2---:R-:W-:Y:S01]  /*1a400*/  FMUL R142, R5, R7.reuse ;  /* 0x00000007058e7220 */ /* 0x084fe20000400000 */
[-C--:B------:R-:W-:Y:S01]  /*1a410*/  FMUL R145, R4, R7.reuse ;  /* 0x0000000704917220 */ /* 0x080fe20000400000 */
[-C--:B------:R-:W-:Y:S01]  /*1a420*/  FMUL R146, R3, R7.reuse ;  /* 0x0000000703927220 */ /* 0x080fe20000400000 */
[-C--:B------:R-:W-:Y:S01]  /*1a430*/  FMUL R147, R2, R7.reuse ;  /* 0x0000000702937220 */ /* 0x080fe20000400000 */
[----:B------:R-:W-:Y:S01]  /*1a440*/  FMUL R148, R0, R7 ;  /* 0x0000000700947220 */ /* 0x000fe20000400000 */
[----:B------:R-:W-:Y:S06]  /*1a450*/  @P0 BRA `(.L_x_60) ;  /* 0x0000000000200947 */ /* 0x000fec0003800000 */
[----:B------:R-:W-:Y:S02]  /*1a460*/  ULDC.64 UR4, c[0x0][0x728] ;  /* 0x0001ca0000047ab9 */ /* 0x000fe40000000a00 */
[----:B------:R-:W-:-:S04]  /*1a470*/  ISETP.NE.U32.AND P0, PT, RZ, UR4, PT ;  /* 0x00000004ff007c0c */ /* 0x000fc8000bf05070 */
[----:B------:R-:W-:-:S13]  /*1a480*/  ISETP.NE.AND.EX P0, PT, RZ, UR5, PT, P0 ;  /* 0x00000005ff007c0c */ /* 0x000fda000bf05300 */
[----:B------:R-:W-:Y:S05]  /*1a490*/  @!P0 BRA `(.L_x_61) ;  /* 0x00000000000c8947 */ /* 0x000fea0003800000 */
[----:B------:R-:W1:Y:S02]  /*1a4a0*/  LDC.64 R2, c[0x0][0x728] ;  /* 0x0001ca00ff027b82 */ /* 0x000e640000000a00 */
[----:B-1----:R2:W5:Y:S01]  /*1a4b0*/  LDG.E R151, desc[UR10][R2.64] ;  /* 0x0000000a02977981 */ /* 0x002562000c1e1900 */
[----:B------:R-:W-:Y:S05]  /*1a4c0*/  BRA `(.L_x_60) ;  /* 0x0000000000047947 */ /* 0x000fea0003800000 */
.L_x_61:
[----:B------:R-:W1:Y:S02]  /*1a4d0*/  LDC R151, c[0x0][0x720] ;  /* 0x0001c800ff977b82 */ /* 0x000e640000000800 */
.L_x_60:
[----:B------:R-:W-:-:S04]  /*1a4e0*/  MOV R0, RZ ;  /* 0x000000ff00007202 */ /* 0x000fc80000000f00 */
[----:B------:R-:W-:-:S13]  /*1a4f0*/  LOP3.LUT P0, RZ, R0, 0x1bf, RZ, 0xc0, !PT ;  /* 0x000001bf00ff7812 */ /* 0x000fda000780c0ff */
[----:B------:R-:W-:Y:S05]  /*1a500*/  @!P0 BRA `(.L_x_62) ;  /* 0x0000000000408947 */ /* 0x000fea0003800000 */
[----:B--2---:R-:W-:Y:S01]  /*1a510*/  MOV R2, 0x0 ;  /* 0x0000000000027802 */ /* 0x004fe20000000f00 */
[----:B------:R-:W-:Y:S01]  /*1a520*/  ULDC.64 UR4, c[0x4][0x70] ;  /* 0x01001c0000047ab9 */ /* 0x000fe20000000a00 */
[----:B------:R-:W-:Y:S01]  /*1a530*/  ULDC.64 UR6, c[0x4][0x8] ;  /* 0x0100020000067ab9 */ /* 0x000fe20000000a00 */
[----:B------:R-:W-:Y:S01]  /*1a540*/  MOV R4, UR4 ;  /* 0x0000000400047c02 */ /* 0x000fe20008000f00 */
[----:B------:R-:W-:Y:S01]  /*1a550*/  IMAD.U32 R5, RZ, RZ, UR5 ;  /* 0x00000005ff057e24 */ /* 0x000fe2000f8e00ff */
[----:B------:R-:W-:Y:S01]  /*1a560*/  ULDC.64 UR4, c[0x4][0x78] ;  /* 0x01001e0000047ab9 */ /* 0x000fe20000000a00 */
[----:B------:R-:W2:Y:S01]  /*1a570*/  LDC.64 R2, c[0x4][R2] ;  /* 0x0100000002027b82 */ /* 0x000ea20000000a00 */
[----:B------:R-:W-:Y:S01]  /*1a580*/  MOV R6, UR4 ;  /* 0x0000000400067c02 */ /* 0x000fe20008000f00 */
[----:B------:R-:W-:Y:S01]  /*1a590*/  IMAD.U32 R7, RZ, RZ, UR5 ;  /* 0x00000005ff077e24 */ /* 0x000fe2000f8e00ff */
[----:B------:R-:W-:Y:S01]  /*1a5a0*/  MOV R10, UR6 ;  /* 0x00000006000a7c02 */ /* 0x000fe20008000f00 */
[----:B------:R-:W-:Y:S01]  /*1a5b0*/  IMAD.U32 R11, RZ, RZ, UR7 ;  /* 0x00000007ff0b7e24 */ /* 0x000fe2000f8e00ff */
[----:B------:R-:W-:Y:S01]  /*1a5c0*/  MOV R8, 0x70 ;  /* 0x0000007000087802 */ /* 0x000fe20000000f00 */
[----:B------:R-:W-:Y:S01]  /*1a5d0*/  IMAD.MOV.U32 R12, RZ, RZ, 0x1 ;  /* 0x00000001ff0c7424 */ /* 0x000fe200078e00ff */
[----:B------:R-:W-:-:S07]  /*1a5e0*/  MOV R13, RZ ;  /* 0x000000ff000d7202 */ /* 0x000fce0000000f00 */
[----:B------:R-:W-:-:S07]  /*1a5f0*/  LEPC R20, `(.L_x_62) ;  /* 0x000000001014794e */ /* 0x000fce0000000000 */
[----:B-12--5:R-:W-:Y:S05]  /*1a600*/  CALL.ABS.NOINC R2 ;  /* 0x0000000002007343 */ /* 0x026fea0003c00000 */
.L_x_62:
[----:B------:R-:W3:Y:S01]  /*1a610*/  LDL R150, [R1+0x200] ;  /* 0x0002000001967983 */ /* 0x000ee20000100800 */
[----:B------:R-:W-:Y:S01]  /*1a620*/  IMAD.U32 R108, RZ, RZ, UR60 ;  /* 0x0000003cff6c7e24 */ /* 0x000fe2000f8e00ff */
[----:B---3--:R-:W-:-:S13]  /*1a630*/  R2UR UR4, R150 ;  /* 0x00000000960472ca */ /* 0x008fda00000e0000 */
[----:B--2---:R-:W-:-:S05]  /*1a640*/  MOV R3, UR4 ;  /* 0x0000000400037c02 */ /* 0x004fca0008000f00 */
[----:B------:R-:W-:-:S04]  /*1a650*/  IMAD R108, R3, 0x2200, R108 ;  /* 0x00002200036c7824 */ /* 0x000fc800078e026c */
[----:B------:R-:W-:-:S05]  /*1a660*/  VIADD R149, R108, 0xffffde00 ;  /* 0xffffde006c957836 */ /* 0x000fca0000000000 */
[----:B------:R-:W-:-:S13]  /*1a670*/  LOP3.LUT P0, RZ, R149, 0x1b0, RZ, 0xc0, !PT ;  /* 0x000001b095ff7812 */ /* 0x000fda000780c0ff */
[----:B------:R-:W-:Y:S05]  /*1a680*/  @!P0 BRA `(.L_x_63) ;  /* 0x0000000000408947 */ /* 0x000fea0003800000 */
[----:B------:R-:W-:Y:S01]  /*1a690*/  MOV R2, 0x0 ;  /* 0x0000000000027802 */ /* 0x000fe20000000f00 */
        /* <DEDUP_REMOVED lines=15> */
.L_x_63:
[----:B------:R-:W2:Y:S01]  /*1a790*/  S2R R5, SR_TID.X ;  /* 0x0000000000057919 */ /* 0x000ea20000002100 */
[----:B------:R-:W-:Y:S01]  /*1a7a0*/  ULDC.64 UR4, c[0x0][0x730] ;  /* 0x0001cc0000047ab9 */ /* 0x000fe20000000a00 */
[----:B------:R-:W-:Y:S02]  /*1a7b0*/  IADD3 R131, R131, 0x1f, RZ ;  /* 0x0000001f83837810 */ /* 0x000fe40007ffe0ff */
[----:B------:R-:W-:Y:S02]  /*1a7c0*/  ISETP.NE.U32.AND P0, PT, RZ, UR4, PT ;  /* 0x00000004ff007c0c */ /* 0x000fe4000bf05070 */
[----:B------:R-:W-:Y:S02]  /*1a7d0*/  ISETP.GT.U32.AND P1, PT, R131, 0x3e, PT ;  /* 0x0000003e8300780c */ /* 0x000fe40003f24070 */
[----:B------:R-:W-:-:S13]  /*1a7e0*/  ISETP.NE.AND.EX P0, PT, RZ, UR5, PT, P0 ;  /* 0x00000005ff007c0c */ /* 0x000fda000bf05300 */
[----:B-1---5:R-:W1:Y:S01]  /*1a7f0*/  @P0 LDC R151, c[0x0][0x720] ;  /* 0x0001c800ff970b82 */ /* 0x022e620000000800 */
[C---:B--2---:R-:W-:Y:S01]  /*1a800*/  IMAD.SHL.U32 R0, R5.reuse, 0x20, RZ ;  /* 0x0000002005007824 */ /* 0x044fe200078e00ff */
[----:B------:R-:W-:Y:S02]  /*1a810*/  SHF.R.U32.HI R3, RZ, 0x1, R5 ;  /* 0x00000001ff037819 */ /* 0x000fe40000011605 */
[----:B------:R-:W-:Y:S02]  /*1a820*/  LOP3.LUT P0, RZ, R5, 0x4, RZ, 0xc0, !PT ;  /* 0x0000000405ff7812 */ /* 0x000fe4000780c0ff */
[C---:B------:R-:W-:Y:S02]  /*1a830*/  LOP3.LUT R2, R0.reuse, 0xc0, RZ, 0xc0, !PT ;  /* 0x000000c000027812 */ /* 0x040fe400078ec0ff */
[----:B------:R-:W-:Y:S02]  /*1a840*/  LOP3.LUT R4, R0, 0x20, RZ, 0xc0, !PT ;  /* 0x0000002000047812 */ /* 0x000fe400078ec0ff */
[----:B------:R-:W-:-:S02]  /*1a850*/  LOP3.LUT R2, R2, 0x8, R3, 0xf8, !PT ;  /* 0x0000000802027812 */ /* 0x000fc400078ef803 */
[----:B------:R-:W-:Y:S01]  /*1a860*/  SHF.L.U32 R3, R5, 0x2, RZ ;  /* 0x0000000205037819 */ /* 0x000fe200000006ff */
[----:B------:R-:W-:Y:S01]  /*1a870*/  IMAD R4, R133, 0x200, R4 ;  /* 0x0000020085047824 */ /* 0x000fe200078e0204 */
[----:B------:R-:W-:Y:S01]  /*1a880*/  LOP3.LUT R0, R0, 0x100, RZ, 0xc0, !PT ;  /* 0x0000010000007812 */ /* 0x000fe200078ec0ff */
[-C--:B-1----:R-:W-:Y:S01]  /*1a890*/  FMUL R17, R17, R151.reuse ;  /* 0x0000009711117220 */ /* 0x082fe20000400000 */
[----:B------:R-:W-:Y:S01]  /*1a8a0*/  LOP3.LUT R3, R2, 0x18, R3, 0x78, !PT ;  /* 0x0000001802037812 */ /* 0x000fe200078e7803 */
[-C--:B------:R-:W-:Y:S01]  /*1a8b0*/  FMUL R6, R18, R151.reuse ;  /* 0x0000009712067220 */ /* 0x080fe20000400000 */
[-C--:B------:R-:W-:Y:S01]  /*1a8c0*/  FMUL R11, R128, R151.reuse ;  /* 0x00000097800b7220 */ /* 0x080fe20000400000 */
[-C--:B------:R-:W-:Y:S01]  /*1a8d0*/  FMUL R18, R129, R151.reuse ;  /* 0x0000009781127220 */ /* 0x080fe20000400000 */
[----:B------:R-:W-:Y:S01]  /*1a8e0*/  IADD3 R0, R3, R4, R0 ;  /* 0x0000000403007210 */ /* 0x000fe20007ffe000 */
[-C--:B------:R-:W-:Y:S01]  /*1a8f0*/  FMUL R4, R16, R151.reuse ;  /* 0x0000009710047220 */ /* 0x080fe20000400000 */
[-C--:B------:R-:W-:Y:S01]  /*1a900*/  FMUL R5, R143, R151.reuse ;  /* 0x000000978f057220 */ /* 0x080fe20000400000 */
[-C--:B------:R-:W-:Y:S01]  /*1a910*/  FMUL R144, R144, R151.reuse ;  /* 0x0000009790907220 */ /* 0x080fe20000400000 */
[-C--:B------:R-:W-:Y:S01]  /*1a920*/  FMUL R19, R19, R151.reuse ;  /* 0x0000009713137220 */ /* 0x080fe20000400000 */
[-C--:B------:R-:W-:Y:S01]  /*1a930*/  FMUL R7, R139, R151.reuse ;  /* 0x000000978b077220 */ /* 0x080fe20000400000 */
[----:B------:R-:W-:Y:S01]  /*1a940*/  F2FP.F16.F32.PACK_AB R4, R17, R4 ;  /* 0x000000041104723e */ /* 0x000fe200000000ff */
[-C--:B------:R-:W-:Y:S01]  /*1a950*/  FMUL R140, R140, R151.reuse ;  /* 0x000000978c8c7220 */ /* 0x080fe20000400000 */
[-C--:B------:R-:W-:Y:S01]  /*1a960*/  FMUL R8, R22, R151.reuse ;  /* 0x0000009716087220 */ /* 0x080fe20000400000 */
[-C--:B------:R-:W-:Y:S01]  /*1a970*/  FMUL R23, R23, R151.reuse ;  /* 0x0000009717177220 */ /* 0x080fe20000400000 */
[-C--:B------:R-:W-:Y:S01]  /*1a980*/  FMUL R9, R135, R151.reuse ;  /* 0x0000009787097220 */ /* 0x080fe20000400000 */
[-C--:B------:R-:W-:Y:S01]  /*1a990*/  FMUL R136, R136, R151.reuse ;  /* 0x0000009788887220 */ /* 0x080fe20000400000 */
[-C--:B------:R-:W-:Y:S01]  /*1a9a0*/  FMUL R10, R24, R151.reuse ;  /* 0x00000097180a7220 */ /* 0x080fe20000400000 */
[----:B------:R-:W-:Y:S01]  /*1a9b0*/  FMUL R25, R25, R151 ;  /* 0x0000009719197220 */ /* 0x000fe20000400000 */
[----:B------:R-:W-:Y:S01]  /*1a9c0*/  IMAD.MOV.U32 R17, RZ, RZ, 0x10 ;  /* 0x00000010ff117424 */ /* 0x000fe200078e00ff */
[----:B------:R-:W-:Y:S01]  /*1a9d0*/  LEA R20, R0, R149, 0x1 ;  /* 0x0000009500147211 */ /* 0x000fe200078e08ff */
[-C--:B------:R-:W-:Y:S01]  /*1a9e0*/  FMUL R12, R27, R151.reuse ;  /* 0x000000971b0c7220 */ /* 0x080fe20000400000 */
[----:B------:R-:W-:Y:S01]  /*1a9f0*/  FMUL R14, R29, R151 ;  /* 0x000000971d0e7220 */ /* 0x000fe20000400000 */
[----:B------:R-:W-:Y:S01]  /*1aa00*/  F2FP.F16.F32.PACK_AB R11, R18, R11 ;  /* 0x0000000b120b723e */ /* 0x000fe200000000ff */
        /* <DEDUP_REMOVED lines=110> */
[----:B------:R-:W-:Y:S01]  /*1b0f0*/  F2FP.F16.F32.PACK_AB R5, R144, R5 ;  /* 0x000000059005723e */ /* 0x000fe200000000ff */
[----:B------:R-:W-:Y:S01]  /*1b100*/  VIADD R18, R20, 0x1000 ;  /* 0x0000100014127836 */ /* 0x000fe20000000000 */
[----:B------:R-:W-:-:S02]  /*1b110*/  F2FP.F16.F32.PACK_AB R6, R19, R6 ;  /* 0x000000061306723e */ /* 0x000fc400000000ff */
[----:B------:R-:W-:Y:S02]  /*1b120*/  F2FP.F16.F32.PACK_AB R7, R140, R7 ;  /* 0x000000078c07723e */ /* 0x000fe400000000ff */
[----:B------:R-:W-:Y:S02]  /*1b130*/  F2FP.F16.F32.PACK_AB R8, R23, R8 ;  /* 0x000000081708723e */ /* 0x000fe400000000ff */
[----:B------:R-:W-:Y:S02]  /*1b140*/  F2FP.F16.F32.PACK_AB R9, R136, R9 ;  /* 0x000000098809723e */ /* 0x000fe400000000ff */
[----:B------:R-:W-:Y:S02]  /*1b150*/  F2FP.F16.F32.PACK_AB R10, R25, R10 ;  /* 0x0000000a190a723e */ /* 0x000fe400000000ff */
[----:B------:R-:W-:Y:S01]  /*1b160*/  SEL R17, R17, 0xfffffff0, !P0 ;  /* 0xfffffff011117807 */ /* 0x000fe20004000000 */
[----:B------:R-:W-:Y:S06]  /*1b170*/  @P1 BRA `(.L_x_64) ;  /* 0x0000000000041947 */ /* 0x000fec0003800000 */
[----:B------:R-:W-:-:S04]  /*1b180*/  DEPBAR.LE SB0, 0x1 ;  /* 0x000080400000791a */ /* 0x000fc80000000000 */
.L_x_64:
[----:B------:R-:W-:Y:S05]  /*1b190*/  WARPSYNC.ALL ;  /* 0x0000000000007948 */ /* 0x000fea0003800000 */
[----:B------:R-:W-:Y:S01]  /*1b1a0*/  BAR.SYNC.DEFER_BLOCKING 0x1, 0x80 ;  /* 0x0042000000007b1d */ /* 0x000fe20000010000 */
[----:B------:R-:W-:Y:S01]  /*1b1b0*/  LEA R23, R0, R108, 0x1 ;  /* 0x0000006c00177211 */ /* 0x000fe200078e08ff */
[C---:B------:R-:W-:Y:S01]  /*1b1c0*/  IMAD R22, R17.reuse, 0x2, R18 ;  /* 0x0000000211167824 */ /* 0x040fe200078e0212 */
[----:B------:R-:W-:Y:S02]  /*1b1d0*/  LEA R0, R17, R20, 0x1 ;  /* 0x0000001411007211 */ /* 0x000fe400078e08ff */
[----:B------:R-:W-:Y:S01]  /*1b1e0*/  F2FP.F16.F32.PACK_AB R12, R12, R3 ;  /* 0x000000030c0c723e */ /* 0x000fe200000000ff */
[----:B------:R-:W-:Y:S01]  /*1b1f0*/  BSSY B0, `(.L_x_65) ;  /* 0x000001f000007945 */ /* 0x000fe20003800000 */
[----:B------:R-:W-:-:S02]  /*1b200*/  F2FP.F16.F32.PACK_AB R13, R13, R2 ;  /* 0x000000020d0d723e */ /* 0x000fc400000000ff */
[----:B------:R-:W-:Y:S02]  /*1b210*/  F2FP.F16.F32.PACK_AB R14, R14, R21 ;  /* 0x000000150e0e723e */ /* 0x000fe400000000ff */
[----:B------:R-:W-:Y:S02]  /*1b220*/  F2FP.F16.F32.PACK_AB R15, R15, R82 ;  /* 0x000000520f0f723e */ /* 0x000fe400000000ff */
[----:B------:R-:W-:Y:S02]  /*1b230*/  F2FP.F16.F32.PACK_AB R16, R16, R27 ;  /* 0x0000001b1010723e */ /* 0x000fe400000000ff */
[----:B------:R-:W-:Y:S02]  /*1b240*/  F2FP.F16.F32.PACK_AB R17, R86, R85 ;  /* 0x000000555611723e */ /* 0x000fe400000000ff */
[----:B------:R-:W-:Y:S02]  /*1b250*/  F2FP.F16.F32.PACK_AB R18, R33, R32 ;  /* 0x000000202112723e */ /* 0x000fe400000000ff */
[----:B------:R-:W-:Y:S01]  /*1b260*/  F2FP.F16.F32.PACK_AB R19, R88, R87 ;  /* 0x000000575813723e */ /* 0x000fe200000000ff */
[----:B------:R1:W-:Y:S04]  /*1b270*/  STSM.16.M88.4 [R23+-0x2200], R4 ;  /* 0xffde000417007844 */ /* 0x0003e80000000200 */
[----:B------:R1:W-:Y:S01]  /*1b280*/  STSM.16.M88.4 [R0], R8 ;  /* 0x0000000800007844 */ /* 0x0003e20000000200 */
[----:B------:R-:W-:Y:S01]  /*1b290*/  @!PT LDS RZ, [RZ] ;  /* 0x00000000fffff984 */ /* 0x000fe20000000800 */
[----:B------:R-:W-:Y:S01]  /*1b2a0*/  @!PT LDS RZ, [RZ] ;  /* 0x00000000fffff984 */ /* 0x000fe20000000800 */
[----:B------:R-:W-:Y:S01]  /*1b2b0*/  @!PT LDS RZ, [RZ] ;  /* 0x00000000fffff984 */ /* 0x000fe20000000800 */
[----:B------:R-:W-:Y:S01]  /*1b2c0*/  @!PT LDS RZ, [RZ] ;  /* 0x00000000fffff984 */ /* 0x000fe20000000800 */
[----:B------:R2:W-:Y:S06]  /*1b2d0*/  MEMBAR.ALL.CTA ;  /* 0x0000000000007992 */ /* 0x0005ec0000008000 */
[----:B--2---:R-:W2:Y:S02]  /*1b2e0*/  FENCE.VIEW.ASYNC.S ;  /* 0x00000000000073c6 */ /* 0x004ea40000000000 */
[----:B--2---:R-:W-:Y:S06]  /*1b2f0*/  BAR.SYNC.DEFER_BLOCKING 0x1, 0x80 ;  /* 0x0042000000007b1d */ /* 0x004fec0000010000 */
[----:B------:R-:W-:Y:S05]  /*1b300*/  @P1 BRA `(.L_x_66) ;  /* 0x0000000000341947 */ /* 0x000fea0003800000 */
[----:B------:R-:W-:Y:S01]  /*1b310*/  S2UR UR12, SR_CTAID.Z ;  /* 0x00000000000c79c3 */ /* 0x000fe20000002700 */
[----:B------:R-:W-:Y:S01]  /*1b320*/  R2UR UR6, R198 ;  /* 0x00000000c60672ca */ /* 0x000fe200000e0000 */
[----:B------:R-:W-:Y:S01]  /*1b330*/  ULDC.64 UR4, c[0x0][0x198] ;  /* 0x0000660000047ab9 */ /* 0x000fe20000000a00 */
[----:B------:R-:W-:Y:S01]  /*1b340*/  R2UR UR8, R108 ;  /* 0x000000006c0872ca */ /* 0x000fe200000e0000 */
[----:B------:R-:W-:Y:S01]  /*1b350*/  UIADD3 UR4, UP0, UR4, 0x670, URZ ;  /* 0x0000067004047890 */ /* 0x000fe2000ff1e03f */
[----:B------:R-:W-:-:S03]  /*1b360*/  UMOV UR9, URZ ;  /* 0x0000003f00097c82 */ /* 0x000fc60008000000 */
[----:B------:R-:W2:Y:S01]  /*1b370*/  S2UR UR11, SR_CTAID.Y ;  /* 0x00000000000b79c3 */ /* 0x000ea20000002600 */
[----:B------:R-:W-:-:S05]  /*1b380*/  UIADD3.X UR5, URZ, UR5, URZ, UP0, !UPT ;  /* 0x000000053f057290 */ /* 0x000fca00087fe43f */
[----:B------:R-:W-:Y:S02]  /*1b390*/  USHF.L.U32 UR10, UR6, 0x6, URZ ;  /* 0x00000006060a7899 */ /* 0x000fe4000800063f */
[----:B------:R-:W-:-:S09]  /*1b3a0*/  UIADD3 UR8, UR8, -0x2200, URZ ;  /* 0xffffde0008087890 */ /* 0x000fd2000fffe03f */
[----:B--2---:R2:W-:Y:S01]  /*1b3b0*/  UTMASTG.4D [UR8], [UR4] ;  /* 0x00000008040073b5 */ /* 0x0045e20008018000 */
[----:B------:R0:W-:Y:S01]  /*1b3c0*/  UTMACMDFLUSH ;  /* 0x00000000000079b7 */ /* 0x0001e20000000000 */
[----:B--2---:R-:W-:-:S04]  /*1b3d0*/  DEPBAR.LE SB0, 0x1 ;  /* 0x000080400000791a */ /* 0x004fc80000000000 */
.L_x_66:
[----:B------:R-:W-:Y:S05]  /*1b3e0*/  BSYNC B0 ;  /* 0x0000000000007941 */ /* 0x000fea0003800000 */
.L_x_65:
[----:B------:R-:W-:Y:S01]  /*1b3f0*/  BAR.SYNC.DEFER_BLOCKING 0x1, 0x80 ;  /* 0x0042000000007b1d */ /* 0x000fe20000010000 */
[----:B-1----:R-:W-:Y:S02]  /*1b400*/  F2FP.F16.F32.PACK_AB R4, R35, R34 ;  /* 0x000000222304723e */ /* 0x002fe400000000ff */
[----:B------:R-:W-:Y:S02]  /*1b410*/  F2FP.F16.F32.PACK_AB R5, R91, R90 ;  /* 0x0000005a5b05723e */ /* 0x000fe400000000ff */
[----:B------:R-:W-:Y:S01]  /*1b420*/  F2FP.F16.F32.PACK_AB R6, R37, R36 ;  /* 0x000000242506723e */ /* 0x000fe200000000ff */
[----:B------:R-:W-:Y:S01]  /*1b430*/  BSSY B0, `(.L_x_67) ;  /* 0x000001d000007945 */ /* 0x000fe20003800000 */
[----:B------:R-:W-:Y:S02]  /*1b440*/  F2FP.F16.F32.PACK_AB R7, R93, R92 ;  /* 0x0000005c5d07723e */ /* 0x000fe400000000ff */
[----:B------:R-:W-:Y:S02]  /*1b450*/  F2FP.F16.F32.PACK_AB R8, R39, R38 ;  /* 0x000000262708723e */ /* 0x000fe400000000ff */
[----:B------:R-:W-:-:S02]  /*1b460*/  F2FP.F16.F32.PACK_AB R9, R95, R94 ;  /* 0x0000005e5f09723e */ /* 0x000fc400000000ff */
[----:B------:R-:W-:Y:S02]  /*1b470*/  F2FP.F16.F32.PACK_AB R10, R41, R40 ;  /* 0x00000028290a723e */ /* 0x000fe400000000ff */
[----:B------:R-:W-:Y:S01]  /*1b480*/  F2FP.F16.F32.PACK_AB R11, R97, R96 ;  /* 0x00000060610b723e */ /* 0x000fe200000000ff */
[----:B------:R1:W-:Y:S04]  /*1b490*/  STSM.16.M88.4 [R20+0x1000], R12 ;  /* 0x0010000c14007844 */ /* 0x0003e80000000200 */
[----:B------:R1:W-:Y:S01]  /*1b4a0*/  STSM.16.M88.4 [R0+0x1000], R16 ;  /* 0x0010001000007844 */ /* 0x0003e20000000200 */
        /* <DEDUP_REMOVED lines=13> */
[----:B------:R-:W-:-:S03]  /*1b580*/  UMOV UR9, 0x20 ;  /* 0x0000002000097882 */ /* 0x000fc60000000000 */
[----:B------:R-:W2:Y:S01]  /*1b590*/  S2UR UR11, SR_CTAID.Y ;  /* 0x00000000000b79c3 */ /* 0x000ea20000002600 */
[----:B------:R-:W-:-:S05]  /*1b5a0*/  UIADD3.X UR5, URZ, UR5, URZ, UP0, !UPT ;  /* 0x000000053f057290 */ /* 0x000fca00087fe43f */
[----:B------:R-:W-:Y:S02]  /*1b5b0*/  USHF.L.U32 UR10, UR6, 0x6, URZ ;  /* 0x00000006060a7899 */ /* 0x000fe4000800063f */
[----:B------:R-:W-:-:S09]  /*1b5c0*/  UIADD3 UR8, UR8, -0x1200, URZ ;  /* 0xffffee0008087890 */ /* 0x000fd2000fffe03f */
[----:B--2---:R2:W-:Y:S01]  /*1b5d0*/  UTMASTG.4D [UR8], [UR4] ;  /* 0x00000008040073b5 */ /* 0x0045e20008018000 */
[----:B------:R0:W-:Y:S01]  /*1b5e0*/  UTMACMDFLUSH ;  /* 0x00000000000079b7 */ /* 0x0001e20000000000 */
[----:B--2---:R-:W-:-:S04]  /*1b5f0*/  DEPBAR.LE SB0, 0x1 ;  /* 0x000080400000791a */ /* 0x004fc80000000000 */
.L_x_68:
[----:B------:R-:W-:Y:S05]  /*1b600*/  BSYNC B0 ;  /* 0x0000000000007941 */ /* 0x000fea0003800000 */
.L_x_67:
        /* <DEDUP_REMOVED lines=10> */
[----:B------:R1:W-:Y:S04]  /*1b6b0*/  STSM.16.M88.4 [R20], R4 ;  /* 0x0000000414007844 */ /* 0x0003e80000000200 */
        /* <DEDUP_REMOVED lines=22> */
.L_x_70:
[----:B------:R-:W-:Y:S05]  /*1b820*/  BSYNC B0 ;  /* 0x0000000000007941 */ /* 0x000fea0003800000 */
.L_x_69:
        /* <DEDUP_REMOVED lines=33> */
.L_x_72:
[----:B------:R-:W-:Y:S05]  /*1ba40*/  BSYNC B0 ;  /* 0x0000000000007941 */ /* 0x000fea0003800000 */
.L_x_71:
        /* <DEDUP_REMOVED lines=33> */
.L_x_74:
[----:B------:R-:W-:Y:S05]  /*1bc60*/  BSYNC B0 ;  /* 0x0000000000007941 */ /* 0x000fea0003800000 */
.L_x_73:
        /* <DEDUP_REMOVED lines=33> */
.L_x_76:
[----:B------:R-:W-:Y:S05]  /*1be80*/  BSYNC B0 ;  /* 0x0000000000007941 */ /* 0x000fea0003800000 */
.L_x_75:
[----:B------:R-:W-:Y:S01]  /*1be90*/  BAR.SYNC.DEFER_BLOCKING 0x1, 0x80 ;  /* 0x0042000000007b1d */ /* 0x000fe20000010000 */
[----:B------:R-:W-:Y:S02]  /*1bea0*/  F2FP.F16.F32.PACK_AB R137, R138, R137 ;  /* 0x000000898a89723e */ /* 0x000fe400000000ff */
        /* <DEDUP_REMOVED lines=15> */
[----:B---3--:R-:W3:Y:S02]  /*1bfa0*/  FENCE.VIEW.ASYNC.S ;  /* 0x00000000000073c6 */ /* 0x008ee40000000000 */
[----:B---3--:R-:W-:Y:S06]  /*1bfb0*/  BAR.SYNC.DEFER_BLOCKING 0x1, 0x80 ;  /* 0x0042000000007b1d */ /* 0x008fec0000010000 */
[----:B------:R-:W-:Y:S05]  /*1bfc0*/  @P1 BRA `(.L_x_78) ;  /* 0x0000000000341947 */ /* 0x000fea0003800000 */
[----:B------:R-:W-:Y:S01]  /*1bfd0*/  S2UR UR12, SR_CTAID.Z ;  /* 0x00000000000c79c3 */ /* 0x000fe20000002700 */
[----:B------:R-:W-:Y:S01]  /*1bfe0*/  R2UR UR6, R198 ;  /* 0x00000000c60672ca */ /* 0x000fe200000e0000 */
[----:B------:R-:W-:Y:S01]  /*1bff0*/  ULDC.64 UR4, c[0x0][0x198] ;  /* 0x0000660000047ab9 */ /* 0x000fe20000000a00 */
[----:B------:R-:W-:Y:S01]  /*1c000*/  R2UR UR8, R108 ;  /* 0x000000006c0872ca */ /* 0x000fe200000e0000 */
[----:B------:R-:W-:Y:S01]  /*1c010*/  UIADD3 UR4, UP0, UR4, 0x670, URZ ;  /* 0x0000067004047890 */ /* 0x000fe2000ff1e03f */
[----:B------:R-:W-:-:S03]  /*1c020*/  UMOV UR9, 0xc0 ;  /* 0x000000c000097882 */ /* 0x000fc60000000000 */
[----:B------:R-:W3:Y:S01]  /*1c030*/  S2UR UR11, SR_CTAID.Y ;  /* 0x00000000000b79c3 */ /* 0x000ee20000002600 */
[----:B------:R-:W-:-:S05]  /*1c040*/  UIADD3.X UR5, URZ, UR5, URZ, UP0, !UPT ;  /* 0x000000053f057290 */ /* 0x000fca00087fe43f */
[----:B------:R-:W-:Y:S02]  /*1c050*/  USHF.L.U32 UR10, UR6, 0x6, URZ ;  /* 0x00000006060a7899 */ /* 0x000fe4000800063f */
[----:B------:R-:W-:-:S09]  /*1c060*/  UIADD3 UR8, UR8, -0x2200, URZ ;  /* 0xffffde0008087890 */ /* 0x000fd2000fffe03f */
[----:B---3--:R3:W-:Y:S01]  /*1c070*/  UTMASTG.4D [UR8], [UR4] ;  /* 0x00000008040073b5 */ /* 0x0087e20008018000 */
[----:B------:R0:W-:Y:S01]  /*1c080*/  UTMACMDFLUSH ;  /* 0x00000000000079b7 */ /* 0x0001e20000000000 */
[----:B---3--:R-:W-:-:S04]  /*1c090*/  DEPBAR.LE SB0, 0x1 ;  /* 0x000080400000791a */ /* 0x008fc80000000000 */
.L_x_78:
[----:B------:R-:W-:Y:S05]  /*1c0a0*/  BSYNC B0 ;  /* 0x0000000000007941 */ /* 0x000fea0003800000 */
.L_x_77:
[----:B------:R-:W-:Y:S06]  /*1c0b0*/  BAR.SYNC.DEFER_BLOCKING 0x1, 0x80 ;  /* 0x0042000000007b1d */ /* 0x000fec0000010000 */
[----:B------:R-:W-:Y:S01]  /*1c0c0*/  BSSY B0, `(.L_x_79) ;  /* 0x0000017000007945 */ /* 0x000fe20003800000 */
[----:B------:R3:W-:Y:S04]  /*1c0d0*/  STSM.16.M88.4 [R20+0x1000], R136 ;  /* 0x0010008814007844 */ /* 0x0007e80000000200 */
[----:B------:R3:W-:Y:S01]  /*1c0e0*/  STSM.16.M88.4 [R22], R144 ;  /* 0x0000009016007844 */ /* 0x0007e20000000200 */
[----:B------:R-:W-:Y:S01]  /*1c0f0*/  @!PT LDS RZ, [RZ] ;  /* 0x00000000fffff984 */ /* 0x000fe20000000800 */
[----:B------:R-:W-:Y:S01]  /*1c100*/  @!PT LDS RZ, [RZ] ;  /* 0x00000000fffff984 */ /* 0x000fe20000000800 */
[----:B------:R-:W-:Y:S01]  /*1c110*/  @!PT LDS RZ, [RZ] ;  /* 0x00000000fffff984 */ /* 0x000fe20000000800 */
[----:B------:R-:W-:Y:S01]  /*1c120*/  @!PT LDS RZ, [RZ] ;  /* 0x00000000fffff984 */ /* 0x000fe20000000800 */
[----:B------:R4:W-:Y:S06]  /*1c130*/  MEMBAR.ALL.CTA ;  /* 0x0000000000007992 */ /* 0x0009ec0000008000 */
[----:B----4-:R-:W4:Y:S02]  /*1c140*/  FENCE.VIEW.ASYNC.S ;  /* 0x00000000000073c6 */ /* 0x010f240000000000 */
[----:B----4-:R-:W-:Y:S06]  /*1c150*/  BAR.SYNC.DEFER_BLOCKING 0x1, 0x80 ;  /* 0x0042000000007b1d */ /* 0x010fec0000010000 */
[----:B------:R-:W-:Y:S05]  /*1c160*/  @P1 BRA `(.L_x_80) ;  /* 0x0000000000301947 */ /* 0x000fea0003800000 */
[----:B------:R-:W-:Y:S01]  /*1c170*/  S2UR UR12, SR_CTAID.Z ;  /* 0x00000000000c79c3 */ /* 0x000fe20000002700 */
[----:B------:R-:W-:Y:S01]  /*1c180*/  R2UR UR6, R198 ;  /* 0x00000000c60672ca */ /* 0x000fe200000e0000 */
[----:B------:R-:W-:Y:S01]  /*1c190*/  ULDC.64 UR4, c[0x0][0x198] ;  /* 0x0000660000047ab9 */ /* 0x000fe20000000a00 */
[----:B------:R-:W-:Y:S01]  /*1c1a0*/  R2UR UR8, R108 ;  /* 0x000000006c0872ca */ /* 0x000fe200000e0000 */
[----:B------:R-:W-:Y:S01]  /*1c1b0*/  UIADD3 UR4, UP0, UR4, 0x670, URZ ;  /* 0x0000067004047890 */ /* 0x000fe2000ff1e03f */
[----:B------:R-:W-:-:S03]  /*1c1c0*/  UMOV UR9, 0xe0 ;  /* 0x000000e000097882 */ /* 0x000fc60000000000 */
[----:B------:R-:W4:Y:S01]  /*1c1d0*/  S2UR UR11, SR_CTAID.Y ;  /* 0x00000000000b79c3 */ /* 0x000f220000002600 */
[----:B------:R-:W-:-:S05]  /*1c1e0*/  UIADD3.X UR5, URZ, UR5, URZ, UP0, !UPT ;  /* 0x000000053f057290 */ /* 0x000fca00087fe43f */
[----:B------:R-:W-:Y:S02]  /*1c1f0*/  USHF.L.U32 UR10, UR6, 0x6, URZ ;  /* 0x00000006060a7899 */ /* 0x000fe4000800063f */
[----:B------:R-:W-:-:S09]  /*1c200*/  UIADD3 UR8, UR8, -0x1200, URZ ;  /* 0xffffee0008087890 */ /* 0x000fd2000fffe03f */
[----:B----4-:R4:W-:Y:S02]  /*1c210*/  UTMASTG.4D [UR8], [UR4] ;  /* 0x00000008040073b5 */ /* 0x0109e40008018000 */
[----:B----4-:R0:W-:Y:S02]  /*1c220*/  UTMACMDFLUSH ;  /* 0x00000000000079b7 */ /* 0x0101e40000000000 */
.L_x_80:
[----:B------:R-:W-:Y:S05]  /*1c230*/  BSYNC B0 ;  /* 0x0000000000007941 */ /* 0x000fea0003800000 */
.L_x_79:
[----:B------:R-:W-:Y:S01]  /*1c240*/  R2UR UR4, R150 ;  /* 0x00000000960472ca */ /* 0x000fe200000e0000 */
[----:B------:R-:W-:-:S12]  /*1c250*/  DEPBAR.LE SB0, 0x0 ;  /* 0x000080000000791a */ /* 0x000fd80000000000 */
[----:B------:R-:W-:-:S04]  /*1c260*/  UIADD3 UR4, UR4, -0x1, URZ ;  /* 0xffffffff04047890 */ /* 0x000fc8000fffe03f */
[----:B------:R-:W-:-:S04]  /*1c270*/  USHF.L.U32 UR4, UR4, 0x3, URZ ;  /* 0x0000000304047899 */ /* 0x000fc8000800063f */
[----:B------:R-:W-:-:S04]  /*1c280*/  ULOP3.LUT UR4, UR4, 0x8, URZ, 0xe2, !UPT ;  /* 0x0000000804047892 */ /* 0x000fc8000f8ee23f */
[----:B------:R-:W-:-:S06]  /*1c290*/  ULOP3.LUT UR4, UR4, 0x18, URZ, 0x3c, !UPT ;  /* 0x0000001804047892 */ /* 0x000fcc000f8e3c3f */
[----:B--2---:R-:W-:-:S04]  /*1c2a0*/  IMAD.U32 R0, RZ, RZ, UR4 ;  /* 0x00000004ff007e24 */ /* 0x004fc8000f8e00ff */
[----:B------:R-:W-:Y:S01]  /*1c2b0*/  SYNCS.ARRIVE.TRANS64.A1T0 RZ, [R0+UR60+0xb0090], RZ ;  /* 0x0b0090ff00ff79a7 */ /* 0x000fe2000810003c */
[----:B------:R-:W-:Y:S05]  /*1c2c0*/  EXIT ;  /* 0x000000000000794d */ /* 0x000fea0003800000 */
.L_x_6:
[----:B------:R-:W-:-:S08]  /*1c2d0*/  UISETP.NE.AND UP0, UPT, UR8, 0x1, UPT ;  /* 0x000000010800788c */ /* 0x000fd0000bf05270 */
[----:B------:R-:W1:-:S00]  /*1c2e0*/  USETMAXREG.DEALLOC.CTAPOOL 0x18 ;  /* 0x00000018000079c8 */ /* 0x000e4000080e0500 */
[----:B------:R-:W-:-:S13]  /*1c2f0*/  PLOP3.LUT P0, PT, PT, PT, UP0, 0x80, 0x0 ;  /* 0x000000000000781c */ /* 0x000fda0003f0f008 */
[----:B------:R-:W-:Y:S05]  /*1c300*/  @P0 EXIT ;  /* 0x000000000000094d */ /* 0x000fea0003800000 */
[----:B------:R-:W2:Y:S01]  /*1c310*/  S2UR UR11, SR_CTAID.X ;  /* 0x00000000000b79c3 */ /* 0x000ea20000002500 */
[----:B------:R-:W-:Y:S01]  /*1c320*/  ULDC UR4, c[0x0][0x28c] ;  /* 0x0000a30000047ab9 */ /* 0x000fe20000000800 */
[----:B------:R-:W-:Y:S01]  /*1c330*/  ELECT P3, URZ, PT ;  /* 0x00000000003f782f */ /* 0x000fe20003860000 */
[----:B------:R-:W-:Y:S01]  /*1c340*/  BSSY B0, `(.L_x_81) ;  /* 0x0000043000007945 */ /* 0x000fe20003800000 */
[----:B------:R-:W-:Y:S01]  /*1c350*/  UIADD3 UR5, UR4, 0xff, URZ ;  /* 0x000000ff04057890 */ /* 0x000fe2000fffe03f */
[----:B-1----:R-:W-:Y:S02]  /*1c360*/  CS2R R2, SRZ ;  /* 0x0000000000027805 */ /* 0x002fe4000001ff00 */
[----:B------:R-:W-:Y:S01]  /*1c370*/  MOV R7, RZ ;  /* 0x000000ff00077202 */ /* 0x000fe20000000f00 */
[----:B------:R-:W-:Y:S01]  /*1c380*/  USHF.R.S32.HI UR6, URZ, 0x1f, UR5 ;  /* 0x0000001f3f067899 */ /* 0x000fe20008011405 */
[----:B------:R-:W1:Y:S03]  /*1c390*/  S2UR UR44, SR_CTAID.Y ;  /* 0x00000000002c79c3 */ /* 0x000e660000002600 */
[----:B------:R-:W-:-:S04]  /*1c3a0*/  ULEA.HI UR6, UR6, UR5, URZ, 0x8 ;  /* 0x0000000506067291 */ /* 0x000fc8000f8f403f */
[----:B------:R-:W-:Y:S01]  /*1c3b0*/  USHF.R.S32.HI UR6, URZ, 0x8, UR6 ;  /* 0x000000083f067899 */ /* 0x000fe20008011406 */
[----:B------:R-:W3:Y:S01]  /*1c3c0*/  S2UR UR45, SR_CTAID.Z ;  /* 0x00000000002d79c3 */ /* 0x000ee20000002700 */
[----:B--2---:R-:W-:-:S04]  /*1c3d0*/  USHF.L.U32 UR11, UR11, 0x7, URZ ;  /* 0x000000070b0b7899 */ /* 0x004fc8000800063f */
[----:B------:R-:W-:-:S04]  /*1c3e0*/  UIADD3 UR4, UR11, 0x17f, URZ ;  /* 0x0000017f0b047890 */ /* 0x000fc8000fffe03f */
[----:B------:R-:W-:-:S04]  /*1c3f0*/  USHF.R.U32.HI UR4, URZ, 0x8, UR4 ;  /* 0x000000083f047899 */ /* 0x000fc80008011604 */
[----:B------:R-:W-:-:S04]  /*1c400*/  UISETP.LT.AND UP0, UPT, UR4, UR6, UPT ;  /* 0x000000060400728c */ /* 0x000fc8000bf01270 */
[----:B------:R-:W-:Y:S01]  /*1c410*/  USEL UR4, UR4, UR6, UP0 ;  /* 0x0000000604047287 */ /* 0x000fe20008000000 */
[----:B-1-3--:R-:W-:Y:S11]  /*1c420*/  @!P3 BRA `(.L_x_82) ;  /* 0x0000000000d0b947 */ /* 0x00aff60003800000 */
[----:B------:R-:W1:Y:S01]  /*1c430*/  S2R R4, SR_CgaCtaId ;  /* 0x0000000000047919 */ /* 0x000e620000008800 */
[----:B------:R-:W-:Y:S01]  /*1c440*/  MOV R3, 0x400 ;  /* 0x0000040000037802 */ /* 0x000fe20000000f00 */
[----:B------:R-:W-:-:S03]  /*1c450*/  IMAD.MOV.U32 R5, RZ, RZ, 0x1 ;  /* 0x00000001ff057424 */ /* 0x000fc600078e00ff */
[----:B-1----:R-:W-:Y:S02]  /*1c460*/  LEA R4, R4, R3, 0x18 ;  /* 0x0000000304047211 */ /* 0x002fe400078ec0ff */
[----:B------:R-:W-:-:S04]  /*1c470*/  SHF.L.U32 R3, R5, 0x1f, RZ ;  /* 0x0000001f05037819 */ /* 0x000fc800000006ff */
[----:B------:R-:W1:Y:S02]  /*1c480*/  SYNCS.PHASECHK.TRANS64.TRYWAIT P0, [R4+URZ+0xb0060], R3 ;  /* 0x0b006003040075a7 */ /* 0x000e64000800017f */
[----:B-1----:R-:W-:Y:S05]  /*1c490*/  @!P0 BRA `(.L_x_83) ;  /* 0x0000001800748947 */ /* 0x002fea0003800000 */
.L_x_120:
[----:B------:R-:W-:Y:S01]  /*1c4a0*/  ULOP3.LUT UR5, UR14, 0x2, URZ, 0xfc, !UPT ;  /* 0x000000020e057892 */ /* 0x000fe2000f8efc3f */
[----:B-1----:R-:W-:-:S03]  /*1c4b0*/  @P2 MOV R3, 0x8000 ;  /* 0x0000800000032802 */ /* 0x002fc60000000f00 */
[----:B------:R-:W-:Y:S01]  /*1c4c0*/  UPRMT UR5, UR5, 0x9910, URZ ;  /* 0x0000991005057896 */ /* 0x000fe2000800003f */
[----:B------:R1:W-:Y:S03]  /*1c4d0*/  @P2 SYNCS.ARRIVE.TRANS64 RZ, [R4+URZ+0xb0050], R3 ;  /* 0x0b00500304ff29a7 */ /* 0x0003e6000800003f */
[----:B------:R-:W-:-:S06]  /*1c4e0*/  UISETP.NE.AND UP0, UPT, UR5, 0x2, UPT ;  /* 0x000000020500788c */ /* 0x000fcc000bf05270 */
[----:B------:R-:W-:-:S13]  /*1c4f0*/  PLOP3.LUT P0, PT, PT, PT, UP0, 0x80, 0x0 ;  /* 0x000000000000781c */ /* 0x000fda0003f0f008 */
[----:B-1----:R-:W-:Y:S05]  /*1c500*/  @P0 BRA `(.L_x_84) ;  /* 0x0000000000040947 */ /* 0x002fea0003800000 */
[----:B------:R-:W-:Y:S01]  /*1c510*/  BPT.TRAP 0x1 ;  /* 0x000000040000795c */ /* 0x000fe20000300000 */
.L_x_84:
[----:B------:R-:W-:-:S04]  /*1c520*/  LOP3.LUT P0, RZ, R0, 0x1f, RZ, 0xc0, !PT ;  /* 0x0000001f00ff7812 */ /* 0x000fc8000780c0ff */
[----:B------:R-:W-:-:S13]  /*1c530*/  PLOP3.LUT P0, PT, P0, P2, PT, 0x2a, 0x0 ;  /* 0x000000000000781c */ /* 0x000fda0000704572 */
[----:B------:R-:W-:Y:S05]  /*1c540*/  @P0 BRA `(.L_x_85) ;  /* 0x0000000000040947 */ /* 0x000fea0003800000 */
[----:B------:R-:W-:Y:S01]  /*1c550*/  BPT.TRAP 0x1 ;  /* 0x000000040000795c */ /* 0x000fe20000300000 */
.L_x_85:
[----:B------:R-:W-:Y:S01]  /*1c560*/  R2UR UR8, R4 ;  /* 0x00000000040872ca */ /* 0x000fe200000e0000 */
[----:B------:R-:W-:Y:S01]  /*1c570*/  ULDC.64 UR6, c[0x0][0x198] ;  /* 0x0000660000067ab9 */ /* 0x000fe20000000a00 */
[----:B------:R-:W-:Y:S01]  /*1c580*/  UMOV UR22, 0x0 ;  /* 0x0000000000167882 */ /* 0x000fe20000000000 */
[----:B------:R-:W-:Y:S01]  /*1c590*/  UIADD3 UR6, UP0, UR6, 0xf0, URZ ;  /* 0x000000f006067890 */ /* 0x000fe2000ff1e03f */
[----:B------:R-:W-:Y:S01]  /*1c5a0*/  MOV R7, 0x40 ;  /* 0x0000004000077802 */ /* 0x000fe20000000f00 */
[----:B------:R-:W-:Y:S01]  /*1c5b0*/  UMOV UR23, 0x10000000 ;  /* 0x1000000000177882 */ /* 0x000fe20000000000 */
[----:B------:R-:W-:Y:S01]  /*1c5c0*/  UMOV UR10, URZ ;  /* 0x0000003f000a7c82 */ /* 0x000fe20008000000 */
[----:B------:R-:W-:Y:S01]  /*1c5d0*/  UIADD3.X UR7, URZ, UR7, URZ, UP0, !UPT ;  /* 0x000000073f077290 */ /* 0x000fe200087fe43f */
[----:B------:R-:W-:Y:S01]  /*1c5e0*/  IMAD.MOV.U32 R3, RZ, RZ, 0x1 ;  /* 0x00000001ff037424 */ /* 0x000fe200078e00ff */
[----:B------:R-:W-:Y:S01]  /*1c5f0*/  UMOV UR12, UR44 ;  /* 0x0000002c000c7c82 */ /* 0x000fe20008000000 */
[----:B------:R-:W-:Y:S01]  /*1c600*/  UMOV UR13, UR45 ;  /* 0x0000002d000d7c82 */ /* 0x000fe20008000000 */
[----:B------:R-:W-:Y:S01]  /*1c610*/  UMOV UR26, 0x40 ;  /* 0x00000040001a7882 */ /* 0x000fe20000000000 */
[----:B------:R-:W-:Y:S01]  /*1c620*/  UMOV UR27, UR11 ;  /* 0x0000000b001b7c82 */ /* 0x000fe20008000000 */
[----:B------:R-:W-:-:S02]  /*1c630*/  UIADD3 UR9, UR8, 0xb0050, URZ ;  /* 0x000b005008097890 */ /* 0x000fc4000fffe03f */
[----:B------:R-:W-:Y:S02]  /*1c640*/  UIADD3 UR24, UR8, 0x2000, URZ ;  /* 0x0000200008187890 */ /* 0x000fe4000fffe03f */
[----:B------:R-:W-:Y:S02]  /*1c650*/  UIADD3 UR16, UR8, 0x4000, URZ ;  /* 0x0000400008107890 */ /* 0x000fe4000fffe03f */
[----:B------:R-:W-:Y:S01]  /*1c660*/  UIADD3 UR40, UR8, 0x6000, URZ ;  /* 0x0000600008287890 */ /* 0x000fe2000fffe03f */
[----:B------:R-:W-:Y:S01]  /*1c670*/  UMOV UR28, UR44 ;  /* 0x0000002c001c7c82 */ /* 0x000fe20008000000 */
[----:B------:R-:W-:Y:S01]  /*1c680*/  UMOV UR29, UR45 ;  /* 0x0000002d001d7c82 */ /* 0x000fe20008000000 */
[----:B------:R-:W-:Y:S01]  /*1c690*/  UMOV UR25, UR9 ;  /* 0x0000000900197c82 */ /* 0x000fe20008000000 */
[----:B------:R-:W-:Y:S01]  /*1c6a0*/  UMOV UR18, 0x80 ;  /* 0x0000008000127882 */ /* 0x000fe20000000000 */
[----:B------:R-:W-:Y:S01]  /*1c6b0*/  UMOV UR19, UR11 ;  /* 0x0000000b00137c82 */ /* 0x000fe20008000000 */
[----:B------:R-:W-:Y:S01]  /*1c6c0*/  UMOV UR20, UR44 ;  /* 0x0000002c00147c82 */ /* 0x000fe20008000000 */
[----:B------:R1:W-:Y:S01]  /*1c6d0*/  UTMALDG.4D [UR8], [UR6], desc[UR22] ;  /* 0x00001608060075b4 */ /* 0x0003e20008019000 */
[----:B------:R-:W-:Y:S01]  /*1c6e0*/  UMOV UR21, UR45 ;  /* 0x0000002d00157c82 */ /* 0x000fe20008000000 */
[----:B------:R-:W-:Y:S01]  /*1c6f0*/  UMOV UR17, UR9 ;  /* 0x0000000900117c82 */ /* 0x000fe20008000000 */
[----:B------:R-:W-:Y:S01]  /*1c700*/  UMOV UR42, 0xc0 ;  /* 0x000000c0002a7882 */ /* 0x000fe20000000000 */
[----:B------:R-:W-:Y:S01]  /*1c710*/  UMOV UR43, UR11 ;  /* 0x0000000b002b7c82 */ /* 0x000fe20008000000 */
[----:B------:R-:W-:Y:S01]  /*1c720*/  UMOV UR41, UR9 ;  /* 0x0000000900297c82 */ /* 0x000fe20008000000 */
[----:B------:R1:W-:Y:S01]  /*1c730*/  UTMALDG.4D [UR24], [UR6], desc[UR22] ;  /* 0x00001618060075b4 */ /* 0x0003e20008019000 */
[----:B------:R1:W-:Y:S01]  /*1c740*/  UTMALDG.4D [UR16], [UR6], desc[UR22] ;  /* 0x00001610060075b4 */ /* 0x0003e20008019000 */
[----:B------:R1:W-:Y:S02]  /*1c750*/  UTMALDG.4D [UR40], [UR6], desc[UR22] ;  /* 0x00001628060075b4 */ /* 0x0003e40008019000 */
[----:B-1----:R-:W-:Y:S01]  /*1c760*/  NOP ;  /* 0x0000000000007918 */ /* 0x002fe20000000000 */
.L_x_82:
[----:B------:R-:W-:Y:S05]  /*1c770*/  BSYNC B0 ;  /* 0x0000000000007941 */ /* 0x000fea0003800000 */
.L_x_81:
[----:B------:R-:W-:Y:S01]  /*1c780*/  ISETP.LT.AND P4, PT, RZ, UR4, P3 ;  /* 0x00000004ff007c0c */ /* 0x000fe20009f81270 */
[----:B------:R-:W-:-:S12]  /*1c790*/  BSSY B0, `(.L_x_86) ;  /* 0x0000037000007945 */ /* 0x000fd80003800000 */
[----:B------:R-:W-:Y:S05]  /*1c7a0*/  @!P4 BRA `(.L_x_87) ;  /* 0x0000000000d4c947 */ /* 0x000fea0003800000 */
[----:B------:R-:W1:Y:S01]  /*1c7b0*/  S2R R5, SR_CgaCtaId ;  /* 0x0000000000057919 */ /* 0x000e620000008800 */
[----:B------:R-:W-:-:S04]  /*1c7c0*/  MOV R2, 0x400 ;  /* 0x0000040000027802 */ /* 0x000fc80000000f00 */
[----:B-1----:R-:W-:Y:S02]  /*1c7d0*/  LEA R5, R5, R2, 0x18 ;  /* 0x0000000205057211 */ /* 0x002fe400078ec0ff */
[----:B------:R-:W-:-:S04]  /*1c7e0*/  MOV R2, 0x1 ;  /* 0x0000000100027802 */ /* 0x000fc80000000f00 */
[----:B------:R-:W-:-:S04]  /*1c7f0*/  SHF.L.U32 R2, R2, 0x1f, RZ ;  /* 0x0000001f02027819 */ /* 0x000fc800000006ff */
[----:B------:R-:W1:Y:S02]  /*1c800*/  SYNCS.PHASECHK.TRANS64.TRYWAIT P0, [R5+URZ+0xb0028], R2 ;  /* 0x0b002802050075a7 */ /* 0x000e64000800017f */
[----:B-1----:R-:W-:Y:S05]  /*1c810*/  @!P0 BRA `(.L_x_88) ;  /* 0x0000001400a88947 */ /* 0x002fea0003800000 */
.L_x_121:
        /* <DEDUP_REMOVED lines=8> */
.L_x_89:
[----:B------:R-:W-:-:S04]  /*1c8a0*/  LOP3.LUT P0, RZ, R0, 0x1f, RZ, 0xc0, !PT ;  /* 0x0000001f00ff7812 */ /* 0x000fc8000780c0ff */
[----:B------:R-:W-:-:S13]  /*1c8b0*/  PLOP3.LUT P0, PT, P0, P2, PT, 0x2a, 0x0 ;  /* 0x000000000000781c */ /* 0x000fda0000704572 */
[----:B------:R-:W-:Y:S05]  /*1c8c0*/  @P0 BRA `(.L_x_90) ;  /* 0x0000000000040947 */ /* 0x000fea0003800000 */
[----:B------:R-:W-:Y:S01]  /*1c8d0*/  BPT.TRAP 0x1 ;  /* 0x000000040000795c */ /* 0x000fe20000300000 */
.L_x_90:
[----:B------:R-:W-:Y:S01]  /*1c8e0*/  R2UR UR40, R5 ;  /* 0x00000000052872ca */ /* 0x000fe200000e0000 */
[----:B------:R-:W-:Y:S01]  /*1c8f0*/  ULDC.64 UR6, c[0x0][0x198] ;  /* 0x0000660000067ab9 */ /* 0x000fe20000000a00 */
[----:B------:R-:W-:Y:S01]  /*1c900*/  UMOV UR19, URZ ;  /* 0x0000003f00137c82 */ /* 0x000fe20008000000 */
[----:B------:R-:W-:Y:S01]  /*1c910*/  UIADD3 UR6, UP0, UR6, 0x1f0, URZ ;  /* 0x000001f006067890 */ /* 0x000fe2000ff1e03f */
[----:B------:R-:W-:Y:S01]  /*1c920*/  IMAD.MOV.U32 R2, RZ, RZ, 0x1 ;  /* 0x00000001ff027424 */ /* 0x000fe200078e00ff */
[----:B------:R-:W-:Y:S01]  /*1c930*/  UMOV UR8, 0x0 ;  /* 0x0000000000087882 */ /* 0x000fe20000000000 */
[----:B------:R-:W-:Y:S01]  /*1c940*/  UMOV UR9, 0x10000000 ;  /* 0x1000000000097882 */ /* 0x000fe20000000000 */
[----:B------:R-:W-:Y:S01]  /*1c950*/  UIADD3.X UR7, URZ, UR7, URZ, UP0, !UPT ;  /* 0x000000073f077290 */ /* 0x000fe200087fe43f */
[----:B------:R-:W-:Y:S01]  /*1c960*/  UMOV UR18, URZ ;  /* 0x0000003f00127c82 */ /* 0x000fe20008000000 */
[----:B------:R-:W-:Y:S01]  /*1c970*/  UMOV UR20, UR44 ;  /* 0x0000002c00147c82 */ /* 0x000fe20008000000 */
[----:B------:R-:W-:Y:S01]  /*1c980*/  UMOV UR21, UR45 ;  /* 0x0000002d00157c82 */ /* 0x000fe20008000000 */
[----:B------:R-:W-:-:S02]  /*1c990*/  UMOV UR34, 0x40 ;  /* 0x0000004000227882 */ /* 0x000fc40000000000 */
[----:B------:R-:W-:Y:S02]  /*1c9a0*/  UIADD3 UR16, UR40, 0x10000, URZ ;  /* 0x0001000028107890 */ /* 0x000fe4000fffe03f */
[----:B------:R-:W-:Y:S02]  /*1c9b0*/  UIADD3 UR17, UR40, 0xb0000, URZ ;  /* 0x000b000028117890 */ /* 0x000fe4000fffe03f */
[----:B------:R-:W-:Y:S02]  /*1c9c0*/  UIADD3 UR32, UR40, 0x18000, URZ ;  /* 0x0001800028207890 */ /* 0x000fe4000fffe03f */
[----:B------:R-:W-:Y:S02]  /*1c9d0*/  UIADD3 UR24, UR40, 0x20000, URZ ;  /* 0x0002000028187890 */ /* 0x000fe4000fffe03f */
[----:B------:R-:W-:Y:S01]  /*1c9e0*/  UIADD3 UR40, UR40, 0x28000, URZ ;  /* 0x0002800028287890 */ /* 0x000fe2000fffe03f */
[----:B------:R-:W-:Y:S01]  /*1c9f0*/  UMOV UR36, UR44 ;  /* 0x0000002c00247c82 */ /* 0x000fe20008000000 */
        /* <DEDUP_REMOVED lines=16> */
.L_x_87:
[----:B------:R-:W-:Y:S05]  /*1cb00*/  BSYNC B0 ;  /* 0x0000000000007941 */ /* 0x000fea0003800000 */
.L_x_86:
[----:B------:R-:W-:Y:S04]  /*1cb10*/  BSSY B0, `(.L_x_91) ;  /* 0x000003a000007945 */ /* 0x000fe80003800000 */
[----:B------:R-:W-:Y:S05]  /*1cb20*/  @!P3 BRA `(.L_x_92) ;  /* 0x0000000000e0b947 */ /* 0x000fea0003800000 */
[----:B------:R-:W1:Y:S01]  /*1cb30*/  S2R R5, SR_CgaCtaId ;  /* 0x0000000000057919 */ /* 0x000e620000008800 */
[----:B------:R-:W-:-:S04]  /*1cb40*/  MOV R4, 0x400 ;  /* 0x0000040000047802 */ /* 0x000fc80000000f00 */
[----:B-1----:R-:W-:Y:S02]  /*1cb50*/  LEA R6, R5, R4, 0x18 ;  /* 0x0000000405067211 */ /* 0x002fe400078ec0ff */
[----:B------:R-:W-:Y:S02]  /*1cb60*/  MOV R5, 0x1 ;  /* 0x0000000100057802 */ /* 0x000fe40000000f00 */
[----:B------:R-:W-:Y:S02]  /*1cb70*/  LEA R4, R3, R6, 0x3 ;  /* 0x0000000603047211 */ /* 0x000fe400078e18ff */
[----:B------:R-:W-:-:S04]  /*1cb80*/  SHF.L.U32 R5, R5, 0x1f, RZ ;  /* 0x0000001f05057819 */ /* 0x000fc800000006ff */
[----:B------:R-:W1:Y:S02]  /*1cb90*/  SYNCS.PHASECHK.TRANS64.TRYWAIT P0, [R4+URZ+0xb0060], R5 ;  /* 0x0b006005040075a7 */ /* 0x000e64000800017f */
[----:B-1----:R-:W-:Y:S05]  /*1cba0*/  @!P0 BRA `(.L_x_93) ;  /* 0x0000001000d88947 */ /* 0x002fea0003800000 */
.L_x_122:
[----:B------:R-:W-:Y:S01]  /*1cbb0*/  ULOP3.LUT UR5, UR14, 0x2, URZ, 0xfc, !UPT ;  /* 0x000000020e057892 */ /* 0x000fe2000f8efc3f */
[----:B-1----:R-:W-:-:S03]  /*1cbc0*/  @P2 IMAD.MOV.U32 R5, RZ, RZ, 0x8000 ;  /* 0x00008000ff052424 */ /* 0x002fc600078e00ff */
[----:B------:R-:W-:Y:S01]  /*1cbd0*/  UPRMT UR5, UR5, 0x9910, URZ ;  /* 0x0000991005057896 */ /* 0x000fe2000800003f */
[----:B------:R1:W-:Y:S03]  /*1cbe0*/  @P2 SYNCS.ARRIVE.TRANS64 RZ, [R4+URZ+0xb0050], R5 ;  /* 0x0b00500504ff29a7 */ /* 0x0003e6000800003f */
[----:B------:R-:W-:-:S06]  /*1cbf0*/  UISETP.NE.AND UP0, UPT, UR5, 0x2, UPT ;  /* 0x000000020500788c */ /* 0x000fcc000bf05270 */
[----:B------:R-:W-:-:S13]  /*1cc00*/  PLOP3.LUT P0, PT, PT, PT, UP0, 0x80, 0x0 ;  /* 0x000000000000781c */ /* 0x000fda0003f0f008 */
[----:B-1----:R-:W-:Y:S05]  /*1cc10*/  @P0 BRA `(.L_x_94) ;  /* 0x0000000000040947 */ /* 0x002fea0003800000 */
[----:B------:R-:W-:Y:S01]  /*1cc20*/  BPT.TRAP 0x1 ;  /* 0x000000040000795c */ /* 0x000fe20000300000 */
.L_x_94:
[----:B------:R-:W-:-:S04]  /*1cc30*/  LOP3.LUT P0, RZ, R0, 0x1f, RZ, 0xc0, !PT ;  /* 0x0000001f00ff7812 */ /* 0x000fc8000780c0ff */
[----:B------:R-:W-:-:S13]  /*1cc40*/  PLOP3.LUT P0, PT, P0, P2, PT, 0x2a, 0x0 ;  /* 0x000000000000781c */ /* 0x000fda0000704572 */
[----:B------:R-:W-:Y:S05]  /*1cc50*/  @P0 BRA `(.L_x_95) ;  /* 0x0000000000040947 */ /* 0x000fea0003800000 */
[----:B------:R-:W-:Y:S01]  /*1cc60*/  BPT.TRAP 0x1 ;  /* 0x000000040000795c */ /* 0x000fe20000300000 */
.L_x_95:
[----:B------:R-:W-:Y:S01]  /*1cc70*/  R2UR UR32, R3 ;  /* 0x00000000032072ca */ /* 0x000fe200000e0000 */
[----:B------:R-:W-:Y:S01]  /*1cc80*/  ULDC.64 UR6, c[0x0][0x198] ;  /* 0x0000660000067ab9 */ /* 0x000fe20000000a00 */
[----:B------:R-:W-:Y:S01]  /*1cc90*/  R2UR UR5, R6 ;  /* 0x00000000060572ca */ /* 0x000fe200000e0000 */
[----:B------:R-:W-:Y:S01]  /*1cca0*/  UIADD3 UR6, UP0, UR6, 0xf0, URZ ;  /* 0x000000f006067890 */ /* 0x000fe2000ff1e03f */
[----:B------:R-:W-:Y:S01]  /*1ccb0*/  R2UR UR33, R4 ;  /* 0x00000000042172ca */ /* 0x000fe200000e0000 */
[----:B------:R-:W-:Y:S01]  /*1ccc0*/  UMOV UR8, 0x0 ;  /* 0x0000000000087882 */ /* 0x000fe20000000000 */
[----:B------:R-:W-:Y:S01]  /*1ccd0*/  R2UR UR35, R7 ;  /* 0x00000000072372ca */ /* 0x000fe200000e0000 */
[----:B------:R-:W-:Y:S01]  /*1cce0*/  UIADD3.X UR7, URZ, UR7, URZ, UP0, !UPT ;  /* 0x000000073f077290 */ /* 0x000fe200087fe43f */
[----:B------:R-:W-:Y:S01]  /*1ccf0*/  UMOV UR9, 0x10000000 ;  /* 0x1000000000097882 */ /* 0x000fe20000000000 */
[----:B------:R-:W-:Y:S01]  /*1cd00*/  UMOV UR34, URZ ;  /* 0x0000003f00227c82 */ /* 0x000fe20008000000 */
[----:B------:R-:W-:Y:S01]  /*1cd10*/  UMOV UR36, UR44 ;  /* 0x0000002c00247c82 */ /* 0x000fe20008000000 */
[----:B------:R-:W-:Y:S01]  /*1cd20*/  UMOV UR37, UR45 ;  /* 0x0000002d00257c82 */ /* 0x000fe20008000000 */
[----:B------:R-:W-:Y:S01]  /*1cd30*/  UMOV UR42, 0x40 ;  /* 0x00000040002a7882 */ /* 0x000fe20000000000 */
[----:B------:R-:W-:-:S02]  /*1cd40*/  UMOV UR26, 0x80 ;  /* 0x00000080001a7882 */ /* 0x000fc40000000000 */
[----:B------:R-:W-:Y:S02]  /*1cd50*/  ULEA UR32, UR32, UR5, 0xf ;  /* 0x0000000520207291 */ /* 0x000fe4000f8e783f */
[----:B------:R-:W-:Y:S02]  /*1cd60*/  UIADD3 UR33, UR33, 0xb0050, URZ ;  /* 0x000b005021217890 */ /* 0x000fe4000fffe03f */
[----:B------:R-:W-:Y:S02]  /*1cd70*/  UIADD3 UR35, UR11, UR35, URZ ;  /* 0x000000230b237290 */ /* 0x000fe4000fffe03f */
[----:B------:R-:W-:Y:S02]  /*1cd80*/  UIADD3 UR40, UR32, 0x2000, URZ ;  /* 0x0000200020287890 */ /* 0x000fe4000fffe03f */
[----:B------:R-:W-:Y:S02]  /*1cd90*/  UIADD3 UR24, UR32, 0x4000, URZ ;  /* 0x0000400020187890 */ /* 0x000fe4000fffe03f */
[----:B------:R-:W-:Y:S01]  /*1cda0*/  UIADD3 UR16, UR32, 0x6000, URZ ;  /* 0x0000600020107890 */ /* 0x000fe2000fffe03f */
[----:B------:R-:W-:Y:S01]  /*1cdb0*/  UMOV UR41, UR33 ;  /* 0x0000002100297c82 */ /* 0x000fe20008000000 */
[----:B------:R-:W-:Y:S01]  /*1cdc0*/  UMOV UR43, UR35 ;  /* 0x00000023002b7c82 */ /* 0x000fe20008000000 */
        /* <DEDUP_REMOVED lines=8> */
[----:B------:R-:W-:Y:S01]  /*1ce50*/  UMOV UR17, UR33 ;  /* 0x0000002100117c82 */ /* 0x000fe20008000000 */
[----:B------:R-:W-:Y:S01]  /*1ce60*/  UMOV UR19, UR35 ;  /* 0x0000002300137c82 */ /* 0x000fe20008000000 */
[----:B------:R1:W-:Y:S01]  /*1ce70*/  UTMALDG.4D [UR40], [UR6], desc[UR8] ;  /* 0x00000828060075b4 */ /* 0x0003e20008019000 */
[----:B------:R1:W-:Y:S01]  /*1ce80*/  UTMALDG.4D [UR24], [UR6], desc[UR8] ;  /* 0x00000818060075b4 */ /* 0x0003e20008019000 */
[----:B------:R1:W-:Y:S02]  /*1ce90*/  UTMALDG.4D [UR16], [UR6], desc[UR8] ;  /* 0x00000810060075b4 */ /* 0x0003e40008019000 */
[----:B-1----:R-:W-:Y:S01]  /*1cea0*/  NOP ;  /* 0x0000000000007918 */ /* 0x002fe20000000000 */
.L_x_92:
[----:B------:R-:W-:Y:S05]  /*1ceb0*/  BSYNC B0 ;  /* 0x0000000000007941 */ /* 0x000fea0003800000 */
.L_x_91:
[----:B------:R-:W-:Y:S01]  /*1cec0*/  BSSY B0, `(.L_x_96) ;  /* 0x000003c000007945 */ /* 0x000fe20003800000 */
[----:B------:R-:W-:-:S03]  /*1ced0*/  MOV R8, RZ ;  /* 0x000000ff00087202 */ /* 0x000fc60000000f00 */
[----:B------:R-:W-:Y:S05]  /*1cee0*/  @!P4 BRA `(.L_x_97) ;  /* 0x0000000000e4c947 */ /* 0x000fea0003800000 */
[----:B------:R-:W1:Y:S01]  /*1cef0*/  S2R R4, SR_CgaCtaId ;  /* 0x0000000000047919 */ /* 0x000e620000008800 */
[----:B------:R-:W-:-:S04]  /*1cf00*/  MOV R3, 0x400 ;  /* 0x0000040000037802 */ /* 0x000fc80000000f00 */
[----:B-1----:R-:W-:Y:S02]  /*1cf10*/  LEA R5, R4, R3, 0x18 ;  /* 0x0000000304057211 */ /* 0x002fe400078ec0ff */
[----:B------:R-:W-:-:S03]  /*1cf20*/  MOV R4, 0x1 ;  /* 0x0000000100047802 */ /* 0x000fc60000000f00 */
[----:B------:R-:W-:Y:S01]  /*1cf30*/  IMAD R3, R2, 0x8, R5 ;  /* 0x0000000802037824 */ /* 0x000fe200078e0205 */
[----:B------:R-:W-:-:S04]  /*1cf40*/  SHF.L.U32 R4, R4, 0x1f, RZ ;  /* 0x0000001f04047819 */ /* 0x000fc800000006ff */
[----:B------:R-:W1:Y:S02]  /*1cf50*/  SYNCS.PHASECHK.TRANS64.TRYWAIT P0, [R3+URZ+0xb0028], R4 ;  /* 0x0b002804030075a7 */ /* 0x000e64000800017f */
[----:B-1----:R-:W-:Y:S05]  /*1cf60*/  @!P0 BRA `(.L_x_98) ;  /* 0x0000000c00fc8947 */ /* 0x002fea0003800000 */
.L_x_123:
        /* <DEDUP_REMOVED lines=8> */
.L_x_99:
[----:B------:R-:W-:-:S04]  /*1cff0*/  LOP3.LUT P0, RZ, R0, 0x1f, RZ, 0xc0, !PT ;  /* 0x0000001f00ff7812 */ /* 0x000fc8000780c0ff */
[----:B------:R-:W-:-:S13]  /*1d000*/  PLOP3.LUT P0, PT, P0, P2, PT, 0x2a, 0x0 ;  /* 0x000000000000781c */ /* 0x000fda0000704572 */
[----:B------:R-:W-:Y:S05]  /*1d010*/  @P0 BRA `(.L_x_100) ;  /* 0x0000000000040947 */ /* 0x000fea0003800000 */
[----:B------:R-:W-:Y:S01]  /*1d020*/  BPT.TRAP 0x1 ;  /* 0x000000040000795c */ /* 0x000fe20000300000 */
.L_x_100:
[C---:B------:R-:W-:Y:S01]  /*1d030*/  LEA R5, R2.reuse, R5, 0x11 ;  /* 0x0000000502057211 */ /* 0x040fe200078e88ff */
[----:B------:R-:W-:Y:S01]  /*1d040*/  ULDC.64 UR6, c[0x0][0x198] ;  /* 0x0000660000067ab9 */ /* 0x000fe20000000a00 */
[----:B------:R-:W-:Y:S01]  /*1d050*/  R2UR UR33, R3 ;  /* 0x00000000032172ca */ /* 0x000fe200000e0000 */
[----:B------:R-:W-:Y:S01]  /*1d060*/  UIADD3 UR6, UP0, UR6, 0x2f0, URZ ;  /* 0x000002f006067890 */ /* 0x000fe2000ff1e03f */
[----:B------:R-:W-:Y:S01]  /*1d070*/  R2UR UR16, R5 ;  /* 0x00000000051072ca */ /* 0x000fe200000e0000 */
[----:B------:R-:W-:Y:S01]  /*1d080*/  UMOV UR35, URZ ;  /* 0x0000003f00237c82 */ /* 0x000fe20008000000 */
[----:B------:R-:W-:Y:S01]  /*1d090*/  UMOV UR8, 0x0 ;  /* 0x0000000000087882 */ /* 0x000fe20000000000 */
[----:B------:R-:W-:Y:S01]  /*1d0a0*/  UIADD3.X UR7, URZ, UR7, URZ, UP0, !UPT ;  /* 0x000000073f077290 */ /* 0x000fe200087fe43f */
[----:B------:R-:W-:Y:S01]  /*1d0b0*/  IMAD.MOV.U32 R8, RZ, RZ, 0x1 ;  /* 0x00000001ff087424 */ /* 0x000fe200078e00ff */
[----:B------:R-:W-:Y:S01]  /*1d0c0*/  UMOV UR9, 0x10000000 ;  /* 0x1000000000097882 */ /* 0x000fe20000000000 */
[----:B------:R-:W-:Y:S01]  /*1d0d0*/  UMOV UR34, URZ ;  /* 0x0000003f00227c82 */ /* 0x000fe20008000000 */
[----:B------:R-:W-:Y:S01]  /*1d0e0*/  UMOV UR36, UR44 ;  /* 0x0000002c00247c82 */ /* 0x000fe20008000000 */
[----:B------:R-:W-:Y:S01]  /*1d0f0*/  UMOV UR37, UR45 ;  /* 0x0000002d00257c82 */ /* 0x000fe20008000000 */
[----:B------:R-:W-:Y:S01]  /*1d100*/  UMOV UR42, 0x40 ;  /* 0x00000040002a7882 */ /* 0x000fe20000000000 */
[----:B------:R-:W-:Y:S01]  /*1d110*/  UMOV UR43, UR35 ;  /* 0x00000023002b7c82 */ /* 0x000fe20008000000 */
[----:B------:R-:W-:Y:S01]  /*1d120*/  UIADD3 UR33, UR33, 0xb0000, URZ ;  /* 0x000b000021217890 */ /* 0x000fe2000fffe03f */
[----:B------:R-:W-:Y:S01]  /*1d130*/  IADD3 R2, R2, 0x1, RZ ;  /* 0x0000000102027810 */ /* 0x000fe20007ffe0ff */
[----:B------:R-:W-:-:S02]  /*1d140*/  UIADD3 UR32, UR16, 0x10000, URZ ;  /* 0x0001000010207890 */ /* 0x000fc4000fffe03f */
[----:B------:R-:W-:Y:S02]  /*1d150*/  UIADD3 UR40, UR16, 0x18000, URZ ;  /* 0x0001800010287890 */ /* 0x000fe4000fffe03f */
[----:B------:R-:W-:Y:S02]  /*1d160*/  UIADD3 UR24, UR16, 0x20000, URZ ;  /* 0x0002000010187890 */ /* 0x000fe4000fffe03f */
[----:B------:R-:W-:Y:S01]  /*1d170*/  UIADD3 UR16, UR16, 0x28000, URZ ;  /* 0x0002800010107890 */ /* 0x000fe2000fffe03f */
        /* <DEDUP_REMOVED lines=16> */
.L_x_97:
[----:B------:R-:W-:Y:S05]  /*1d280*/  BSYNC B0 ;  /* 0x0000000000007941 */ /* 0x000fea0003800000 */
.L_x_96:
[----:B------:R-:W-:-:S04]  /*1d290*/  MOV R3, UR4 ;  /* 0x0000000400037c02 */ /* 0x000fc80008000f00 */
[----:B------:R-:W-:-:S13]  /*1d2a0*/  ISETP.GE.AND P0, PT, R3, 0x2, PT ;  /* 0x000000020300780c */ /* 0x000fda0003f06270 */
[----:B------:R-:W-:Y:S05]  /*1d2b0*/  @!P0 EXIT ;  /* 0x000000000000894d */ /* 0x000fea0003800000 */
[----:B------:R-:W-:Y:S01]  /*1d2c0*/  USHF.L.U32 UR5, UR4, 0x1, URZ ;  /* 0x0000000104057899 */ /* 0x000fe2000800063f */
[----:B------:R-:W-:Y:S01]  /*1d2d0*/  IMAD.U32 R3, RZ, RZ, UR14 ;  /* 0x0000000eff037e24 */ /* 0x000fe2000f8e00ff */
[----:B------:R-:W-:Y:S01]  /*1d2e0*/  LOP3.LUT P0, RZ, R0, 0x1f, RZ, 0xc0, !PT ;  /* 0x0000001f00ff7812 */ /* 0x000fe2000780c0ff */
[----:B------:R-:W-:Y:S01]  /*1d2f0*/  BSSY B0, `(.L_x_101) ;  /* 0x0000080000007945 */ /* 0x000fe20003800000 */
[----:B------:R-:W-:Y:S02]  /*1d300*/  MOV R0, 0x1 ;  /* 0x0000000100007802 */ /* 0x000fe40000000f00 */
[----:B------:R-:W-:Y:S02]  /*1d310*/  PLOP3.LUT P0, PT, P0, P2, PT, 0x2a, 0x0 ;  /* 0x000000000000781c */ /* 0x000fe40000704572 */
[----:B------:R-:W-:Y:S02]  /*1d320*/  LOP3.LUT R3, R3, 0x2, RZ, 0xfc, !PT ;  /* 0x0000000203037812 */ /* 0x000fe400078efcff */
[----:B------:R-:W-:-:S09]  /*1d330*/  MOV R9, UR5 ;  /* 0x0000000500097c02 */ /* 0x000fd20008000f00 */
.L_x_112:
[----:B------:R-:W-:Y:S04]  /*1d340*/  BSSY B1, `(.L_x_102) ;  /* 0x000003a000017945 */ /* 0x000fe80003800000 */
[----:B------:R-:W-:Y:S05]  /*1d350*/  @!P3 BRA `(.L_x_103) ;  /* 0x0000000000e0b947 */ /* 0x000fea0003800000 */
[----:B------:R-:W1:Y:S01]  /*1d360*/  S2R R5, SR_CgaCtaId ;  /* 0x0000000000057919 */ /* 0x000e620000008800 */
[----:B------:R-:W-:-:S04]  /*1d370*/  MOV R4, 0x400 ;  /* 0x0000040000047802 */ /* 0x000fc80000000f00 */
[----:B-1----:R-:W-:Y:S02]  /*1d380*/  LEA R5, R5, R4, 0x18 ;  /* 0x0000000405057211 */ /* 0x002fe400078ec0ff */
[----:B------:R-:W-:-:S03]  /*1d390*/  SHF.L.U32 R4, R0, 0x1f, RZ ;  /* 0x0000001f00047819 */ /* 0x000fc600000006ff */
[----:B------:R-:W-:-:S04]  /*1d3a0*/  IMAD R7, R2, 0x8, R5 ;  /* 0x0000000802077824 */ /* 0x000fc800078e0205 */
[----:B------:R-:W1:Y:S02]  /*1d3b0*/  SYNCS.PHASECHK.TRANS64.TRYWAIT P4, [R7+URZ+0xb0028], R4 ;  /* 0x0b002804070075a7 */ /* 0x000e64000808017f */
[----:B-1----:R-:W-:Y:S05]  /*1d3c0*/  @!P4 BRA `(.L_x_104) ;  /* 0x0000000800f8c947 */ /* 0x002fea0003800000 */
.L_x_124:
[----:B-1----:R-:W-:-:S04]  /*1d3d0*/  @P2 MOV R4, 0x20000 ;  /* 0x0002000000042802 */ /* 0x002fc80000000f00 */
[----:B------:R1:W-:Y:S02]  /*1d3e0*/  @P2 SYNCS.ARRIVE.TRANS64 RZ, [R7+URZ+0xb0000], R4 ;  /* 0x0b00000407ff29a7 */ /* 0x0003e4000800003f */
[----:B-1----:R-:W-:-:S04]  /*1d3f0*/  PRMT R4, R3, 0x9910, RZ ;  /* 0x0000991003047816 */ /* 0x002fc800000000ff */
[----:B------:R-:W-:-:S13]  /*1d400*/  ISETP.NE.AND P4, PT, R4, 0x2, PT ;  /* 0x000000020400780c */ /* 0x000fda0003f85270 */
[----:B------:R-:W-:Y:S05]  /*1d410*/  @P4 BRA `(.L_x_105) ;  /* 0x0000000000044947 */ /* 0x000fea0003800000 */
[----:B------:R-:W-:Y:S01]  /*1d420*/  BPT.TRAP 0x1 ;  /* 0x000000040000795c */ /* 0x000fe20000300000 */
.L_x_105:
[----:B------:R-:W-:Y:S05]  /*1d430*/  @P0 BRA `(.L_x_106) ;  /* 0x0000000000040947 */ /* 0x000fea0003800000 */
[----:B------:R-:W-:Y:S01]  /*1d440*/  BPT.TRAP 0x1 ;  /* 0x000000040000795c */ /* 0x000fe20000300000 */
.L_x_106:
[----:B------:R-:W-:Y:S01]  /*1d450*/  LEA R5, R2, R5, 0x11 ;  /* 0x0000000502057211 */ /* 0x000fe200078e88ff */
[----:B------:R-:W-:Y:S01]  /*1d460*/  ULDC.64 UR6, c[0x0][0x198] ;  /* 0x0000660000067ab9 */ /* 0x000fe20000000a00 */
[----:B------:R-:W-:Y:S01]  /*1d470*/  R2UR UR41, R7 ;  /* 0x00000000072972ca */ /* 0x000fe200000e0000 */
[----:B------:R-:W-:Y:S01]  /*1d480*/  UIADD3 UR6, UP0, UR6, 0x1f0, URZ ;  /* 0x000001f006067890 */ /* 0x000fe2000ff1e03f */
[----:B------:R-:W-:Y:S01]  /*1d490*/  R2UR UR43, R8 ;  /* 0x00000000082b72ca */ /* 0x000fe200000e0000 */
[----:B------:R-:W-:Y:S01]  /*1d4a0*/  UMOV UR8, 0x0 ;  /* 0x0000000000087882 */ /* 0x000fe20000000000 */
[----:B------:R-:W-:Y:S01]  /*1d4b0*/  R2UR UR16, R5 ;  /* 0x00000000051072ca */ /* 0x000fe200000e0000 */
[----:B------:R-:W-:Y:S01]  /*1d4c0*/  UIADD3.X UR7, URZ, UR7, URZ, UP0, !UPT ;  /* 0x000000073f077290 */ /* 0x000fe200087fe43f */
[----:B------:R-:W-:Y:S01]  /*1d4d0*/  VIADD R2, R2, 0x1 ;  /* 0x0000000102027836 */ /* 0x000fe20000000000 */
[----:B------:R-:W-:Y:S01]  /*1d4e0*/  UMOV UR9, 0x10000000 ;  /* 0x1000000000097882 */ /* 0x000fe20000000000 */
[----:B------:R-:W-:Y:S01]  /*1d4f0*/  UMOV UR42, URZ ;  /* 0x0000003f002a7c82 */ /* 0x000fe20008000000 */
[----:B------:R-:W-:Y:S01]  /*1d500*/  UMOV UR34, 0x40 ;  /* 0x0000004000227882 */ /* 0x000fe20000000000 */
[----:B------:R-:W-:Y:S01]  /*1d510*/  UMOV UR36, UR44 ;  /* 0x0000002c00247c82 */ /* 0x000fe20008000000 */
[----:B------:R-:W-:Y:S01]  /*1d520*/  UMOV UR37, UR45 ;  /* 0x0000002d00257c82 */ /* 0x000fe20008000000 */
[----:B------:R-:W-:Y:S01]  /*1d530*/  UMOV UR26, 0x80 ;  /* 0x00000080001a7882 */ /* 0x000fe20000000000 */
[----:B------:R-:W-:Y:S01]  /*1d540*/  UIADD3 UR41, UR41, 0xb0000, URZ ;  /* 0x000b000029297890 */ /* 0x000fe2000fffe03f */
[----:B------:R-:W-:Y:S01]  /*1d550*/  ISETP.NE.AND P4, PT, R2, 0x5, PT ;  /* 0x000000050200780c */ /* 0x000fe20003f85270 */
[----:B------:R-:W-:-:S02]  /*1d560*/  USHF.L.U32 UR43, UR43, 0x8, URZ ;  /* 0x000000082b2b7899 */ /* 0x000fc4000800063f */
[----:B------:R-:W-:Y:S01]  /*1d570*/  UIADD3 UR40, UR16, 0x10000, URZ ;  /* 0x0001000010287890 */ /* 0x000fe2000fffe03f */
[----:B------:R-:W-:Y:S01]  /*1d580*/  SEL R5, RZ, 0x1, P4 ;  /* 0x00000001ff057807 */ /* 0x000fe20002000000 */
[----:B------:R-:W-:Y:S01]  /*1d590*/  UIADD3 UR32, UR16, 0x18000, URZ ;  /* 0x0001800010207890 */ /* 0x000fe2000fffe03f */
[----:B------:R-:W-:Y:S01]  /*1d5a0*/  SEL R2, R2, RZ, P4 ;  /* 0x000000ff02027207 */ /* 0x000fe20002000000 */
[----:B------:R-:W-:Y:S01]  /*1d5b0*/  UIADD3 UR24, UR16, 0x20000, URZ ;  /* 0x0002000010187890 */ /* 0x000fe2000fffe03f */
[----:B------:R-:W-:Y:S01]  /*1d5c0*/  LOP3.LUT R0, R0, R5, RZ, 0x3c, !PT ;  /* 0x0000000500007212 */ /* 0x000fe200078e3cff */
        /* <DEDUP_REMOVED lines=17> */
.L_x_103:
[----:B------:R-:W-:Y:S05]  /*1d6e0*/  BSYNC B1 ;  /* 0x0000000000017941 */ /* 0x000fea0003800000 */
.L_x_102:
[----:B------:R-:W-:Y:S01]  /*1d6f0*/  ISETP.LT.OR P4, PT, R9, 0x4, !P3 ;  /* 0x000000040900780c */ /* 0x000fe20005f81670 */
[----:B------:R-:W-:-:S12]  /*1d700*/  BSSY B1, `(.L_x_107) ;  /* 0x000003b000017945 */ /* 0x000fd80003800000 */
[----:B------:R-:W-:Y:S05]  /*1d710*/  @P4 BRA `(.L_x_108) ;  /* 0x0000000000e44947 */ /* 0x000fea0003800000 */
[----:B------:R-:W1:Y:S01]  /*1d720*/  S2R R5, SR_CgaCtaId ;  /* 0x0000000000057919 */ /* 0x000e620000008800 */
[----:B------:R-:W-:Y:S02]  /*1d730*/  MOV R4, 0x400 ;  /* 0x0000040000047802 */ /* 0x000fe40000000f00 */
[----:B------:R-:W-:Y:S02]  /*1d740*/  SHF.L.U32 R7, R0, 0x1f, RZ ;  /* 0x0000001f00077819 */ /* 0x000fe400000006ff */
[----:B-1----:R-:W-:-:S04]  /*1d750*/  LEA R5, R5, R4, 0x18 ;  /* 0x0000000405057211 */ /* 0x002fc800078ec0ff */
[----:B------:R-:W-:-:S04]  /*1d760*/  LEA R4, R2, R5, 0x3 ;  /* 0x0000000502047211 */ /* 0x000fc800078e18ff */
[----:B------:R-:W1:Y:S02]  /*1d770*/  SYNCS.PHASECHK.TRANS64.TRYWAIT P4, [R4+URZ+0xb0028], R7 ;  /* 0x0b002807040075a7 */ /* 0x000e64000808017f */
[----:B-1----:R-:W-:Y:S05]  /*1d780*/  @!P4 BRA `(.L_x_109) ;  /* 0x00000008001cc947 */ /* 0x002fea0003800000 */
.L_x_125:
[----:B------:R-:W-:Y:S02]  /*1d790*/  PRMT R6, R3, 0x9910, RZ ;  /* 0x0000991003067816 */ /* 0x000fe400000000ff */
[----:B-1----:R-:W-:Y:S02]  /*1d7a0*/  @P1 MOV R7, 0x20000 ;  /* 0x0002000000071802 */ /* 0x002fe40000000f00 */
[----:B------:R-:W-:Y:S02]  /*1d7b0*/  ISETP.NE.AND P4, PT, R6, 0x2, PT ;  /* 0x000000020600780c */ /* 0x000fe40003f85270 */
[----:B------:R1:W-:Y:S11]  /*1d7c0*/  @P1 SYNCS.ARRIVE.TRANS64 RZ, [R4+URZ+0xb0000], R7 ;  /* 0x0b00000704ff19a7 */ /* 0x0003f6000800003f */
[----:B-1----:R-:W-:Y:S05]  /*1d7d0*/  @P4 BRA `(.L_x_110) ;  /* 0x0000000000044947 */ /* 0x002fea0003800000 */
[----:B------:R-:W-:Y:S01]  /*1d7e0*/  BPT.TRAP 0x1 ;  /* 0x000000040000795c */ /* 0x000fe20000300000 */
.L_x_110:
[----:B------:R-:W-:Y:S05]  /*1d7f0*/  @P0 BRA `(.L_x_111) ;  /* 0x0000000000040947 */ /* 0x000fea0003800000 */
[----:B------:R-:W-:Y:S01]  /*1d800*/  BPT.TRAP 0x1 ;  /* 0x000000040000795c */ /* 0x000fe20000300000 */
.L_x_111:
[----:B------:R-:W-:Y:S01]  /*1d810*/  IMAD R5, R2, 0x20000, R5 ;  /* 0x0002000002057824 */ /* 0x000fe200078e0205 */
[----:B------:R-:W-:Y:S01]  /*1d820*/  R2UR UR41, R4 ;  /* 0x00000000042972ca */ /* 0x000fe200000e0000 */
[----:B------:R-:W-:Y:S01]  /*1d830*/  ULDC.64 UR6, c[0x0][0x198] ;  /* 0x0000660000067ab9 */ /* 0x000fe20000000a00 */
[----:B------:R-:W-:Y:S01]  /*1d840*/  R2UR UR43, R8 ;  /* 0x00000000082b72ca */ /* 0x000fe200000e0000 */
[----:B------:R-:W-:Y:S01]  /*1d850*/  UIADD3 UR6, UP0, UR6, 0x2f0, URZ ;  /* 0x000002f006067890 */ /* 0x000fe2000ff1e03f */
[----:B------:R-:W-:Y:S01]  /*1d860*/  R2UR UR16, R5 ;  /* 0x00000000051072ca */ /* 0x000fe200000e0000 */
[----:B------:R-:W-:Y:S01]  /*1d870*/  UMOV UR8, 0x0 ;  /* 0x0000000000087882 */ /* 0x000fe20000000000 */
[----:B------:R-:W-:Y:S01]  /*1d880*/  UMOV UR9, 0x10000000 ;  /* 0x1000000000097882 */ /* 0x000fe20000000000 */
[----:B------:R-:W-:Y:S01]  /*1d890*/  UIADD3.X UR7, URZ, UR7, URZ, UP0, !UPT ;  /* 0x000000073f077290 */ /* 0x000fe200087fe43f */
[----:B------:R-:W-:Y:S01]  /*1d8a0*/  IADD3 R2, R2, 0x1, RZ ;  /* 0x0000000102027810 */ /* 0x000fe20007ffe0ff */
[----:B------:R-:W-:Y:S01]  /*1d8b0*/  UMOV UR42, URZ ;  /* 0x0000003f002a7c82 */ /* 0x000fe20008000000 */
[----:B------:R-:W-:Y:S01]  /*1d8c0*/  UMOV UR34, 0x40 ;  /* 0x0000004000227882 */ /* 0x000fe20000000000 */
[----:B------:R-:W-:Y:S01]  /*1d8d0*/  UMOV UR36, UR44 ;  /* 0x0000002c00247c82 */ /* 0x000fe20008000000 */
[----:B------:R-:W-:Y:S01]  /*1d8e0*/  UMOV UR37, UR45 ;  /* 0x0000002d00257c82 */ /* 0x000fe20008000000 */
[----:B------:R-:W-:Y:S01]  /*1d8f0*/  UIADD3 UR41, UR41, 0xb0000, URZ ;  /* 0x000b000029297890 */ /* 0x000fe2000fffe03f */
[----:B------:R-:W-:Y:S01]  /*1d900*/  ISETP.NE.AND P4, PT, R2, 0x5, PT ;  /* 0x000000050200780c */ /* 0x000fe20003f85270 */
[----:B------:R-:W-:Y:S01]  /*1d910*/  USHF.L.U32 UR43, UR43, 0x8, URZ ;  /* 0x000000082b2b7899 */ /* 0x000fe2000800063f */
[----:B------:R-:W-:Y:S01]  /*1d920*/  IADD3 R8, R8, 0x1, RZ ;  /* 0x0000000108087810 */ /* 0x000fe20007ffe0ff */
        /* <DEDUP_REMOVED lines=24> */
.L_x_108:
[----:B------:R-:W-:Y:S05]  /*1dab0*/  BSYNC B1 ;  /* 0x0000000000017941 */ /* 0x000fea0003800000 */
.L_x_107:
[C---:B------:R-:W-:Y:S01]  /*1dac0*/  ISETP.GT.AND P4, PT, R9.reuse, 0x4, PT ;  /* 0x000000040900780c */ /* 0x040fe20003f84270 */
[----:B------:R-:W-:-:S12]  /*1dad0*/  VIADD R9, R9, 0xfffffffe ;  /* 0xfffffffe09097836 */ /* 0x000fd80000000000 */
[----:B------:R-:W-:Y:S05]  /*1dae0*/  @P4 BRA `(.L_x_112) ;  /* 0xfffffff800144947 */ /* 0x000fea000383ffff */
[----:B------:R-:W-:Y:S05]  /*1daf0*/  BSYNC B0 ;  /* 0x0000000000007941 */ /* 0x000fea0003800000 */
.L_x_101:
[----:B------:R-:W-:Y:S05]  /*1db00*/  EXIT ;  /* 0x000000000000794d */ /* 0x000fea0003800000 */
.L_x_15:
[----:B-1----:R-:W-:-:S04]  /*1db10*/  MOV R3, UR5 ;  /* 0x0000000500037c02 */ /* 0x002fc80008000f00 */
[----:B------:R1:W2:Y:S03]  /*1db20*/  SYNCS.PHASECHK.TRANS64.TRYWAIT P1, [R3+URZ+0xb0050], R6 ;  /* 0x0b005006030075a7 */ /* 0x0002a6000802017f */
[----:B--2---:R-:W-:Y:S05]  /*1db30*/  @!P1 NANOSLEEP.SYNCS 0x989680 ;  /* 0x009896800000995d */ /* 0x004fea0003900000 */
[----:B------:R-:W2:Y:S02]  /*1db40*/  @!P1 SYNCS.PHASECHK.TRANS64 P1, [R3+URZ+0xb0050], R6 ;  /* 0x0b005006030095a7 */ /* 0x000ea4000802007f */
[----:B--2---:R-:W-:Y:S05]  /*1db50*/  @!P1 BRA `(.L_x_15) ;  /* 0xfffffffc00ec9947 */ /* 0x004fea000383ffff */
[----:B------:R-:W-:Y:S05]  /*1db60*/  BRA `(.L_x_113) ;  /* 0xfffffe34002c7947 */ /* 0x000fea000383ffff */
.L_x_17:
[----:B-1----:R-:W-:-:S04]  /*1db70*/  MOV R0, UR60 ;  /* 0x0000003c00007c02 */ /* 0x002fc80008000f00 */
[----:B------:R1:W2:Y:S03]  /*1db80*/  SYNCS.PHASECHK.TRANS64.TRYWAIT P1, [R0+URZ+0xb0000], R5 ;  /* 0x0b000005000075a7 */ /* 0x0002a6000802017f */
[----:B--2---:R-:W-:Y:S05]  /*1db90*/  @!P1 NANOSLEEP.SYNCS 0x989680 ;  /* 0x009896800000995d */ /* 0x004fea0003900000 */
[----:B------:R-:W2:Y:S02]  /*1dba0*/  @!P1 SYNCS.PHASECHK.TRANS64 P1, [R0+URZ+0xb0000], R5 ;  /* 0x0b000005000095a7 */ /* 0x000ea4000802007f */
[----:B--2---:R-:W-:Y:S05]  /*1dbb0*/  @!P1 BRA `(.L_x_17) ;  /* 0xfffffffc00ec9947 */ /* 0x004fea000383ffff */
[----:B------:R-:W-:Y:S05]  /*1dbc0*/  BRA `(.L_x_114) ;  /* 0xfffffe3400387947 */ /* 0x000fea000383ffff */
.L_x_18:
[----:B-1----:R-:W-:-:S04]  /*1dbd0*/  IMAD.U32 R7, RZ, RZ, UR4 ;  /* 0x00000004ff077e24 */ /* 0x002fc8000f8e00ff */
[----:B------:R1:W2:Y:S03]  /*1dbe0*/  SYNCS.PHASECHK.TRANS64.TRYWAIT P1, [R7+URZ+-0x8], R0 ;  /* 0xfffff800070075a7 */ /* 0x0002a6000802017f */
[----:B--2---:R-:W-:Y:S05]  /*1dbf0*/  @!P1 NANOSLEEP.SYNCS 0x989680 ;  /* 0x009896800000995d */ /* 0x004fea0003900000 */
[----:B------:R-:W2:Y:S02]  /*1dc00*/  @!P1 SYNCS.PHASECHK.TRANS64 P1, [R7+URZ+-0x8], R0 ;  /* 0xfffff800070095a7 */ /* 0x000ea4000802007f */
[----:B--2---:R-:W-:Y:S05]  /*1dc10*/  @!P1 BRA `(.L_x_18) ;  /* 0xfffffffc00ec9947 */ /* 0x004fea000383ffff */
[----:B------:R-:W-:Y:S05]  /*1dc20*/  BRA `(.L_x_115) ;  /* 0xfffffe34003c7947 */ /* 0x000fea000383ffff */
.L_x_20:
[----:B-1----:R-:W-:-:S04]  /*1dc30*/  MOV R8, UR60 ;  /* 0x0000003c00087c02 */ /* 0x002fc80008000f00 */
[----:B------:R1:W2:Y:S03]  /*1dc40*/  SYNCS.PHASECHK.TRANS64.TRYWAIT P1, [R8+URZ+0xb0008], R5 ;  /* 0x0b000805080075a7 */ /* 0x0002a6000802017f */
[----:B--2---:R-:W-:Y:S05]  /*1dc50*/  @!P1 NANOSLEEP.SYNCS 0x989680 ;  /* 0x009896800000995d */ /* 0x004fea0003900000 */
[----:B------:R-:W2:Y:S02]  /*1dc60*/  @!P1 SYNCS.PHASECHK.TRANS64 P1, [R8+URZ+0xb0008], R5 ;  /* 0x0b000805080095a7 */ /* 0x000ea4000802007f */
[----:B--2---:R-:W-:Y:S05]  /*1dc70*/  @!P1 BRA `(.L_x_20) ;  /* 0xfffffffc00ec9947 */ /* 0x004fea000383ffff */
[----:B------:R-:W-:Y:S05]  /*1dc80*/  BRA `(.L_x_116) ;  /* 0xfffffe9400347947 */ /* 0x000fea000383ffff */
.L_x_25:
[----:B-1----:R-:W-:-:S04]  /*1dc90*/  MOV R7, UR6 ;  /* 0x0000000600077c02 */ /* 0x002fc80008000f00 */
[----:B------:R1:W2:Y:S03]  /*1dca0*/  SYNCS.PHASECHK.TRANS64.TRYWAIT P2, [R7+URZ+0xb0000], R0 ;  /* 0x0b000000070075a7 */ /* 0x0002a6000804017f */
[----:B--2---:R-:W-:Y:S05]  /*1dcb0*/  @!P2 NANOSLEEP.SYNCS 0x989680 ;  /* 0x009896800000a95d */ /* 0x004fea0003900000 */
[----:B------:R-:W2:Y:S02]  /*1dcc0*/  @!P2 SYNCS.PHASECHK.TRANS64 P2, [R7+URZ+0xb0000], R0 ;  /* 0x0b0000000700a5a7 */ /* 0x000ea4000804007f */
[----:B--2---:R-:W-:Y:S05]  /*1dcd0*/  @!P2 BRA `(.L_x_25) ;  /* 0xfffffffc00eca947 */ /* 0x004fea000383ffff */
[----:B------:R-:W-:Y:S05]  /*1dce0*/  BRA `(.L_x_117) ;  /* 0xfffffea000947947 */ /* 0x000fea000383ffff */
.L_x_29:
[----:B-1----:R-:W-:-:S04]  /*1dcf0*/  IMAD.U32 R6, RZ, RZ, UR6 ;  /* 0x00000006ff067e24 */ /* 0x002fc8000f8e00ff */
[----:B------:R1:W2:Y:S03]  /*1dd00*/  SYNCS.PHASECHK.TRANS64.TRYWAIT P2, [R6+URZ+0xb0000], R9 ;  /* 0x0b000009060075a7 */ /* 0x0002a6000804017f */
[----:B--2---:R-:W-:Y:S05]  /*1dd10*/  @!P2 NANOSLEEP.SYNCS 0x989680 ;  /* 0x009896800000a95d */ /* 0x004fea0003900000 */
[----:B------:R-:W2:Y:S02]  /*1dd20*/  @!P2 SYNCS.PHASECHK.TRANS64 P2, [R6+URZ+0xb0000], R9 ;  /* 0x0b0000090600a5a7 */ /* 0x000ea4000804007f */
[----:B--2---:R-:W-:Y:S05]  /*1dd30*/  @!P2 BRA `(.L_x_29) ;  /* 0xfffffffc00eca947 */ /* 0x004fea000383ffff */
[----:B------:R-:W-:Y:S05]  /*1dd40*/  BRA `(.L_x_28) ;  /* 0xffffff0000a07947 */ /* 0x000fea000383ffff */
.L_x_37:
[----:B-1----:R-:W-:-:S04]  /*1dd50*/  MOV R7, UR6 ;  /* 0x0000000600077c02 */ /* 0x002fc80008000f00 */
[----:B------:R1:W2:Y:S03]  /*1dd60*/  SYNCS.PHASECHK.TRANS64.TRYWAIT P2, [R7+URZ+0xb0000], R0 ;  /* 0x0b000000070075a7 */ /* 0x0002a6000804017f */
[----:B--2---:R-:W-:Y:S05]  /*1dd70*/  @!P2 NANOSLEEP.SYNCS 0x989680 ;  /* 0x009896800000a95d */ /* 0x004fea0003900000 */
[----:B------:R-:W2:Y:S02]  /*1dd80*/  @!P2 SYNCS.PHASECHK.TRANS64 P2, [R7+URZ+0xb0000], R0 ;  /* 0x0b0000000700a5a7 */ /* 0x000ea4000804007f */
[----:B--2---:R-:W-:Y:S05]  /*1dd90*/  @!P2 BRA `(.L_x_37) ;  /* 0xfffffffc00eca947 */ /* 0x004fea000383ffff */
[----:B------:R-:W-:Y:S05]  /*1dda0*/  BRA `(.L_x_118) ;  /* 0xffffff1400047947 */ /* 0x000fea000383ffff */
.L_x_41:
[----:B-1----:R-:W-:-:S04]  /*1ddb0*/  MOV R6, UR6 ;  /* 0x0000000600067c02 */ /* 0x002fc80008000f00 */
[----:B------:R1:W2:Y:S03]  /*1ddc0*/  SYNCS.PHASECHK.TRANS64.TRYWAIT P2, [R6+URZ+0xb0000], R7 ;  /* 0x0b000007060075a7 */ /* 0x0002a6000804017f */
[----:B--2---:R-:W-:Y:S05]  /*1ddd0*/  @!P2 NANOSLEEP.SYNCS 0x989680 ;  /* 0x009896800000a95d */ /* 0x004fea0003900000 */
[----:B------:R-:W2:Y:S02]  /*1dde0*/  @!P2 SYNCS.PHASECHK.TRANS64 P2, [R6+URZ+0xb0000], R7 ;  /* 0x0b0000070600a5a7 */ /* 0x000ea4000804007f */
[----:B--2---:R-:W-:Y:S05]  /*1ddf0*/  @!P2 BRA `(.L_x_41) ;  /* 0xfffffffc00eca947 */ /* 0x004fea000383ffff */
[----:B------:R-:W-:Y:S05]  /*1de00*/  BRA `(.L_x_40) ;  /* 0xffffff9c00787947 */ /* 0x000fea000383ffff */
.L_x_57:
[----:B-1----:R-:W-:-:S04]  /*1de10*/  IMAD.U32 R3, RZ, RZ, UR4 ;  /* 0x00000004ff037e24 */ /* 0x002fc8000f8e00ff */
[----:B------:R1:W2:Y:S03]  /*1de20*/  SYNCS.PHASECHK.TRANS64.TRYWAIT P0, [R3+URZ+0x8], R0 ;  /* 0x00000800030075a7 */ /* 0x0002a6000800017f */
[----:B--2---:R-:W-:Y:S05]  /*1de30*/  @!P0 NANOSLEEP.SYNCS 0x989680 ;  /* 0x009896800000895d */ /* 0x004fea0003900000 */
[----:B------:R-:W2:Y:S02]  /*1de40*/  @!P0 SYNCS.PHASECHK.TRANS64 P0, [R3+URZ+0x8], R0 ;  /* 0x00000800030085a7 */ /* 0x000ea4000800007f */
[----:B--2---:R-:W-:Y:S05]  /*1de50*/  @!P0 BRA `(.L_x_57) ;  /* 0xfffffffc00ec8947 */ /* 0x004fea000383ffff */
[----:B------:R-:W-:Y:S05]  /*1de60*/  BRA `(.L_x_119) ;  /* 0xffffffb800fc7947 */ /* 0x000fea000383ffff */
.L_x_83:
[----:B-1----:R1:W2:Y:S02]  /*1de70*/  SYNCS.PHASECHK.TRANS64.TRYWAIT P0, [R4+URZ+0xb0060], R3 ;  /* 0x0b006003040075a7 */ /* 0x0022a4000800017f */
[----:B--2---:R-:W-:Y:S05]  /*1de80*/  @!P0 NANOSLEEP.SYNCS 0x989680 ;  /* 0x009896800000895d */ /* 0x004fea0003900000 */
[----:B------:R-:W2:Y:S02]  /*1de90*/  @!P0 SYNCS.PHASECHK.TRANS64 P0, [R4+URZ+0xb0060], R3 ;  /* 0x0b006003040085a7 */ /* 0x000ea4000800007f */
[----:B--2---:R-:W-:Y:S05]  /*1dea0*/  @!P0 BRA `(.L_x_83) ;  /* 0xfffffffc00f08947 */ /* 0x004fea000383ffff */
[----:B------:R-:W-:Y:S05]  /*1deb0*/  BRA `(.L_x_120) ;  /* 0xffffffe400787947 */ /* 0x000fea000383ffff */
.L_x_88:
[----:B-1----:R1:W2:Y:S02]  /*1dec0*/  SYNCS.PHASECHK.TRANS64.TRYWAIT P0, [R5+URZ+0xb0028], R2 ;  /* 0x0b002802050075a7 */ /* 0x0022a4000800017f */
[----:B--2---:R-:W-:Y:S05]  /*1ded0*/  @!P0 NANOSLEEP.SYNCS 0x989680 ;  /* 0x009896800000895d */ /* 0x004fea0003900000 */
[----:B------:R-:W2:Y:S02]  /*1dee0*/  @!P0 SYNCS.PHASECHK.TRANS64 P0, [R5+URZ+0xb0028], R2 ;  /* 0x0b002802050085a7 */ /* 0x000ea4000800007f */
[----:B--2---:R-:W-:Y:S05]  /*1def0*/  @!P0 BRA `(.L_x_88) ;  /* 0xfffffffc00f08947 */ /* 0x004fea000383ffff */
[----:B------:R-:W-:Y:S05]  /*1df00*/  BRA `(.L_x_121) ;  /* 0xffffffe800447947 */ /* 0x000fea000383ffff */
.L_x_93:
[----:B-1----:R1:W2:Y:S02]  /*1df10*/  SYNCS.PHASECHK.TRANS64.TRYWAIT P0, [R4+URZ+0xb0060], R5 ;  /* 0x0b006005040075a7 */ /* 0x0022a4000800017f */
[----:B--2---:R-:W-:Y:S05]  /*1df20*/  @!P0 NANOSLEEP.SYNCS 0x989680 ;  /* 0x009896800000895d */ /* 0x004fea0003900000 */
[----:B------:R-:W2:Y:S02]  /*1df30*/  @!P0 SYNCS.PHASECHK.TRANS64 P0, [R4+URZ+0xb0060], R5 ;  /* 0x0b006005040085a7 */ /* 0x000ea4000800007f */
[----:B--2---:R-:W-:Y:S05]  /*1df40*/  @!P0 BRA `(.L_x_93) ;  /* 0xfffffffc00f08947 */ /* 0x004fea000383ffff */
[----:B------:R-:W-:Y:S05]  /*1df50*/  BRA `(.L_x_122) ;  /* 0xffffffec00147947 */ /* 0x000fea000383ffff */
.L_x_98:
[----:B-1----:R1:W2:Y:S02]  /*1df60*/  SYNCS.PHASECHK.TRANS64.TRYWAIT P0, [R3+URZ+0xb0028], R4 ;  /* 0x0b002804030075a7 */ /* 0x0022a4000800017f */
[----:B--2---:R-:W-:Y:S05]  /*1df70*/  @!P0 NANOSLEEP.SYNCS 0x989680 ;  /* 0x009896800000895d */ /* 0x004fea0003900000 */
[----:B------:R-:W2:Y:S02]  /*1df80*/  @!P0 SYNCS.PHASECHK.TRANS64 P0, [R3+URZ+0xb0028], R4 ;  /* 0x0b002804030085a7 */ /* 0x000ea4000800007f */
[----:B--2---:R-:W-:Y:S05]  /*1df90*/  @!P0 BRA `(.L_x_98) ;  /* 0xfffffffc00f08947 */ /* 0x004fea000383ffff */
[----:B------:R-:W-:Y:S05]  /*1dfa0*/  BRA `(.L_x_123) ;  /* 0xffffffec00f07947 */ /* 0x000fea000383ffff */
.L_x_104:
[----:B-1----:R1:W2:Y:S02]  /*1dfb0*/  SYNCS.PHASECHK.TRANS64.TRYWAIT P4, [R7+URZ+0xb0028], R4 ;  /* 0x0b002804070075a7 */ /* 0x0022a4000808017f */
[----:B--2---:R-:W-:Y:S05]  /*1dfc0*/  @!P4 NANOSLEEP.SYNCS 0x989680 ;  /* 0x009896800000c95d */ /* 0x004fea0003900000 */
[----:B------:R-:W2:Y:S02]  /*1dfd0*/  @!P4 SYNCS.PHASECHK.TRANS64 P4, [R7+URZ+0xb0028], R4 ;  /* 0x0b0028040700c5a7 */ /* 0x000ea4000808007f */
[----:B--2---:R-:W-:Y:S05]  /*1dfe0*/  @!P4 BRA `(.L_x_104) ;  /* 0xfffffffc00f0c947 */ /* 0x004fea000383ffff */
[----:B------:R-:W-:Y:S05]  /*1dff0*/  BRA `(.L_x_124) ;  /* 0xfffffff000f47947 */ /* 0x000fea000383ffff */
.L_x_109:
[----:B-1----:R1:W2:Y:S02]  /*1e000*/  SYNCS.PHASECHK.TRANS64.TRYWAIT P4, [R4+URZ+0xb0028], R7 ;  /* 0x0b002807040075a7 */ /* 0x0022a4000808017f */
[----:B--2---:R-:W-:Y:S05]  /*1e010*/  @!P4 NANOSLEEP.SYNCS 0x989680 ;  /* 0x009896800000c95d */ /* 0x004fea0003900000 */
[----:B------:R-:W2:Y:S02]  /*1e020*/  @!P4 SYNCS.PHASECHK.TRANS64 P4, [R4+URZ+0xb0028], R7 ;  /* 0x0b0028070400c5a7 */ /* 0x000ea4000808007f */
[----:B--2---:R-:W-:Y:S05]  /*1e030*/  @!P4 BRA `(.L_x_109) ;  /* 0xfffffffc00f0c947 */ /* 0x004fea000383ffff */
[----:B------:R-:W-:Y:S05]  /*1e040*/  BRA `(.L_x_125) ;  /* 0xfffffff400d07947 */ /* 0x000fea000383ffff */
        .weak           $__internal_0_$__cuda_sm20_rcp_rn_f32_slowpath
        .type           $__internal_0_$__cuda_sm20_rcp_rn_f32_slowpath,@function
        .size           $__internal_0_$__cuda_sm20_rcp_rn_f32_slowpath,(.L_x_131 - $__internal_0_$__cuda_sm20_rcp_rn_f32_slowpath)
$__internal_0_$__cuda_sm20_rcp_rn_f32_slowpath:
[----:B------:R-:W-:Y:S01]  /*1e050*/  SHF.L.U32 R2, R3, 0x1, RZ ;  /* 0x0000000103027819 */ /* 0x000fe200000006ff */
[----:B------:R-:W-:Y:S03]  /*1e060*/  BSSY B2, `(.L_x_126) ;  /* 0x0000030000027945 */ /* 0x000fe60003800000 */
[----:B------:R-:W-:-:S04]  /*1e070*/  SHF.R.U32.HI R20, RZ, 0x18, R2 ;  /* 0x00000018ff147819 */ /* 0x000fc80000011602 */
[----:B------:R-:W-:-:S13]  /*1e080*/  ISETP.NE.U32.AND P0, PT, R20, RZ, PT ;  /* 0x000000ff1400720c */ /* 0x000fda0003f05070 */
[----:B------:R-:W-:Y:S05]  /*1e090*/  @P0 BRA `(.L_x_127) ;  /* 0x0000000000280947 */ /* 0x000fea0003800000 */
[----:B------:R-:W-:-:S04]  /*1e0a0*/  SHF.L.U32 R2, R3, 0x1, RZ ;  /* 0x0000000103027819 */ /* 0x000fc800000006ff */
[----:B------:R-:W-:-:S13]  /*1e0b0*/  ISETP.NE.AND P0, PT, R2, RZ, PT ;  /* 0x000000ff0200720c */ /* 0x000fda0003f05270 */
[----:B------:R-:W-:Y:S01]  /*1e0c0*/  @P0 FFMA R10, R3, 1.84467440737095516160e+19, RZ ;  /* 0x5f800000030a0823 */ /* 0x000fe200000000ff */
[----:B------:R-:W-:Y:S08]  /*1e0d0*/  @!P0 MUFU.RCP R9, R3 ;  /* 0x0000000300098308 */ /* 0x000ff00000001000 */
[----:B------:R-:W1:Y:S02]  /*1e0e0*/  @P0 MUFU.RCP R11, R10 ;  /* 0x0000000a000b0308 */ /* 0x000e640000001000 */
[----:B-1----:R-:W-:-:S04]  /*1e0f0*/  @P0 FFMA R2, R10, R11, -1 ;  /* 0xbf8000000a020423 */ /* 0x002fc8000000000b */
[----:B------:R-:W-:-:S04]  /*1e100*/  @P0 FADD.FTZ R2, -R2, -RZ ;  /* 0x800000ff02020221 */ /* 0x000fc80000010100 */
[----:B------:R-:W-:-:S04]  /*1e110*/  @P0 FFMA R2, R11, R2, R11 ;  /* 0x000000020b020223 */ /* 0x000fc8000000000b */
[----:B------:R-:W-:Y:S01]  /*1e120*/  @P0 FFMA R9, R2, 1.84467440737095516160e+19, RZ ;  /* 0x5f80000002090823 */ /* 0x000fe200000000ff */
[----:B------:R-:W-:Y:S06]  /*1e130*/  BRA `(.L_x_128) ;  /* 0x0000000000887947 */ /* 0x000fec0003800000 */
.L_x_127:
[----:B------:R-:W-:-:S05]  /*1e140*/  VIADD R21, R20, 0xffffff03 ;  /* 0xffffff0314157836 */ /* 0x000fca0000000000 */
[----:B------:R-:W-:-:S13]  /*1e150*/  ISETP.GT.U32.AND P0, PT, R21, 0x1, PT ;  /* 0x000000011500780c */ /* 0x000fda0003f04070 */
[----:B------:R-:W-:Y:S05]  /*1e160*/  @P0 BRA `(.L_x_129) ;  /* 0x0000000000780947 */ /* 0x000fea0003800000 */
[----:B------:R-:W-:Y:S02]  /*1e170*/  LOP3.LUT R2, R3, 0x7fffff, RZ, 0xc0, !PT ;  /* 0x007fffff03027812 */ /* 0x000fe400078ec0ff */
[----:B------:R-:W-:Y:S02]  /*1e180*/  MOV R12, 0x3 ;  /* 0x00000003000c7802 */ /* 0x000fe40000000f00 */
[----:B------:R-:W-:Y:S02]  /*1e190*/  LOP3.LUT R2, R2, 0x3f800000, RZ, 0xfc, !PT ;  /* 0x3f80000002027812 */ /* 0x000fe400078efcff */
[----:B------:R-:W-:Y:S02]  /*1e1a0*/  SHF.L.U32 R12, R12, R21, RZ ;  /* 0x000000150c0c7219 */ /* 0x000fe400000006ff */
[----:B------:R-:W1:Y:S02]  /*1e1b0*/  MUFU.RCP R9, R2 ;  /* 0x0000000200097308 */ /* 0x000e640000001000 */
[----:B-1----:R-:W-:-:S04]  /*1e1c0*/  FFMA R10, R2, R9, -1 ;  /* 0xbf800000020a7423 */ /* 0x002fc80000000009 */
[----:B------:R-:W-:-:S04]  /*1e1d0*/  FADD.FTZ R10, -R10, -RZ ;  /* 0x800000ff0a0a7221 */ /* 0x000fc80000010100 */
[CCC-:B------:R-:W-:Y:S01]  /*1e1e0*/  FFMA.RM R11, R9.reuse, R10.reuse, R9.reuse ;  /* 0x0000000a090b7223 */ /* 0x1c0fe20000004009 */
[----:B------:R-:W-:-:S04]  /*1e1f0*/  FFMA.RP R10, R9, R10, R9 ;  /* 0x0000000a090a7223 */ /* 0x000fc80000008009 */
[C---:B------:R-:W-:Y:S02]  /*1e200*/  LOP3.LUT R9, R11.reuse, 0x7fffff, RZ, 0xc0, !PT ;  /* 0x007fffff0b097812 */ /* 0x040fe400078ec0ff */
[----:B------:R-:W-:Y:S02]  /*1e210*/  FSETP.NEU.FTZ.AND P0, PT, R11, R10, PT ;  /* 0x0000000a0b00720b */ /* 0x000fe40003f1d000 */
[----:B------:R-:W-:Y:S02]  /*1e220*/  LOP3.LUT R9, R9, 0x800000, RZ, 0xfc, !PT ;  /* 0x0080000009097812 */ /* 0x000fe400078efcff */
[----:B------:R-:W-:Y:S02]  /*1e230*/  SEL R10, RZ, 0xffffffff, !P0 ;  /* 0xffffffffff0a7807 */ /* 0x000fe40004000000 */
[----:B------:R-:W-:Y:S02]  /*1e240*/  LOP3.LUT R12, R12, R9, RZ, 0xc0, !PT ;  /* 0x000000090c0c7212 */ /* 0x000fe400078ec0ff */
[----:B------:R-:W-:-:S02]  /*1e250*/  IADD3 R10, -R10, RZ, RZ ;  /* 0x000000ff0a0a7210 */ /* 0x000fc40007ffe1ff */
[-C--:B------:R-:W-:Y:S02]  /*1e260*/  SHF.R.U32.HI R12, RZ, R21.reuse, R12 ;  /* 0x00000015ff0c7219 */ /* 0x080fe4000001160c */
[----:B------:R-:W-:Y:S02]  /*1e270*/  LOP3.LUT P1, RZ, R10, R21, R9, 0xf8, !PT ;  /* 0x000000150aff7212 */ /* 0x000fe4000782f809 */
[C---:B------:R-:W-:Y:S02]  /*1e280*/  LOP3.LUT P0, RZ, R12.reuse, 0x1, RZ, 0xc0, !PT ;  /* 0x000000010cff7812 */ /* 0x040fe4000780c0ff */
[----:B------:R-:W-:-:S04]  /*1e290*/  LOP3.LUT P2, RZ, R12, 0x2, RZ, 0xc0, !PT ;  /* 0x000000020cff7812 */ /* 0x000fc8000784c0ff */
[----:B------:R-:W-:Y:S02]  /*1e2a0*/  PLOP3.LUT P0, PT, P0, P1, P2, 0xe0, 0x0 ;  /* 0x000000000000781c */ /* 0x000fe40000703c20 */
[----:B------:R-:W-:Y:S02]  /*1e2b0*/  LOP3.LUT P1, RZ, R3, 0x7fffff, RZ, 0xc0, !PT ;  /* 0x007fffff03ff7812 */ /* 0x000fe4000782c0ff */
[----:B------:R-:W-:-:S05]  /*1e2c0*/  SEL R2, RZ, 0x1, !P0 ;  /* 0x00000001ff027807 */ /* 0x000fca0004000000 */
[----:B------:R-:W-:-:S05]  /*1e2d0*/  IMAD.MOV R2, RZ, RZ, -R2 ;  /* 0x000000ffff027224 */ /* 0x000fca00078e0a02 */
[----:B------:R-:W-:Y:S02]  /*1e2e0*/  ISETP.GE.AND P0, PT, R2, RZ, PT ;  /* 0x000000ff0200720c */ /* 0x000fe40003f06270 */
[----:B------:R-:W-:-:S04]  /*1e2f0*/  IADD3 R2, R20, -0xfc, RZ ;  /* 0xffffff0414027810 */ /* 0x000fc80007ffe0ff */
[----:B------:R-:W-:-:S07]  /*1e300*/  SHF.R.U32.HI R2, RZ, R2, R9 ;  /* 0x00000002ff027219 */ /* 0x000fce0000011609 */
[----:B------:R-:W-:-:S05]  /*1e310*/  @!P0 IADD3 R2, R2, 0x1, RZ ;  /* 0x0000000102028810 */ /* 0x000fca0007ffe0ff */
[----:B------:R-:W-:-:S05]  /*1e320*/  @!P1 IMAD.SHL.U32 R2, R2, 0x2, RZ ;  /* 0x0000000202029824 */ /* 0x000fca00078e00ff */
[----:B------:R-:W-:Y:S01]  /*1e330*/  LOP3.LUT R9, R2, 0x80000000, R3, 0xf8, !PT ;  /* 0x8000000002097812 */ /* 0x000fe200078ef803 */
[----:B------:R-:W-:Y:S06]  /*1e340*/  BRA `(.L_x_128) ;  /* 0x0000000000047947 */ /* 0x000fec0003800000 */
.L_x_129:
[----:B------:R1:W2:Y:S02]  /*1e350*/  MUFU.RCP R9, R3 ;  /* 0x0000000300097308 */ /* 0x0002a40000001000 */
.L_x_128:
[----:B------:R-:W-:Y:S05]  /*1e360*/  BSYNC B2 ;  /* 0x0000000000027941 */ /* 0x000fea0003800000 */
.L_x_126:
[----:B------:R-:W-:Y:S02]  /*1e370*/  MOV R2, R13 ;  /* 0x0000000d00027202 */ /* 0x000fe40000000f00 */
[----:B-1----:R-:W-:-:S04]  /*1e380*/  MOV R3, 0x0 ;  /* 0x0000000000037802 */ /* 0x002fc80000000f00 */
[----:B--2---:R-:W-:Y:S05]  /*1e390*/  RET.REL.NODEC R2 `(_ZN7cutlass13device_kernelINS_4fmha6kernel28FmhaKernelTmaWarpSpecializedINS1_10collective30FmhaMainloopTmaWarpSpecializedINS_6half_tEffN4cute5tupleIJNS7_1CILi128EEENS9_ILi256EEESB_EEENS8_IJiNS9_ILi1EEENS8_IJiiEEEEEESF_SF_NS4_12CausalFusionEJEEENS4_15FmhaFwdEpilogueIS6_fNS8_IJNS9_ILi64EEESB_SB_EEEEENS2_23IndividualTileSchedulerEJEEEEEvNT_6ParamsE) ;  /* 0xfffffe1c02187950 */ /* 0x004fea0003c3ffff */
.L_x_130:
[----:B------:R-:W-:-:S00]  /*1e3a0*/  BRA `(.L_x_130) ;  /* 0xfffffffc00fc7947 */ /* 0x000fc0000383ffff */
[----:B------:R-:W-:-:S00]  /*1e3b0*/  NOP ;  /* 0x0000000000007918 */ /* 0x000fc00000000000 */
        /* <DEDUP_REMOVED lines=12> */
.L_x_131:


//--------------------- .nv.global.init           --------------------------
	.section	.nv.global.init,"aw",@progbits
.nv.global.init:
	.type		$str$24,@object
	.size		$str$24,($str$25 - $str$24)
$str$24:
        /*0000*/ 	.byte	0x28, 0x61, 0x64, 0x64, 0x72, 0x65, 0x73, 0x73, 0x20, 0x26, 0x20, 0x6d, 0x61, 0x73, 0x6b, 0x29
        /*0010*/ 	.byte	0x20, 0x3d, 0x3d, 0x20, 0x30, 0x00
	.type		$str$25,@object
	.size		$str$25,(__unnamed_1 - $str$25)
$str$25:
        /*0016*/ 	.byte	0x2f, 0x74, 0x6d, 0x70, 0x2f, 0x63, 0x75, 0x74, 0x6c, 0x61, 0x73, 0x73, 0x5f, 0x73, 0x77, 0x65
        /*0026*/ 	.byte	0x65, 0x70, 0x5f, 0x73, 0x72, 0x63, 0x2f, 0x69, 0x6e, 0x63, 0x6c, 0x75, 0x64, 0x65, 0x2f, 0x63
        /*0036*/ 	.byte	0x75, 0x74, 0x65, 0x2f, 0x70, 0x6f, 0x69, 0x6e, 0x74, 0x65, 0x72, 0x5f, 0x66, 0x6c, 0x61, 0x67
        /*0046*/ 	.byte	0x67, 0x65, 0x64, 0x2e, 0x68, 0x70, 0x70, 0x00
	.type		__unnamed_1,@object
	.size		__unnamed_1,(__unnamed_2 - __unnamed_1)
__unnamed_1:
        /* <DEDUP_REMOVED lines=28> */
        /*020e*/ 	.byte	0x3e, 0x3e, 0x3e, 0x3e, 0x3e, 0x5d, 0x00
	.type		__unnamed_2,@object
	.size		__unnamed_2,(.L_1 - __unnamed_2)
__unnamed_2:
        /* <DEDUP_REMOVED lines=29> */
.L_1:


//--------------------- .nv.shared._ZN7cutlass13device_kernelINS_4fmha6kernel28FmhaKernelTmaWarpSpecializedINS1_10collective30FmhaMainloopTmaWarpSpecializedINS_6half_tEffN4cute5tupleIJNS7_1CILi128EEENS9_ILi256EEESB_EEENS8_IJiNS9_ILi1EEENS8_IJiiEEEEEESF_SF_NS4_12CausalFusionEJEEENS4_15FmhaFwdEpilogueIS6_fNS8_IJNS9_ILi64EEESB_SB_EEEEENS2_23IndividualTileSchedulerEJEEEEEvNT_6ParamsE --------------------------
	.section	.nv.shared._ZN7cutlass13device_kernelINS_4fmha6kernel28FmhaKernelTmaWarpSpecializedINS1_10collective30FmhaMainloopTmaWarpSpecializedINS_6half_tEffN4cute5tupleIJNS7_1CILi128EEENS9_ILi256EEESB_EEENS8_IJiNS9_ILi1EEENS8_IJiiEEEEEESF_SF_NS4_12CausalFusionEJEEENS4_15FmhaFwdEpilogueIS6_fNS8_IJNS9_ILi64EEESB_SB_EEEEENS2_23IndividualTileSchedulerEJEEEEEvNT_6ParamsE,"aw",@nobits
	.sectionflags	@""
	.align	16
	.zero		1024


//--------------------- .nv.shared.reserved.0     --------------------------
	.section	.nv.shared.reserved.0,"aw",@nobits
	.weak		__nv_reservedSMEM_offset_0_alias
	.size		__nv_reservedSMEM_offset_0_alias, 0, 0
	.other		__nv_reservedSMEM_offset_0_alias,@"STO_CUDA_RESERVED_SHARED STV_DEFAULT"
__nv_reservedSMEM_offset_0_alias:
	.zero		0


//--------------------- .nv.global                --------------------------
	.section	.nv.global,"aw",@nobits
.nv.global:
	.type		_ZN39_INTERNAL_847ea6bf_4_k_cu_9ae4d296_32384cute1_E,@object
	.size		_ZN39_INTERNAL_847ea6bf_4_k_cu_9ae4d296_32384cute1_E,(_ZN39_INTERNAL_847ea6bf_4_k_cu_9ae4d296_32384cuda3std3__45__cpo6cbeginE - _ZN39_INTERNAL_847ea6bf_4_k_cu_9ae4d296_32384cute1_E)
_ZN39_INTERNAL_847ea6bf_4_k_cu_9ae4d296_32384cute1_E:
	.zero		1
	.type		_ZN39_INTERNAL_847ea6bf_4_k_cu_9ae4d296_32384cuda3std3__45__cpo6cbeginE,@object
	.size		_ZN39_INTERNAL_847ea6bf_4_k_cu_9ae4d296_32384cuda3std3__45__cpo6cbeginE,(_ZN39_INTERNAL_847ea6bf_4_k_cu_9ae4d296_32384cuda3std3__48in_placeE - _ZN39_INTERNAL_847ea6bf_4_k_cu_9ae4d296_32384cuda3std3__45__cpo6cbeginE)
_ZN39_INTERNAL_847ea6bf_4_k_cu_9ae4d296_32384cuda3std3__45__cpo6cbeginE:
	.zero		1
	.type		_ZN39_INTERNAL_847ea6bf_4_k_cu_9ae4d296_32384cuda3std3__48in_placeE,@object
	.size		_ZN39_INTERNAL_847ea6bf_4_k_cu_9ae4d296_32384cuda3std3__48in_placeE,(_ZN39_INTERNAL_847ea6bf_4_k_cu_9ae4d296_32384cuda3std6ranges3__45__cpo9iter_moveE - _ZN39_INTERNAL_847ea6bf_4_k_cu_9ae4d296_32384cuda3std3__48in_placeE)
_ZN39_INTERNAL_847ea6bf_4_k_cu_9ae4d296_32384cuda3std3__48in_placeE:
	.zero		1
	.type		_ZN39_INTERNAL_847ea6bf_4_k_cu_9ae4d296_32384cuda3std6ranges3__45__cpo9iter_moveE,@object
	.size		_ZN39_INTERNAL_847ea6bf_4_k_cu_9ae4d296_32384cuda3std6ranges3__45__cpo9iter_moveE,(_ZN39_INTERNAL_847ea6bf_4_k_cu_9ae4d296_32384cuda3std3__45__cpo5beginE - _ZN39_INTERNAL_847ea6bf_4_k_cu_9ae4d296_32384cuda3std6ranges3__45__cpo9iter_moveE)
_ZN39_INTERNAL_847ea6bf_4_k_cu_9ae4d296_32384cuda3std6ranges3__45__cpo9iter_moveE:
	.zero		1
	.type		_ZN39_INTERNAL_847ea6bf_4_k_cu_9ae4d296_32384cuda3std3__45__cpo5beginE,@object
	.size		_ZN39_INTERNAL_847ea6bf_4_k_cu_9ae4d296_32384cuda3std3__45__cpo5beginE,(_ZN39_INTERNAL_847ea6bf_4_k_cu_9ae4d296_32384cuda3std3__441_GLOBAL__N__847ea6bf_4_k_cu_9ae4d296_32386ignoreE - _ZN39_INTERNAL_847ea6bf_4_k_cu_9ae4d296_32384cuda3std3__45__cpo5beginE)
_ZN39_INTERNAL_847ea6bf_4_k_cu_9ae4d296_32384cuda3std3__45__cpo5beginE:
	.zero		1
	.type		_ZN39_INTERNAL_847ea6bf_4_k_cu_9ae4d296_32384cuda3std3__441_GLOBAL__N__847ea6bf_4_k_cu_9ae4d296_32386ignoreE,@object
	.size		_ZN39_INTERNAL_847ea6bf_4_k_cu_9ae4d296_32384cuda3std3__441_GLOBAL__N__847ea6bf_4_k_cu_9ae4d296_32386ignoreE,(_ZN39_INTERNAL_847ea6bf_4_k_cu_9ae4d296_32384cute7productE - _ZN39_INTERNAL_847ea6bf_4_k_cu_9ae4d296_32384cuda3std3__441_GLOBAL__N__847ea6bf_4_k_cu_9ae4d296_32386ignoreE)
_ZN39_INTERNAL_847ea6bf_4_k_cu_9ae4d296_32384cuda3std3__441_GLOBAL__N__847ea6bf_4_k_cu_9ae4d296_32386ignoreE:
	.zero		1
	.type		_ZN39_INTERNAL_847ea6bf_4_k_cu_9ae4d296_32384cute7productE,@object
	.size		_ZN39_INTERNAL_847ea6bf_4_k_cu_9ae4d296_32384cute7productE,(_ZN39_INTERNAL_847ea6bf_4_k_cu_9ae4d296_32384cuda3std3__45__cpo3endE - _ZN39_INTERNAL_847ea6bf_4_k_cu_9ae4d296_32384cute7productE)
_ZN39_INTERNAL_847ea6bf_4_k_cu_9ae4d296_32384cute7productE:
	.zero		1
	.type		_ZN39_INTERNAL_847ea6bf_4_k_cu_9ae4d296_32384cuda3std3__45__cpo3endE,@object
	.size		_ZN39_INTERNAL_847ea6bf_4_k_cu_9ae4d296_32384cuda3std3__45__cpo3endE,(_ZN39_INTERNAL_847ea6bf_4_k_cu_9ae4d296_32384cuda3std3__419piecewise_constructE - _ZN39_INTERNAL_847ea6bf_4_k_cu_9ae4d296_32384cuda3std3__45__cpo3endE)
_ZN39_INTERNAL_847ea6bf_4_k_cu_9ae4d296_32384cuda3std3__45__cpo3endE:
	.zero		1
	.type		_ZN39_INTERNAL_847ea6bf_4_k_cu_9ae4d296_32384cuda3std3__419piecewise_constructE,@object
	.size		_ZN39_INTERNAL_847ea6bf_4_k_cu_9ae4d296_32384cuda3std3__419piecewise_constructE,(_ZN39_INTERNAL_847ea6bf_4_k_cu_9ae4d296_32384cuda3std3__45__cpo4cendE - _ZN39_INTERNAL_847ea6bf_4_k_cu_9ae4d296_32384cuda3std3__419piecewise_constructE)
_ZN39_INTERNAL_847ea6bf_4_k_cu_9ae4d296_32384cuda3std3__419piecewise_constructE:
	.zero		1
	.type		_ZN39_INTERNAL_847ea6bf_4_k_cu_9ae4d296_32384cuda3std3__45__cpo4cendE,@object
	.size		_ZN39_INTERNAL_847ea6bf_4_k_cu_9ae4d296_32384cuda3std3__45__cpo4cendE,(_ZN39_INTERNAL_847ea6bf_4_k_cu_9ae4d296_32384cuda3std6ranges3__45__cpo4swapE - _ZN39_INTERNAL_847ea6bf_4_k_cu_9ae4d296_32384cuda3std3__45__cpo4cendE)
_ZN39_INTERNAL_847ea6bf_4_k_cu_9ae4d296_32384cuda3std3__45__cpo4cendE:
	.zero		1
	.type		_ZN39_INTERNAL_847ea6bf_4_k_cu_9ae4d296_32384cuda3std6ranges3__45__cpo4swapE,@object
	.size		_ZN39_INTERNAL_847ea6bf_4_k_cu_9ae4d296_32384cuda3std6ranges3__45__cpo4swapE,(.L_9 - _ZN39_INTERNAL_847ea6bf_4_k_cu_9ae4d296_32384cuda3std6ranges3__45__cpo4swapE)
_ZN39_INTERNAL_847ea6bf_4_k_cu_9ae4d296_32384cuda3std6ranges3__45__cpo4swapE:
	.zero		1
.L_9:


//--------------------- .nv.constant0._ZN7cutlass13device_kernelINS_4fmha6kernel28FmhaKernelTmaWarpSpecializedINS1_10collective30FmhaMainloopTmaWarpSpecializedINS_6half_tEffN4cute5tupleIJNS7_1CILi128EEENS9_ILi256EEESB_EEENS8_IJiNS9_ILi1EEENS8_IJiiEEEEEESF_SF_NS4_12CausalFusionEJEEENS4_15FmhaFwdEpilogueIS6_fNS8_IJNS9_ILi64EEESB_SB_EEEEENS2_23IndividualTileSchedulerEJEEEEEvNT_6ParamsE --------------------------
	.section	.nv.constant0._ZN7cutlass13device_kernelINS_4fmha6kernel28FmhaKernelTmaWarpSpecializedINS1_10collective30FmhaMainloopTmaWarpSpecializedINS_6half_tEffN4cute5tupleIJNS7_1CILi128EEENS9_ILi256EEESB_EEENS8_IJiNS9_ILi1EEENS8_IJiiEEEEEESF_SF_NS4_12CausalFusionEJEEENS4_15FmhaFwdEpilogueIS6_fNS8_IJNS9_ILi64EEESB_SB_EEEEENS2_23IndividualTileSchedulerEJEEEEEvNT_6ParamsE,"a",@progbits
	.sectionflags	@""
	.align	4
.nv.constant0._ZN7cutlass13device_kernelINS_4fmha6kernel28FmhaKernelTmaWarpSpecializedINS1_10collective30FmhaMainloopTmaWarpSpecializedINS_6half_tEffN4cute5tupleIJNS7_1CILi128EEENS9_ILi256EEESB_EEENS8_IJiNS9_ILi1EEENS8_IJiiEEEEEESF_SF_NS4_12CausalFusionEJEEENS4_15FmhaFwdEpilogueIS6_fNS8_IJNS9_ILi64EEESB_SB_EEEEENS2_23IndividualTileSchedulerEJEEEEEvNT_6ParamsE:
	.zero		2688


//--------------------- SYMBOLS --------------------------

	.type		.nv.reservedSmem.offset0,@object
	.size		.nv.reservedSmem.offset0,0x4
	.type		__assertfail,@function
